//
// Generated by NVIDIA NVVM Compiler
//
// Compiler Build ID: CL-36424714
// Cuda compilation tools, release 13.0, V13.0.88
// Based on NVVM 20.0.0
//

.version 9.0
.target sm_100
.address_size 64

	// .globl	_ZN3cub18CUB_300001_SM_10006detail11EmptyKernelIvEEvv
.func  (.param .align 16 .b8 func_retval0[16]) __internal_trig_reduction_slowpathd
(
	.param .b64 __internal_trig_reduction_slowpathd_param_0
)
;
// _ZZN3cub18CUB_300001_SM_10006detail6reduce28DeviceReduceSingleTileKernelINS2_10policy_hubIfjN4cuda3std3__44plusIfEEE10Policy1000EN6thrust24THRUST_300001_SM_1000_NS6detail15normal_iteratorINSD_10device_ptrIdEEEEPdjS9_df9integrateEEvT0_T1_T2_T3_T4_T6_E12temp_storage has been demoted
// _ZZN3cub18CUB_300001_SM_10006detail6reduce18DeviceReduceKernelINS2_10policy_hubIfjN4cuda3std3__44plusIfEEE10Policy1000EN6thrust24THRUST_300001_SM_1000_NS6detail15normal_iteratorINSD_10device_ptrIdEEEEjS9_f9integrateEEvT0_PT3_T1_NS0_13GridEvenShareISN_EET2_T4_E12temp_storage has been demoted
// _ZZN3cub18CUB_300001_SM_10006detail6reduce28DeviceReduceSingleTileKernelINS2_10policy_hubIfjN4cuda3std3__44plusIfEEE10Policy1000EPfPdiS9_dfNS7_10__identityEEEvT0_T1_T2_T3_T4_T6_E12temp_storage has been demoted
// _ZZN3cub18CUB_300001_SM_10006detail6reduce28DeviceReduceSingleTileKernelINS2_10policy_hubIfyN4cuda3std3__44plusIfEEE10Policy1000EN6thrust24THRUST_300001_SM_1000_NS6detail15normal_iteratorINSD_10device_ptrIdEEEEPdyS9_df9integrateEEvT0_T1_T2_T3_T4_T6_E12temp_storage has been demoted
// _ZZN3cub18CUB_300001_SM_10006detail6reduce18DeviceReduceKernelINS2_10policy_hubIfyN4cuda3std3__44plusIfEEE10Policy1000EN6thrust24THRUST_300001_SM_1000_NS6detail15normal_iteratorINSD_10device_ptrIdEEEEyS9_f9integrateEEvT0_PT3_T1_NS0_13GridEvenShareISN_EET2_T4_E12temp_storage has been demoted
// _ZZN3cub18CUB_300001_SM_10006detail6reduce28DeviceReduceSingleTileKernelINS2_10policy_hubIfyN4cuda3std3__44plusIfEEE10Policy1000EPfPdiS9_dfNS7_10__identityEEEvT0_T1_T2_T3_T4_T6_E12temp_storage has been demoted
.global .align 1 .b8 _ZN31_INTERNAL_d2e5a77a_4_k_cu__Z1fd4cuda3std3__45__cpo5beginE[1];
.global .align 1 .b8 _ZN31_INTERNAL_d2e5a77a_4_k_cu__Z1fd4cuda3std3__45__cpo3endE[1];
.global .align 1 .b8 _ZN31_INTERNAL_d2e5a77a_4_k_cu__Z1fd4cuda3std3__45__cpo6cbeginE[1];
.global .align 1 .b8 _ZN31_INTERNAL_d2e5a77a_4_k_cu__Z1fd4cuda3std3__45__cpo4cendE[1];
.global .align 1 .b8 _ZN31_INTERNAL_d2e5a77a_4_k_cu__Z1fd4cuda3std3__45__cpo6rbeginE[1];
.global .align 1 .b8 _ZN31_INTERNAL_d2e5a77a_4_k_cu__Z1fd4cuda3std3__45__cpo4rendE[1];
.global .align 1 .b8 _ZN31_INTERNAL_d2e5a77a_4_k_cu__Z1fd4cuda3std3__45__cpo7crbeginE[1];
.global .align 1 .b8 _ZN31_INTERNAL_d2e5a77a_4_k_cu__Z1fd4cuda3std3__45__cpo5crendE[1];
.global .align 1 .b8 _ZN31_INTERNAL_d2e5a77a_4_k_cu__Z1fd4cuda3std3__433_GLOBAL__N__d2e5a77a_4_k_cu__Z1fd6ignoreE[1];
.global .align 1 .b8 _ZN31_INTERNAL_d2e5a77a_4_k_cu__Z1fd4cuda3std3__419piecewise_constructE[1];
.global .align 1 .b8 _ZN31_INTERNAL_d2e5a77a_4_k_cu__Z1fd4cuda3std3__48in_placeE[1];
.global .align 1 .b8 _ZN31_INTERNAL_d2e5a77a_4_k_cu__Z1fd4cuda3std3__420unreachable_sentinelE[1];
.global .align 1 .b8 _ZN31_INTERNAL_d2e5a77a_4_k_cu__Z1fd4cuda3std3__47nulloptE[1];
.global .align 1 .b8 _ZN31_INTERNAL_d2e5a77a_4_k_cu__Z1fd4cuda3std3__48unexpectE[1];
.global .align 1 .b8 _ZN31_INTERNAL_d2e5a77a_4_k_cu__Z1fd4cuda3std6ranges3__45__cpo4swapE[1];
.global .align 1 .b8 _ZN31_INTERNAL_d2e5a77a_4_k_cu__Z1fd4cuda3std6ranges3__45__cpo9iter_moveE[1];
.global .align 1 .b8 _ZN31_INTERNAL_d2e5a77a_4_k_cu__Z1fd4cuda3std6ranges3__45__cpo5beginE[1];
.global .align 1 .b8 _ZN31_INTERNAL_d2e5a77a_4_k_cu__Z1fd4cuda3std6ranges3__45__cpo3endE[1];
.global .align 1 .b8 _ZN31_INTERNAL_d2e5a77a_4_k_cu__Z1fd4cuda3std6ranges3__45__cpo6cbeginE[1];
.global .align 1 .b8 _ZN31_INTERNAL_d2e5a77a_4_k_cu__Z1fd4cuda3std6ranges3__45__cpo4cendE[1];
.global .align 1 .b8 _ZN31_INTERNAL_d2e5a77a_4_k_cu__Z1fd4cuda3std6ranges3__45__cpo7advanceE[1];
.global .align 1 .b8 _ZN31_INTERNAL_d2e5a77a_4_k_cu__Z1fd4cuda3std6ranges3__45__cpo9iter_swapE[1];
.global .align 1 .b8 _ZN31_INTERNAL_d2e5a77a_4_k_cu__Z1fd4cuda3std6ranges3__45__cpo4nextE[1];
.global .align 1 .b8 _ZN31_INTERNAL_d2e5a77a_4_k_cu__Z1fd4cuda3std6ranges3__45__cpo4prevE[1];
.global .align 1 .b8 _ZN31_INTERNAL_d2e5a77a_4_k_cu__Z1fd4cuda3std6ranges3__45__cpo4dataE[1];
.global .align 1 .b8 _ZN31_INTERNAL_d2e5a77a_4_k_cu__Z1fd4cuda3std6ranges3__45__cpo5cdataE[1];
.global .align 1 .b8 _ZN31_INTERNAL_d2e5a77a_4_k_cu__Z1fd4cuda3std6ranges3__45__cpo4sizeE[1];
.global .align 1 .b8 _ZN31_INTERNAL_d2e5a77a_4_k_cu__Z1fd4cuda3std6ranges3__45__cpo5ssizeE[1];
.global .align 1 .b8 _ZN31_INTERNAL_d2e5a77a_4_k_cu__Z1fd4cuda3std6ranges3__45__cpo8distanceE[1];
.global .align 1 .b8 _ZN31_INTERNAL_d2e5a77a_4_k_cu__Z1fd6thrust24THRUST_300001_SM_1000_NS8cuda_cub3parE[1];
.global .align 1 .b8 _ZN31_INTERNAL_d2e5a77a_4_k_cu__Z1fd6thrust24THRUST_300001_SM_1000_NS8cuda_cub10par_nosyncE[1];
.global .align 1 .b8 _ZN31_INTERNAL_d2e5a77a_4_k_cu__Z1fd6thrust24THRUST_300001_SM_1000_NS6system6detail10sequential3seqE[1];
.global .align 1 .b8 _ZN31_INTERNAL_d2e5a77a_4_k_cu__Z1fd6thrust24THRUST_300001_SM_1000_NS12placeholders2_1E[1];
.global .align 1 .b8 _ZN31_INTERNAL_d2e5a77a_4_k_cu__Z1fd6thrust24THRUST_300001_SM_1000_NS12placeholders2_2E[1];
.global .align 1 .b8 _ZN31_INTERNAL_d2e5a77a_4_k_cu__Z1fd6thrust24THRUST_300001_SM_1000_NS12placeholders2_3E[1];
.global .align 1 .b8 _ZN31_INTERNAL_d2e5a77a_4_k_cu__Z1fd6thrust24THRUST_300001_SM_1000_NS12placeholders2_4E[1];
.global .align 1 .b8 _ZN31_INTERNAL_d2e5a77a_4_k_cu__Z1fd6thrust24THRUST_300001_SM_1000_NS12placeholders2_5E[1];
.global .align 1 .b8 _ZN31_INTERNAL_d2e5a77a_4_k_cu__Z1fd6thrust24THRUST_300001_SM_1000_NS12placeholders2_6E[1];
.global .align 1 .b8 _ZN31_INTERNAL_d2e5a77a_4_k_cu__Z1fd6thrust24THRUST_300001_SM_1000_NS12placeholders2_7E[1];
.global .align 1 .b8 _ZN31_INTERNAL_d2e5a77a_4_k_cu__Z1fd6thrust24THRUST_300001_SM_1000_NS12placeholders2_8E[1];
.global .align 1 .b8 _ZN31_INTERNAL_d2e5a77a_4_k_cu__Z1fd6thrust24THRUST_300001_SM_1000_NS12placeholders2_9E[1];
.global .align 1 .b8 _ZN31_INTERNAL_d2e5a77a_4_k_cu__Z1fd6thrust24THRUST_300001_SM_1000_NS12placeholders3_10E[1];
.global .align 1 .b8 _ZN31_INTERNAL_d2e5a77a_4_k_cu__Z1fd6thrust24THRUST_300001_SM_1000_NS3seqE[1];
.global .align 8 .b8 __cudart_i2opi_d[144] = {8, 93, 141, 31, 177, 95, 251, 107, 234, 146, 82, 138, 247, 57, 7, 61, 123, 241, 229, 235, 199, 186, 39, 117, 45, 234, 95, 158, 102, 63, 70, 79, 183, 9, 203, 39, 207, 126, 54, 109, 31, 109, 10, 90, 139, 17, 47, 239, 15, 152, 5, 222, 255, 151, 248, 31, 59, 40, 249, 189, 139, 95, 132, 156, 244, 57, 83, 131, 57, 214, 145, 57, 65, 126, 95, 180, 38, 112, 156, 233, 132, 68, 187, 46, 245, 53, 130, 232, 62, 167, 41, 177, 28, 235, 29, 254, 28, 146, 209, 9, 234, 46, 73, 6, 224, 210, 77, 66, 58, 110, 36, 183, 97, 197, 187, 222, 171, 99, 81, 254, 65, 144, 67, 60, 153, 149, 98, 219, 192, 221, 52, 245, 209, 87, 39, 252, 41, 21, 68, 78, 110, 131, 249, 162};
.global .align 16 .b8 __cudart_sin_cos_coeffs[128] = {70, 210, 176, 44, 241, 229, 90, 190, 146, 227, 172, 105, 227, 29, 199, 62, 161, 98, 219, 25, 160, 1, 42, 191, 24, 8, 17, 17, 17, 17, 129, 63, 84, 85, 85, 85, 85, 85, 197, 191, 0, 0, 0, 0, 0, 0, 0, 0, 0, 0, 0, 0, 0, 0, 0, 0, 100, 129, 253, 32, 131, 255, 168, 189, 40, 133, 239, 193, 167, 238, 33, 62, 217, 230, 6, 142, 79, 126, 146, 190, 233, 188, 221, 25, 160, 1, 250, 62, 71, 93, 193, 22, 108, 193, 86, 191, 81, 85, 85, 85, 85, 85, 165, 63, 0, 0, 0, 0, 0, 0, 224, 191, 0, 0, 0, 0, 0, 0, 240, 63};

.visible .entry _ZN3cub18CUB_300001_SM_10006detail11EmptyKernelIvEEvv()
{


	ret;

}
	// .globl	_ZN3cub18CUB_300001_SM_10006detail6reduce28DeviceReduceSingleTileKernelINS2_10policy_hubIfjN4cuda3std3__44plusIfEEE10Policy1000EN6thrust24THRUST_300001_SM_1000_NS6detail15normal_iteratorINSD_10device_ptrIdEEEEPdjS9_df9integrateEEvT0_T1_T2_T3_T4_T6_
.visible .entry _ZN3cub18CUB_300001_SM_10006detail6reduce28DeviceReduceSingleTileKernelINS2_10policy_hubIfjN4cuda3std3__44plusIfEEE10Policy1000EN6thrust24THRUST_300001_SM_1000_NS6detail15normal_iteratorINSD_10device_ptrIdEEEEPdjS9_df9integrateEEvT0_T1_T2_T3_T4_T6_(
	.param .align 8 .b8 _ZN3cub18CUB_300001_SM_10006detail6reduce28DeviceReduceSingleTileKernelINS2_10policy_hubIfjN4cuda3std3__44plusIfEEE10Policy1000EN6thrust24THRUST_300001_SM_1000_NS6detail15normal_iteratorINSD_10device_ptrIdEEEEPdjS9_df9integrateEEvT0_T1_T2_T3_T4_T6__param_0[8],
	.param .u64 .ptr .align 1 _ZN3cub18CUB_300001_SM_10006detail6reduce28DeviceReduceSingleTileKernelINS2_10policy_hubIfjN4cuda3std3__44plusIfEEE10Policy1000EN6thrust24THRUST_300001_SM_1000_NS6detail15normal_iteratorINSD_10device_ptrIdEEEEPdjS9_df9integrateEEvT0_T1_T2_T3_T4_T6__param_1,
	.param .u32 _ZN3cub18CUB_300001_SM_10006detail6reduce28DeviceReduceSingleTileKernelINS2_10policy_hubIfjN4cuda3std3__44plusIfEEE10Policy1000EN6thrust24THRUST_300001_SM_1000_NS6detail15normal_iteratorINSD_10device_ptrIdEEEEPdjS9_df9integrateEEvT0_T1_T2_T3_T4_T6__param_2,
	.param .align 1 .b8 _ZN3cub18CUB_300001_SM_10006detail6reduce28DeviceReduceSingleTileKernelINS2_10policy_hubIfjN4cuda3std3__44plusIfEEE10Policy1000EN6thrust24THRUST_300001_SM_1000_NS6detail15normal_iteratorINSD_10device_ptrIdEEEEPdjS9_df9integrateEEvT0_T1_T2_T3_T4_T6__param_3[1],
	.param .f64 _ZN3cub18CUB_300001_SM_10006detail6reduce28DeviceReduceSingleTileKernelINS2_10policy_hubIfjN4cuda3std3__44plusIfEEE10Policy1000EN6thrust24THRUST_300001_SM_1000_NS6detail15normal_iteratorINSD_10device_ptrIdEEEEPdjS9_df9integrateEEvT0_T1_T2_T3_T4_T6__param_4,
	.param .align 1 .b8 _ZN3cub18CUB_300001_SM_10006detail6reduce28DeviceReduceSingleTileKernelINS2_10policy_hubIfjN4cuda3std3__44plusIfEEE10Policy1000EN6thrust24THRUST_300001_SM_1000_NS6detail15normal_iteratorINSD_10device_ptrIdEEEEPdjS9_df9integrateEEvT0_T1_T2_T3_T4_T6__param_5[1]
)
.maxntid 512
.minnctapersm 1
{
	.reg .pred 	%p<437>;
	.reg .b32 	%r<1388>;
	.reg .b32 	%f<308>;
	.reg .b64 	%rd<298>;
	.reg .b64 	%fd<3258>;
	// demoted variable
	.shared .align 4 .b8 _ZZN3cub18CUB_300001_SM_10006detail6reduce28DeviceReduceSingleTileKernelINS2_10policy_hubIfjN4cuda3std3__44plusIfEEE10Policy1000EN6thrust24THRUST_300001_SM_1000_NS6detail15normal_iteratorINSD_10device_ptrIdEEEEPdjS9_df9integrateEEvT0_T1_T2_T3_T4_T6_E12temp_storage[84];
	ld.param.u64 	%rd8, [_ZN3cub18CUB_300001_SM_10006detail6reduce28DeviceReduceSingleTileKernelINS2_10policy_hubIfjN4cuda3std3__44plusIfEEE10Policy1000EN6thrust24THRUST_300001_SM_1000_NS6detail15normal_iteratorINSD_10device_ptrIdEEEEPdjS9_df9integrateEEvT0_T1_T2_T3_T4_T6__param_0];
	ld.param.u64 	%rd9, [_ZN3cub18CUB_300001_SM_10006detail6reduce28DeviceReduceSingleTileKernelINS2_10policy_hubIfjN4cuda3std3__44plusIfEEE10Policy1000EN6thrust24THRUST_300001_SM_1000_NS6detail15normal_iteratorINSD_10device_ptrIdEEEEPdjS9_df9integrateEEvT0_T1_T2_T3_T4_T6__param_1];
	ld.param.u32 	%r402, [_ZN3cub18CUB_300001_SM_10006detail6reduce28DeviceReduceSingleTileKernelINS2_10policy_hubIfjN4cuda3std3__44plusIfEEE10Policy1000EN6thrust24THRUST_300001_SM_1000_NS6detail15normal_iteratorINSD_10device_ptrIdEEEEPdjS9_df9integrateEEvT0_T1_T2_T3_T4_T6__param_2];
	ld.param.f64 	%fd631, [_ZN3cub18CUB_300001_SM_10006detail6reduce28DeviceReduceSingleTileKernelINS2_10policy_hubIfjN4cuda3std3__44plusIfEEE10Policy1000EN6thrust24THRUST_300001_SM_1000_NS6detail15normal_iteratorINSD_10device_ptrIdEEEEPdjS9_df9integrateEEvT0_T1_T2_T3_T4_T6__param_4];
	cvta.to.global.u64 	%rd1, %rd9;
	setp.ne.s32 	%p1, %r402, 0;
	@%p1 bra 	$L__BB1_3;
	mov.u32 	%r1276, %tid.x;
	setp.ne.s32 	%p436, %r1276, 0;
	@%p436 bra 	$L__BB1_452;
	st.global.f64 	[%rd1], %fd631;
	bra.uni 	$L__BB1_452;
$L__BB1_3:
	cvta.to.global.u64 	%rd2, %rd8;
	setp.gt.u32 	%p2, %r402, 8191;
	@%p2 bra 	$L__BB1_42;
	mov.u32 	%r1, %tid.x;
	setp.ge.u32 	%p379, %r1, %r402;
	mov.f32 	%f302, 0f00000000;
	mov.u32 	%r1281, %r1;
	@%p379 bra 	$L__BB1_18;
	mul.wide.u32 	%rd278, %r1, 8;
	add.s64 	%rd279, %rd2, %rd278;
	ld.global.f64 	%fd1, [%rd279];
	abs.f64 	%fd2, %fd1;
	setp.neu.f64 	%p380, %fd2, 0d7FF0000000000000;
	@%p380 bra 	$L__BB1_7;
	mov.f64 	%fd2980, 0d0000000000000000;
	mul.rn.f64 	%fd3118, %fd1, %fd2980;
	mov.b32 	%r1277, 0;
	bra.uni 	$L__BB1_9;
$L__BB1_7:
	mul.f64 	%fd2975, %fd1, 0d3FE45F306DC9C883;
	cvt.rni.s32.f64 	%r1277, %fd2975;
	cvt.rn.f64.s32 	%fd2976, %r1277;
	fma.rn.f64 	%fd2977, %fd2976, 0dBFF921FB54442D18, %fd1;
	fma.rn.f64 	%fd2978, %fd2976, 0dBC91A62633145C00, %fd2977;
	fma.rn.f64 	%fd3118, %fd2976, 0dB97B839A252049C0, %fd2978;
	setp.ltu.f64 	%p381, %fd2, 0d41E0000000000000;
	@%p381 bra 	$L__BB1_9;
	{ // callseq 66, 0
	.param .b64 param0;
	st.param.f64 	[param0], %fd1;
	.param .align 16 .b8 retval0[16];
	call.uni (retval0), 
	__internal_trig_reduction_slowpathd, 
	(
	param0
	);
	ld.param.f64 	%fd3118, [retval0];
	ld.param.b32 	%r1277, [retval0+8];
	} // callseq 66
$L__BB1_9:
	shl.b32 	%r1165, %r1277, 6;
	cvt.u64.u32 	%rd280, %r1165;
	and.b64  	%rd281, %rd280, 64;
	mov.u64 	%rd282, __cudart_sin_cos_coeffs;
	add.s64 	%rd283, %rd282, %rd281;
	mul.rn.f64 	%fd2981, %fd3118, %fd3118;
	and.b32  	%r1166, %r1277, 1;
	setp.eq.b32 	%p382, %r1166, 1;
	selp.f64 	%fd2982, 0dBDA8FF8320FD8164, 0d3DE5DB65F9785EBA, %p382;
	ld.global.nc.v2.f64 	{%fd2983, %fd2984}, [%rd283];
	fma.rn.f64 	%fd2985, %fd2982, %fd2981, %fd2983;
	fma.rn.f64 	%fd2986, %fd2985, %fd2981, %fd2984;
	ld.global.nc.v2.f64 	{%fd2987, %fd2988}, [%rd283+16];
	fma.rn.f64 	%fd2989, %fd2986, %fd2981, %fd2987;
	fma.rn.f64 	%fd2990, %fd2989, %fd2981, %fd2988;
	ld.global.nc.v2.f64 	{%fd2991, %fd2992}, [%rd283+32];
	fma.rn.f64 	%fd2993, %fd2990, %fd2981, %fd2991;
	fma.rn.f64 	%fd2994, %fd2993, %fd2981, %fd2992;
	fma.rn.f64 	%fd2995, %fd2994, %fd3118, %fd3118;
	fma.rn.f64 	%fd2996, %fd2994, %fd2981, 0d3FF0000000000000;
	selp.f64 	%fd2997, %fd2996, %fd2995, %p382;
	and.b32  	%r1167, %r1277, 2;
	setp.eq.s32 	%p383, %r1167, 0;
	mov.f64 	%fd2998, 0d0000000000000000;
	sub.f64 	%fd2999, %fd2998, %fd2997;
	selp.f64 	%fd7, %fd2997, %fd2999, %p383;
	fma.rn.f64 	%fd3000, %fd7, 0d3FF71547652B82FE, 0d4338000000000000;
	{
	.reg .b32 %temp; 
	mov.b64 	{%r5, %temp}, %fd3000;
	}
	mov.f64 	%fd3001, 0dC338000000000000;
	add.rn.f64 	%fd3002, %fd3000, %fd3001;
	fma.rn.f64 	%fd3003, %fd3002, 0dBFE62E42FEFA39EF, %fd7;
	fma.rn.f64 	%fd3004, %fd3002, 0dBC7ABC9E3B39803F, %fd3003;
	fma.rn.f64 	%fd3005, %fd3004, 0d3E5ADE1569CE2BDF, 0d3E928AF3FCA213EA;
	fma.rn.f64 	%fd3006, %fd3005, %fd3004, 0d3EC71DEE62401315;
	fma.rn.f64 	%fd3007, %fd3006, %fd3004, 0d3EFA01997C89EB71;
	fma.rn.f64 	%fd3008, %fd3007, %fd3004, 0d3F2A01A014761F65;
	fma.rn.f64 	%fd3009, %fd3008, %fd3004, 0d3F56C16C1852B7AF;
	fma.rn.f64 	%fd3010, %fd3009, %fd3004, 0d3F81111111122322;
	fma.rn.f64 	%fd3011, %fd3010, %fd3004, 0d3FA55555555502A1;
	fma.rn.f64 	%fd3012, %fd3011, %fd3004, 0d3FC5555555555511;
	fma.rn.f64 	%fd3013, %fd3012, %fd3004, 0d3FE000000000000B;
	fma.rn.f64 	%fd3014, %fd3013, %fd3004, 0d3FF0000000000000;
	fma.rn.f64 	%fd3015, %fd3014, %fd3004, 0d3FF0000000000000;
	{
	.reg .b32 %temp; 
	mov.b64 	{%r6, %temp}, %fd3015;
	}
	{
	.reg .b32 %temp; 
	mov.b64 	{%temp, %r7}, %fd3015;
	}
	shl.b32 	%r1168, %r5, 20;
	add.s32 	%r1169, %r1168, %r7;
	mov.b64 	%fd3119, {%r6, %r1169};
	{
	.reg .b32 %temp; 
	mov.b64 	{%temp, %r1170}, %fd7;
	}
	mov.b32 	%f195, %r1170;
	abs.f32 	%f1, %f195;
	setp.lt.f32 	%p384, %f1, 0f4086232B;
	@%p384 bra 	$L__BB1_12;
	setp.lt.f64 	%p385, %fd7, 0d0000000000000000;
	add.f64 	%fd3016, %fd7, 0d7FF0000000000000;
	selp.f64 	%fd3119, 0d0000000000000000, %fd3016, %p385;
	setp.geu.f32 	%p386, %f1, 0f40874800;
	@%p386 bra 	$L__BB1_12;
	shr.u32 	%r1171, %r5, 31;
	add.s32 	%r1172, %r5, %r1171;
	shr.s32 	%r1173, %r1172, 1;
	shl.b32 	%r1174, %r1173, 20;
	add.s32 	%r1175, %r7, %r1174;
	mov.b64 	%fd3017, {%r6, %r1175};
	sub.s32 	%r1176, %r5, %r1173;
	shl.b32 	%r1177, %r1176, 20;
	add.s32 	%r1178, %r1177, 1072693248;
	mov.b32 	%r1179, 0;
	mov.b64 	%fd3018, {%r1179, %r1178};
	mul.f64 	%fd3119, %fd3018, %fd3017;
$L__BB1_12:
	div.rn.f64 	%fd12, %fd1, 0d4044000000000000;
	abs.f64 	%fd13, %fd12;
	setp.neu.f64 	%p387, %fd13, 0d7FF0000000000000;
	@%p387 bra 	$L__BB1_14;
	mov.f64 	%fd3024, 0d0000000000000000;
	mul.rn.f64 	%fd3121, %fd12, %fd3024;
	mov.b32 	%r1279, 1;
	bra.uni 	$L__BB1_17;
$L__BB1_14:
	mul.f64 	%fd3019, %fd12, 0d3FE45F306DC9C883;
	cvt.rni.s32.f64 	%r1278, %fd3019;
	cvt.rn.f64.s32 	%fd3020, %r1278;
	fma.rn.f64 	%fd3021, %fd3020, 0dBFF921FB54442D18, %fd12;
	fma.rn.f64 	%fd3022, %fd3020, 0dBC91A62633145C00, %fd3021;
	fma.rn.f64 	%fd3121, %fd3020, 0dB97B839A252049C0, %fd3022;
	setp.ltu.f64 	%p388, %fd13, 0d41E0000000000000;
	@%p388 bra 	$L__BB1_16;
	{ // callseq 67, 0
	.param .b64 param0;
	st.param.f64 	[param0], %fd12;
	.param .align 16 .b8 retval0[16];
	call.uni (retval0), 
	__internal_trig_reduction_slowpathd, 
	(
	param0
	);
	ld.param.f64 	%fd3121, [retval0];
	ld.param.b32 	%r1278, [retval0+8];
	} // callseq 67
$L__BB1_16:
	add.s32 	%r1279, %r1278, 1;
$L__BB1_17:
	shl.b32 	%r1182, %r1279, 6;
	cvt.u64.u32 	%rd284, %r1182;
	and.b64  	%rd285, %rd284, 64;
	add.s64 	%rd287, %rd282, %rd285;
	mul.rn.f64 	%fd3025, %fd3121, %fd3121;
	and.b32  	%r1183, %r1279, 1;
	setp.eq.b32 	%p389, %r1183, 1;
	selp.f64 	%fd3026, 0dBDA8FF8320FD8164, 0d3DE5DB65F9785EBA, %p389;
	ld.global.nc.v2.f64 	{%fd3027, %fd3028}, [%rd287];
	fma.rn.f64 	%fd3029, %fd3026, %fd3025, %fd3027;
	fma.rn.f64 	%fd3030, %fd3029, %fd3025, %fd3028;
	ld.global.nc.v2.f64 	{%fd3031, %fd3032}, [%rd287+16];
	fma.rn.f64 	%fd3033, %fd3030, %fd3025, %fd3031;
	fma.rn.f64 	%fd3034, %fd3033, %fd3025, %fd3032;
	ld.global.nc.v2.f64 	{%fd3035, %fd3036}, [%rd287+32];
	fma.rn.f64 	%fd3037, %fd3034, %fd3025, %fd3035;
	fma.rn.f64 	%fd3038, %fd3037, %fd3025, %fd3036;
	fma.rn.f64 	%fd3039, %fd3038, %fd3121, %fd3121;
	fma.rn.f64 	%fd3040, %fd3038, %fd3025, 0d3FF0000000000000;
	selp.f64 	%fd3041, %fd3040, %fd3039, %p389;
	and.b32  	%r1184, %r1279, 2;
	setp.eq.s32 	%p390, %r1184, 0;
	mov.f64 	%fd3042, 0d0000000000000000;
	sub.f64 	%fd3043, %fd3042, %fd3041;
	selp.f64 	%fd3044, %fd3041, %fd3043, %p390;
	mul.f64 	%fd3045, %fd3119, %fd3044;
	cvt.rn.f32.f64 	%f302, %fd3045;
	add.s32 	%r1281, %r1, 512;
$L__BB1_18:
	setp.ge.u32 	%p391, %r1281, %r402;
	@%p391 bra 	$L__BB1_33;
	mul.wide.u32 	%rd288, %r1281, 8;
	add.s64 	%rd297, %rd2, %rd288;
	mov.u64 	%rd291, __cudart_sin_cos_coeffs;
$L__BB1_20:
	ld.global.f64 	%fd19, [%rd297];
	abs.f64 	%fd20, %fd19;
	setp.neu.f64 	%p392, %fd20, 0d7FF0000000000000;
	@%p392 bra 	$L__BB1_22;
	mov.f64 	%fd3051, 0d0000000000000000;
	mul.rn.f64 	%fd3122, %fd19, %fd3051;
	mov.b32 	%r1282, 0;
	bra.uni 	$L__BB1_24;
$L__BB1_22:
	mul.f64 	%fd3046, %fd19, 0d3FE45F306DC9C883;
	cvt.rni.s32.f64 	%r1282, %fd3046;
	cvt.rn.f64.s32 	%fd3047, %r1282;
	fma.rn.f64 	%fd3048, %fd3047, 0dBFF921FB54442D18, %fd19;
	fma.rn.f64 	%fd3049, %fd3047, 0dBC91A62633145C00, %fd3048;
	fma.rn.f64 	%fd3122, %fd3047, 0dB97B839A252049C0, %fd3049;
	setp.ltu.f64 	%p393, %fd20, 0d41E0000000000000;
	@%p393 bra 	$L__BB1_24;
	{ // callseq 68, 0
	.param .b64 param0;
	st.param.f64 	[param0], %fd19;
	.param .align 16 .b8 retval0[16];
	call.uni (retval0), 
	__internal_trig_reduction_slowpathd, 
	(
	param0
	);
	ld.param.f64 	%fd3122, [retval0];
	ld.param.b32 	%r1282, [retval0+8];
	} // callseq 68
$L__BB1_24:
	shl.b32 	%r1187, %r1282, 6;
	cvt.u64.u32 	%rd289, %r1187;
	and.b64  	%rd290, %rd289, 64;
	add.s64 	%rd292, %rd291, %rd290;
	mul.rn.f64 	%fd3052, %fd3122, %fd3122;
	and.b32  	%r1188, %r1282, 1;
	setp.eq.b32 	%p394, %r1188, 1;
	selp.f64 	%fd3053, 0dBDA8FF8320FD8164, 0d3DE5DB65F9785EBA, %p394;
	ld.global.nc.v2.f64 	{%fd3054, %fd3055}, [%rd292];
	fma.rn.f64 	%fd3056, %fd3053, %fd3052, %fd3054;
	fma.rn.f64 	%fd3057, %fd3056, %fd3052, %fd3055;
	ld.global.nc.v2.f64 	{%fd3058, %fd3059}, [%rd292+16];
	fma.rn.f64 	%fd3060, %fd3057, %fd3052, %fd3058;
	fma.rn.f64 	%fd3061, %fd3060, %fd3052, %fd3059;
	ld.global.nc.v2.f64 	{%fd3062, %fd3063}, [%rd292+32];
	fma.rn.f64 	%fd3064, %fd3061, %fd3052, %fd3062;
	fma.rn.f64 	%fd3065, %fd3064, %fd3052, %fd3063;
	fma.rn.f64 	%fd3066, %fd3065, %fd3122, %fd3122;
	fma.rn.f64 	%fd3067, %fd3065, %fd3052, 0d3FF0000000000000;
	selp.f64 	%fd3068, %fd3067, %fd3066, %p394;
	and.b32  	%r1189, %r1282, 2;
	setp.eq.s32 	%p395, %r1189, 0;
	mov.f64 	%fd3069, 0d0000000000000000;
	sub.f64 	%fd3070, %fd3069, %fd3068;
	selp.f64 	%fd25, %fd3068, %fd3070, %p395;
	fma.rn.f64 	%fd3071, %fd25, 0d3FF71547652B82FE, 0d4338000000000000;
	{
	.reg .b32 %temp; 
	mov.b64 	{%r19, %temp}, %fd3071;
	}
	mov.f64 	%fd3072, 0dC338000000000000;
	add.rn.f64 	%fd3073, %fd3071, %fd3072;
	fma.rn.f64 	%fd3074, %fd3073, 0dBFE62E42FEFA39EF, %fd25;
	fma.rn.f64 	%fd3075, %fd3073, 0dBC7ABC9E3B39803F, %fd3074;
	fma.rn.f64 	%fd3076, %fd3075, 0d3E5ADE1569CE2BDF, 0d3E928AF3FCA213EA;
	fma.rn.f64 	%fd3077, %fd3076, %fd3075, 0d3EC71DEE62401315;
	fma.rn.f64 	%fd3078, %fd3077, %fd3075, 0d3EFA01997C89EB71;
	fma.rn.f64 	%fd3079, %fd3078, %fd3075, 0d3F2A01A014761F65;
	fma.rn.f64 	%fd3080, %fd3079, %fd3075, 0d3F56C16C1852B7AF;
	fma.rn.f64 	%fd3081, %fd3080, %fd3075, 0d3F81111111122322;
	fma.rn.f64 	%fd3082, %fd3081, %fd3075, 0d3FA55555555502A1;
	fma.rn.f64 	%fd3083, %fd3082, %fd3075, 0d3FC5555555555511;
	fma.rn.f64 	%fd3084, %fd3083, %fd3075, 0d3FE000000000000B;
	fma.rn.f64 	%fd3085, %fd3084, %fd3075, 0d3FF0000000000000;
	fma.rn.f64 	%fd3086, %fd3085, %fd3075, 0d3FF0000000000000;
	{
	.reg .b32 %temp; 
	mov.b64 	{%r20, %temp}, %fd3086;
	}
	{
	.reg .b32 %temp; 
	mov.b64 	{%temp, %r21}, %fd3086;
	}
	shl.b32 	%r1190, %r19, 20;
	add.s32 	%r1191, %r1190, %r21;
	mov.b64 	%fd3123, {%r20, %r1191};
	{
	.reg .b32 %temp; 
	mov.b64 	{%temp, %r1192}, %fd25;
	}
	mov.b32 	%f196, %r1192;
	abs.f32 	%f5, %f196;
	setp.lt.f32 	%p396, %f5, 0f4086232B;
	@%p396 bra 	$L__BB1_27;
	setp.lt.f64 	%p397, %fd25, 0d0000000000000000;
	add.f64 	%fd3087, %fd25, 0d7FF0000000000000;
	selp.f64 	%fd3123, 0d0000000000000000, %fd3087, %p397;
	setp.geu.f32 	%p398, %f5, 0f40874800;
	@%p398 bra 	$L__BB1_27;
	shr.u32 	%r1193, %r19, 31;
	add.s32 	%r1194, %r19, %r1193;
	shr.s32 	%r1195, %r1194, 1;
	shl.b32 	%r1196, %r1195, 20;
	add.s32 	%r1197, %r21, %r1196;
	mov.b64 	%fd3088, {%r20, %r1197};
	sub.s32 	%r1198, %r19, %r1195;
	shl.b32 	%r1199, %r1198, 20;
	add.s32 	%r1200, %r1199, 1072693248;
	mov.b32 	%r1201, 0;
	mov.b64 	%fd3089, {%r1201, %r1200};
	mul.f64 	%fd3123, %fd3089, %fd3088;
$L__BB1_27:
	div.rn.f64 	%fd30, %fd19, 0d4044000000000000;
	abs.f64 	%fd31, %fd30;
	setp.neu.f64 	%p399, %fd31, 0d7FF0000000000000;
	@%p399 bra 	$L__BB1_29;
	mov.f64 	%fd3095, 0d0000000000000000;
	mul.rn.f64 	%fd3125, %fd30, %fd3095;
	mov.b32 	%r1284, 1;
	bra.uni 	$L__BB1_32;
$L__BB1_29:
	mul.f64 	%fd3090, %fd30, 0d3FE45F306DC9C883;
	cvt.rni.s32.f64 	%r1283, %fd3090;
	cvt.rn.f64.s32 	%fd3091, %r1283;
	fma.rn.f64 	%fd3092, %fd3091, 0dBFF921FB54442D18, %fd30;
	fma.rn.f64 	%fd3093, %fd3091, 0dBC91A62633145C00, %fd3092;
	fma.rn.f64 	%fd3125, %fd3091, 0dB97B839A252049C0, %fd3093;
	setp.ltu.f64 	%p400, %fd31, 0d41E0000000000000;
	@%p400 bra 	$L__BB1_31;
	{ // callseq 69, 0
	.param .b64 param0;
	st.param.f64 	[param0], %fd30;
	.param .align 16 .b8 retval0[16];
	call.uni (retval0), 
	__internal_trig_reduction_slowpathd, 
	(
	param0
	);
	ld.param.f64 	%fd3125, [retval0];
	ld.param.b32 	%r1283, [retval0+8];
	} // callseq 69
$L__BB1_31:
	add.s32 	%r1284, %r1283, 1;
$L__BB1_32:
	shl.b32 	%r1204, %r1284, 6;
	cvt.u64.u32 	%rd293, %r1204;
	and.b64  	%rd294, %rd293, 64;
	add.s64 	%rd296, %rd291, %rd294;
	mul.rn.f64 	%fd3096, %fd3125, %fd3125;
	and.b32  	%r1205, %r1284, 1;
	setp.eq.b32 	%p401, %r1205, 1;
	selp.f64 	%fd3097, 0dBDA8FF8320FD8164, 0d3DE5DB65F9785EBA, %p401;
	ld.global.nc.v2.f64 	{%fd3098, %fd3099}, [%rd296];
	fma.rn.f64 	%fd3100, %fd3097, %fd3096, %fd3098;
	fma.rn.f64 	%fd3101, %fd3100, %fd3096, %fd3099;
	ld.global.nc.v2.f64 	{%fd3102, %fd3103}, [%rd296+16];
	fma.rn.f64 	%fd3104, %fd3101, %fd3096, %fd3102;
	fma.rn.f64 	%fd3105, %fd3104, %fd3096, %fd3103;
	ld.global.nc.v2.f64 	{%fd3106, %fd3107}, [%rd296+32];
	fma.rn.f64 	%fd3108, %fd3105, %fd3096, %fd3106;
	fma.rn.f64 	%fd3109, %fd3108, %fd3096, %fd3107;
	fma.rn.f64 	%fd3110, %fd3109, %fd3125, %fd3125;
	fma.rn.f64 	%fd3111, %fd3109, %fd3096, 0d3FF0000000000000;
	selp.f64 	%fd3112, %fd3111, %fd3110, %p401;
	and.b32  	%r1206, %r1284, 2;
	setp.eq.s32 	%p402, %r1206, 0;
	mov.f64 	%fd3113, 0d0000000000000000;
	sub.f64 	%fd3114, %fd3113, %fd3112;
	selp.f64 	%fd3115, %fd3112, %fd3114, %p402;
	mul.f64 	%fd3116, %fd3123, %fd3115;
	cvt.rn.f32.f64 	%f197, %fd3116;
	add.f32 	%f302, %f302, %f197;
	add.s32 	%r1281, %r1281, 512;
	add.s64 	%rd297, %rd297, 4096;
	setp.lt.s32 	%p403, %r1281, %r402;
	@%p403 bra 	$L__BB1_20;
$L__BB1_33:
	setp.lt.s32 	%p404, %r402, 512;
	@%p404 bra 	$L__BB1_38;
	// begin inline asm
	mov.u32 %r1245, %laneid;
	// end inline asm
	mov.b32 	%r1247, %f302;
	mov.b32 	%r1248, 1;
	mov.b32 	%r1269, 31;
	mov.b32 	%r1270, -1;
	// begin inline asm
	shfl.sync.down.b32 %r1246, %r1247, %r1248, %r1269, %r1270;
	// end inline asm
	setp.gt.s32 	%p428, %r1245, 30;
	mov.b32 	%f256, %r1246;
	add.f32 	%f257, %f302, %f256;
	selp.f32 	%f258, %f302, %f257, %p428;
	mov.b32 	%r1252, %f258;
	mov.b32 	%r1253, 2;
	// begin inline asm
	shfl.sync.down.b32 %r1251, %r1252, %r1253, %r1269, %r1270;
	// end inline asm
	setp.gt.s32 	%p429, %r1245, 29;
	mov.b32 	%f259, %r1251;
	add.f32 	%f260, %f258, %f259;
	selp.f32 	%f261, %f258, %f260, %p429;
	mov.b32 	%r1257, %f261;
	mov.b32 	%r1258, 4;
	// begin inline asm
	shfl.sync.down.b32 %r1256, %r1257, %r1258, %r1269, %r1270;
	// end inline asm
	setp.gt.s32 	%p430, %r1245, 27;
	mov.b32 	%f262, %r1256;
	add.f32 	%f263, %f261, %f262;
	selp.f32 	%f264, %f261, %f263, %p430;
	mov.b32 	%r1262, %f264;
	mov.b32 	%r1263, 8;
	// begin inline asm
	shfl.sync.down.b32 %r1261, %r1262, %r1263, %r1269, %r1270;
	// end inline asm
	setp.gt.s32 	%p431, %r1245, 23;
	mov.b32 	%f265, %r1261;
	add.f32 	%f266, %f264, %f265;
	selp.f32 	%f267, %f264, %f266, %p431;
	mov.b32 	%r1267, %f267;
	mov.b32 	%r1268, 16;
	// begin inline asm
	shfl.sync.down.b32 %r1266, %r1267, %r1268, %r1269, %r1270;
	// end inline asm
	setp.gt.s32 	%p432, %r1245, 15;
	mov.b32 	%f268, %r1266;
	add.f32 	%f8, %f267, %f268;
	selp.f32 	%f307, %f267, %f8, %p432;
	setp.ne.s32 	%p433, %r1245, 0;
	@%p433 bra 	$L__BB1_36;
	shr.u32 	%r1271, %r1, 3;
	and.b32  	%r1272, %r1271, 124;
	mov.u32 	%r1273, _ZZN3cub18CUB_300001_SM_10006detail6reduce28DeviceReduceSingleTileKernelINS2_10policy_hubIfjN4cuda3std3__44plusIfEEE10Policy1000EN6thrust24THRUST_300001_SM_1000_NS6detail15normal_iteratorINSD_10device_ptrIdEEEEPdjS9_df9integrateEEvT0_T1_T2_T3_T4_T6_E12temp_storage;
	add.s32 	%r1274, %r1273, %r1272;
	st.shared.f32 	[%r1274+16], %f8;
$L__BB1_36:
	bar.sync 	0;
	setp.ne.s32 	%p434, %r1, 0;
	@%p434 bra 	$L__BB1_450;
	ld.shared.f32 	%f269, [_ZZN3cub18CUB_300001_SM_10006detail6reduce28DeviceReduceSingleTileKernelINS2_10policy_hubIfjN4cuda3std3__44plusIfEEE10Policy1000EN6thrust24THRUST_300001_SM_1000_NS6detail15normal_iteratorINSD_10device_ptrIdEEEEPdjS9_df9integrateEEvT0_T1_T2_T3_T4_T6_E12temp_storage+20];
	add.f32 	%f270, %f307, %f269;
	ld.shared.f32 	%f271, [_ZZN3cub18CUB_300001_SM_10006detail6reduce28DeviceReduceSingleTileKernelINS2_10policy_hubIfjN4cuda3std3__44plusIfEEE10Policy1000EN6thrust24THRUST_300001_SM_1000_NS6detail15normal_iteratorINSD_10device_ptrIdEEEEPdjS9_df9integrateEEvT0_T1_T2_T3_T4_T6_E12temp_storage+24];
	add.f32 	%f272, %f270, %f271;
	ld.shared.f32 	%f273, [_ZZN3cub18CUB_300001_SM_10006detail6reduce28DeviceReduceSingleTileKernelINS2_10policy_hubIfjN4cuda3std3__44plusIfEEE10Policy1000EN6thrust24THRUST_300001_SM_1000_NS6detail15normal_iteratorINSD_10device_ptrIdEEEEPdjS9_df9integrateEEvT0_T1_T2_T3_T4_T6_E12temp_storage+28];
	add.f32 	%f274, %f272, %f273;
	ld.shared.f32 	%f275, [_ZZN3cub18CUB_300001_SM_10006detail6reduce28DeviceReduceSingleTileKernelINS2_10policy_hubIfjN4cuda3std3__44plusIfEEE10Policy1000EN6thrust24THRUST_300001_SM_1000_NS6detail15normal_iteratorINSD_10device_ptrIdEEEEPdjS9_df9integrateEEvT0_T1_T2_T3_T4_T6_E12temp_storage+32];
	add.f32 	%f276, %f274, %f275;
	ld.shared.f32 	%f277, [_ZZN3cub18CUB_300001_SM_10006detail6reduce28DeviceReduceSingleTileKernelINS2_10policy_hubIfjN4cuda3std3__44plusIfEEE10Policy1000EN6thrust24THRUST_300001_SM_1000_NS6detail15normal_iteratorINSD_10device_ptrIdEEEEPdjS9_df9integrateEEvT0_T1_T2_T3_T4_T6_E12temp_storage+36];
	add.f32 	%f278, %f276, %f277;
	ld.shared.f32 	%f279, [_ZZN3cub18CUB_300001_SM_10006detail6reduce28DeviceReduceSingleTileKernelINS2_10policy_hubIfjN4cuda3std3__44plusIfEEE10Policy1000EN6thrust24THRUST_300001_SM_1000_NS6detail15normal_iteratorINSD_10device_ptrIdEEEEPdjS9_df9integrateEEvT0_T1_T2_T3_T4_T6_E12temp_storage+40];
	add.f32 	%f280, %f278, %f279;
	ld.shared.f32 	%f281, [_ZZN3cub18CUB_300001_SM_10006detail6reduce28DeviceReduceSingleTileKernelINS2_10policy_hubIfjN4cuda3std3__44plusIfEEE10Policy1000EN6thrust24THRUST_300001_SM_1000_NS6detail15normal_iteratorINSD_10device_ptrIdEEEEPdjS9_df9integrateEEvT0_T1_T2_T3_T4_T6_E12temp_storage+44];
	add.f32 	%f282, %f280, %f281;
	ld.shared.f32 	%f283, [_ZZN3cub18CUB_300001_SM_10006detail6reduce28DeviceReduceSingleTileKernelINS2_10policy_hubIfjN4cuda3std3__44plusIfEEE10Policy1000EN6thrust24THRUST_300001_SM_1000_NS6detail15normal_iteratorINSD_10device_ptrIdEEEEPdjS9_df9integrateEEvT0_T1_T2_T3_T4_T6_E12temp_storage+48];
	add.f32 	%f284, %f282, %f283;
	ld.shared.f32 	%f285, [_ZZN3cub18CUB_300001_SM_10006detail6reduce28DeviceReduceSingleTileKernelINS2_10policy_hubIfjN4cuda3std3__44plusIfEEE10Policy1000EN6thrust24THRUST_300001_SM_1000_NS6detail15normal_iteratorINSD_10device_ptrIdEEEEPdjS9_df9integrateEEvT0_T1_T2_T3_T4_T6_E12temp_storage+52];
	add.f32 	%f286, %f284, %f285;
	ld.shared.f32 	%f287, [_ZZN3cub18CUB_300001_SM_10006detail6reduce28DeviceReduceSingleTileKernelINS2_10policy_hubIfjN4cuda3std3__44plusIfEEE10Policy1000EN6thrust24THRUST_300001_SM_1000_NS6detail15normal_iteratorINSD_10device_ptrIdEEEEPdjS9_df9integrateEEvT0_T1_T2_T3_T4_T6_E12temp_storage+56];
	add.f32 	%f288, %f286, %f287;
	ld.shared.f32 	%f289, [_ZZN3cub18CUB_300001_SM_10006detail6reduce28DeviceReduceSingleTileKernelINS2_10policy_hubIfjN4cuda3std3__44plusIfEEE10Policy1000EN6thrust24THRUST_300001_SM_1000_NS6detail15normal_iteratorINSD_10device_ptrIdEEEEPdjS9_df9integrateEEvT0_T1_T2_T3_T4_T6_E12temp_storage+60];
	add.f32 	%f290, %f288, %f289;
	ld.shared.f32 	%f291, [_ZZN3cub18CUB_300001_SM_10006detail6reduce28DeviceReduceSingleTileKernelINS2_10policy_hubIfjN4cuda3std3__44plusIfEEE10Policy1000EN6thrust24THRUST_300001_SM_1000_NS6detail15normal_iteratorINSD_10device_ptrIdEEEEPdjS9_df9integrateEEvT0_T1_T2_T3_T4_T6_E12temp_storage+64];
	add.f32 	%f292, %f290, %f291;
	ld.shared.f32 	%f293, [_ZZN3cub18CUB_300001_SM_10006detail6reduce28DeviceReduceSingleTileKernelINS2_10policy_hubIfjN4cuda3std3__44plusIfEEE10Policy1000EN6thrust24THRUST_300001_SM_1000_NS6detail15normal_iteratorINSD_10device_ptrIdEEEEPdjS9_df9integrateEEvT0_T1_T2_T3_T4_T6_E12temp_storage+68];
	add.f32 	%f294, %f292, %f293;
	ld.shared.f32 	%f295, [_ZZN3cub18CUB_300001_SM_10006detail6reduce28DeviceReduceSingleTileKernelINS2_10policy_hubIfjN4cuda3std3__44plusIfEEE10Policy1000EN6thrust24THRUST_300001_SM_1000_NS6detail15normal_iteratorINSD_10device_ptrIdEEEEPdjS9_df9integrateEEvT0_T1_T2_T3_T4_T6_E12temp_storage+72];
	add.f32 	%f296, %f294, %f295;
	ld.shared.f32 	%f297, [_ZZN3cub18CUB_300001_SM_10006detail6reduce28DeviceReduceSingleTileKernelINS2_10policy_hubIfjN4cuda3std3__44plusIfEEE10Policy1000EN6thrust24THRUST_300001_SM_1000_NS6detail15normal_iteratorINSD_10device_ptrIdEEEEPdjS9_df9integrateEEvT0_T1_T2_T3_T4_T6_E12temp_storage+76];
	add.f32 	%f307, %f296, %f297;
	bra.uni 	$L__BB1_450;
$L__BB1_38:
	// begin inline asm
	mov.u32 %r1207, %laneid;
	// end inline asm
	and.b32  	%r1233, %r1, 992;
	add.s32 	%r1234, %r1233, 32;
	setp.gt.s32 	%p405, %r1234, %r402;
	not.b32 	%r1235, %r1233;
	add.s32 	%r1236, %r402, %r1235;
	selp.b32 	%r1231, %r1236, 31, %p405;
	mov.b32 	%r1209, %f302;
	mov.b32 	%r1210, 1;
	mov.b32 	%r1232, -1;
	// begin inline asm
	shfl.sync.down.b32 %r1208, %r1209, %r1210, %r1231, %r1232;
	// end inline asm
	setp.lt.s32 	%p406, %r1207, %r1231;
	mov.b32 	%f198, %r1208;
	add.f32 	%f199, %f302, %f198;
	selp.f32 	%f200, %f199, %f302, %p406;
	mov.b32 	%r1214, %f200;
	mov.b32 	%r1215, 2;
	// begin inline asm
	shfl.sync.down.b32 %r1213, %r1214, %r1215, %r1231, %r1232;
	// end inline asm
	add.s32 	%r1237, %r1207, 2;
	setp.gt.s32 	%p407, %r1237, %r1231;
	mov.b32 	%f201, %r1213;
	add.f32 	%f202, %f200, %f201;
	selp.f32 	%f203, %f200, %f202, %p407;
	mov.b32 	%r1219, %f203;
	mov.b32 	%r1220, 4;
	// begin inline asm
	shfl.sync.down.b32 %r1218, %r1219, %r1220, %r1231, %r1232;
	// end inline asm
	add.s32 	%r1238, %r1207, 4;
	setp.gt.s32 	%p408, %r1238, %r1231;
	mov.b32 	%f204, %r1218;
	add.f32 	%f205, %f203, %f204;
	selp.f32 	%f206, %f203, %f205, %p408;
	mov.b32 	%r1224, %f206;
	mov.b32 	%r1225, 8;
	// begin inline asm
	shfl.sync.down.b32 %r1223, %r1224, %r1225, %r1231, %r1232;
	// end inline asm
	add.s32 	%r1239, %r1207, 8;
	setp.gt.s32 	%p409, %r1239, %r1231;
	mov.b32 	%f207, %r1223;
	add.f32 	%f208, %f206, %f207;
	selp.f32 	%f209, %f206, %f208, %p409;
	mov.b32 	%r1229, %f209;
	mov.b32 	%r1230, 16;
	// begin inline asm
	shfl.sync.down.b32 %r1228, %r1229, %r1230, %r1231, %r1232;
	// end inline asm
	add.s32 	%r1240, %r1207, 16;
	setp.gt.s32 	%p410, %r1240, %r1231;
	mov.b32 	%f210, %r1228;
	add.f32 	%f211, %f209, %f210;
	selp.f32 	%f307, %f209, %f211, %p410;
	setp.ne.s32 	%p411, %r1207, 0;
	@%p411 bra 	$L__BB1_40;
	shr.u32 	%r1241, %r1, 3;
	and.b32  	%r1242, %r1241, 124;
	mov.u32 	%r1243, _ZZN3cub18CUB_300001_SM_10006detail6reduce28DeviceReduceSingleTileKernelINS2_10policy_hubIfjN4cuda3std3__44plusIfEEE10Policy1000EN6thrust24THRUST_300001_SM_1000_NS6detail15normal_iteratorINSD_10device_ptrIdEEEEPdjS9_df9integrateEEvT0_T1_T2_T3_T4_T6_E12temp_storage;
	add.s32 	%r1244, %r1243, %r1242;
	st.shared.f32 	[%r1244+16], %f307;
$L__BB1_40:
	bar.sync 	0;
	setp.ne.s32 	%p412, %r1, 0;
	@%p412 bra 	$L__BB1_450;
	setp.gt.s32 	%p413, %r402, 32;
	ld.shared.f32 	%f212, [_ZZN3cub18CUB_300001_SM_10006detail6reduce28DeviceReduceSingleTileKernelINS2_10policy_hubIfjN4cuda3std3__44plusIfEEE10Policy1000EN6thrust24THRUST_300001_SM_1000_NS6detail15normal_iteratorINSD_10device_ptrIdEEEEPdjS9_df9integrateEEvT0_T1_T2_T3_T4_T6_E12temp_storage+20];
	add.f32 	%f213, %f307, %f212;
	selp.f32 	%f214, %f213, %f307, %p413;
	setp.gt.s32 	%p414, %r402, 64;
	ld.shared.f32 	%f215, [_ZZN3cub18CUB_300001_SM_10006detail6reduce28DeviceReduceSingleTileKernelINS2_10policy_hubIfjN4cuda3std3__44plusIfEEE10Policy1000EN6thrust24THRUST_300001_SM_1000_NS6detail15normal_iteratorINSD_10device_ptrIdEEEEPdjS9_df9integrateEEvT0_T1_T2_T3_T4_T6_E12temp_storage+24];
	add.f32 	%f216, %f215, %f214;
	selp.f32 	%f217, %f216, %f214, %p414;
	setp.gt.s32 	%p415, %r402, 96;
	ld.shared.f32 	%f218, [_ZZN3cub18CUB_300001_SM_10006detail6reduce28DeviceReduceSingleTileKernelINS2_10policy_hubIfjN4cuda3std3__44plusIfEEE10Policy1000EN6thrust24THRUST_300001_SM_1000_NS6detail15normal_iteratorINSD_10device_ptrIdEEEEPdjS9_df9integrateEEvT0_T1_T2_T3_T4_T6_E12temp_storage+28];
	add.f32 	%f219, %f218, %f217;
	selp.f32 	%f220, %f219, %f217, %p415;
	setp.gt.s32 	%p416, %r402, 128;
	ld.shared.f32 	%f221, [_ZZN3cub18CUB_300001_SM_10006detail6reduce28DeviceReduceSingleTileKernelINS2_10policy_hubIfjN4cuda3std3__44plusIfEEE10Policy1000EN6thrust24THRUST_300001_SM_1000_NS6detail15normal_iteratorINSD_10device_ptrIdEEEEPdjS9_df9integrateEEvT0_T1_T2_T3_T4_T6_E12temp_storage+32];
	add.f32 	%f222, %f221, %f220;
	selp.f32 	%f223, %f222, %f220, %p416;
	setp.gt.s32 	%p417, %r402, 160;
	ld.shared.f32 	%f224, [_ZZN3cub18CUB_300001_SM_10006detail6reduce28DeviceReduceSingleTileKernelINS2_10policy_hubIfjN4cuda3std3__44plusIfEEE10Policy1000EN6thrust24THRUST_300001_SM_1000_NS6detail15normal_iteratorINSD_10device_ptrIdEEEEPdjS9_df9integrateEEvT0_T1_T2_T3_T4_T6_E12temp_storage+36];
	add.f32 	%f225, %f224, %f223;
	selp.f32 	%f226, %f225, %f223, %p417;
	setp.gt.s32 	%p418, %r402, 192;
	ld.shared.f32 	%f227, [_ZZN3cub18CUB_300001_SM_10006detail6reduce28DeviceReduceSingleTileKernelINS2_10policy_hubIfjN4cuda3std3__44plusIfEEE10Policy1000EN6thrust24THRUST_300001_SM_1000_NS6detail15normal_iteratorINSD_10device_ptrIdEEEEPdjS9_df9integrateEEvT0_T1_T2_T3_T4_T6_E12temp_storage+40];
	add.f32 	%f228, %f227, %f226;
	selp.f32 	%f229, %f228, %f226, %p418;
	setp.gt.s32 	%p419, %r402, 224;
	ld.shared.f32 	%f230, [_ZZN3cub18CUB_300001_SM_10006detail6reduce28DeviceReduceSingleTileKernelINS2_10policy_hubIfjN4cuda3std3__44plusIfEEE10Policy1000EN6thrust24THRUST_300001_SM_1000_NS6detail15normal_iteratorINSD_10device_ptrIdEEEEPdjS9_df9integrateEEvT0_T1_T2_T3_T4_T6_E12temp_storage+44];
	add.f32 	%f231, %f230, %f229;
	selp.f32 	%f232, %f231, %f229, %p419;
	setp.gt.s32 	%p420, %r402, 256;
	ld.shared.f32 	%f233, [_ZZN3cub18CUB_300001_SM_10006detail6reduce28DeviceReduceSingleTileKernelINS2_10policy_hubIfjN4cuda3std3__44plusIfEEE10Policy1000EN6thrust24THRUST_300001_SM_1000_NS6detail15normal_iteratorINSD_10device_ptrIdEEEEPdjS9_df9integrateEEvT0_T1_T2_T3_T4_T6_E12temp_storage+48];
	add.f32 	%f234, %f233, %f232;
	selp.f32 	%f235, %f234, %f232, %p420;
	setp.gt.s32 	%p421, %r402, 288;
	ld.shared.f32 	%f236, [_ZZN3cub18CUB_300001_SM_10006detail6reduce28DeviceReduceSingleTileKernelINS2_10policy_hubIfjN4cuda3std3__44plusIfEEE10Policy1000EN6thrust24THRUST_300001_SM_1000_NS6detail15normal_iteratorINSD_10device_ptrIdEEEEPdjS9_df9integrateEEvT0_T1_T2_T3_T4_T6_E12temp_storage+52];
	add.f32 	%f237, %f236, %f235;
	selp.f32 	%f238, %f237, %f235, %p421;
	setp.gt.s32 	%p422, %r402, 320;
	ld.shared.f32 	%f239, [_ZZN3cub18CUB_300001_SM_10006detail6reduce28DeviceReduceSingleTileKernelINS2_10policy_hubIfjN4cuda3std3__44plusIfEEE10Policy1000EN6thrust24THRUST_300001_SM_1000_NS6detail15normal_iteratorINSD_10device_ptrIdEEEEPdjS9_df9integrateEEvT0_T1_T2_T3_T4_T6_E12temp_storage+56];
	add.f32 	%f240, %f239, %f238;
	selp.f32 	%f241, %f240, %f238, %p422;
	setp.gt.s32 	%p423, %r402, 352;
	ld.shared.f32 	%f242, [_ZZN3cub18CUB_300001_SM_10006detail6reduce28DeviceReduceSingleTileKernelINS2_10policy_hubIfjN4cuda3std3__44plusIfEEE10Policy1000EN6thrust24THRUST_300001_SM_1000_NS6detail15normal_iteratorINSD_10device_ptrIdEEEEPdjS9_df9integrateEEvT0_T1_T2_T3_T4_T6_E12temp_storage+60];
	add.f32 	%f243, %f242, %f241;
	selp.f32 	%f244, %f243, %f241, %p423;
	setp.gt.s32 	%p424, %r402, 384;
	ld.shared.f32 	%f245, [_ZZN3cub18CUB_300001_SM_10006detail6reduce28DeviceReduceSingleTileKernelINS2_10policy_hubIfjN4cuda3std3__44plusIfEEE10Policy1000EN6thrust24THRUST_300001_SM_1000_NS6detail15normal_iteratorINSD_10device_ptrIdEEEEPdjS9_df9integrateEEvT0_T1_T2_T3_T4_T6_E12temp_storage+64];
	add.f32 	%f246, %f245, %f244;
	selp.f32 	%f247, %f246, %f244, %p424;
	setp.gt.s32 	%p425, %r402, 416;
	ld.shared.f32 	%f248, [_ZZN3cub18CUB_300001_SM_10006detail6reduce28DeviceReduceSingleTileKernelINS2_10policy_hubIfjN4cuda3std3__44plusIfEEE10Policy1000EN6thrust24THRUST_300001_SM_1000_NS6detail15normal_iteratorINSD_10device_ptrIdEEEEPdjS9_df9integrateEEvT0_T1_T2_T3_T4_T6_E12temp_storage+68];
	add.f32 	%f249, %f248, %f247;
	selp.f32 	%f250, %f249, %f247, %p425;
	setp.gt.s32 	%p426, %r402, 448;
	ld.shared.f32 	%f251, [_ZZN3cub18CUB_300001_SM_10006detail6reduce28DeviceReduceSingleTileKernelINS2_10policy_hubIfjN4cuda3std3__44plusIfEEE10Policy1000EN6thrust24THRUST_300001_SM_1000_NS6detail15normal_iteratorINSD_10device_ptrIdEEEEPdjS9_df9integrateEEvT0_T1_T2_T3_T4_T6_E12temp_storage+72];
	add.f32 	%f252, %f251, %f250;
	selp.f32 	%f253, %f252, %f250, %p426;
	setp.gt.s32 	%p427, %r402, 480;
	ld.shared.f32 	%f254, [_ZZN3cub18CUB_300001_SM_10006detail6reduce28DeviceReduceSingleTileKernelINS2_10policy_hubIfjN4cuda3std3__44plusIfEEE10Policy1000EN6thrust24THRUST_300001_SM_1000_NS6detail15normal_iteratorINSD_10device_ptrIdEEEEPdjS9_df9integrateEEvT0_T1_T2_T3_T4_T6_E12temp_storage+76];
	add.f32 	%f255, %f254, %f253;
	selp.f32 	%f307, %f255, %f253, %p427;
	bra.uni 	$L__BB1_450;
$L__BB1_42:
	mov.u32 	%r28, %tid.x;
	mul.wide.u32 	%rd10, %r28, 8;
	add.s64 	%rd6, %rd2, %rd10;
	ld.global.f64 	%fd37, [%rd6];
	abs.f64 	%fd38, %fd37;
	setp.neu.f64 	%p3, %fd38, 0d7FF0000000000000;
	@%p3 bra 	$L__BB1_44;
	mov.f64 	%fd637, 0d0000000000000000;
	mul.rn.f64 	%fd3126, %fd37, %fd637;
	mov.b32 	%r1285, 0;
	bra.uni 	$L__BB1_46;
$L__BB1_44:
	mul.f64 	%fd632, %fd37, 0d3FE45F306DC9C883;
	cvt.rni.s32.f64 	%r1285, %fd632;
	cvt.rn.f64.s32 	%fd633, %r1285;
	fma.rn.f64 	%fd634, %fd633, 0dBFF921FB54442D18, %fd37;
	fma.rn.f64 	%fd635, %fd633, 0dBC91A62633145C00, %fd634;
	fma.rn.f64 	%fd3126, %fd633, 0dB97B839A252049C0, %fd635;
	setp.ltu.f64 	%p4, %fd38, 0d41E0000000000000;
	@%p4 bra 	$L__BB1_46;
	{ // callseq 0, 0
	.param .b64 param0;
	st.param.f64 	[param0], %fd37;
	.param .align 16 .b8 retval0[16];
	call.uni (retval0), 
	__internal_trig_reduction_slowpathd, 
	(
	param0
	);
	ld.param.f64 	%fd3126, [retval0];
	ld.param.b32 	%r1285, [retval0+8];
	} // callseq 0
$L__BB1_46:
	shl.b32 	%r405, %r1285, 6;
	cvt.u64.u32 	%rd11, %r405;
	and.b64  	%rd12, %rd11, 64;
	mov.u64 	%rd13, __cudart_sin_cos_coeffs;
	add.s64 	%rd14, %rd13, %rd12;
	mul.rn.f64 	%fd638, %fd3126, %fd3126;
	and.b32  	%r406, %r1285, 1;
	setp.eq.b32 	%p5, %r406, 1;
	selp.f64 	%fd639, 0dBDA8FF8320FD8164, 0d3DE5DB65F9785EBA, %p5;
	ld.global.nc.v2.f64 	{%fd640, %fd641}, [%rd14];
	fma.rn.f64 	%fd642, %fd639, %fd638, %fd640;
	fma.rn.f64 	%fd643, %fd642, %fd638, %fd641;
	ld.global.nc.v2.f64 	{%fd644, %fd645}, [%rd14+16];
	fma.rn.f64 	%fd646, %fd643, %fd638, %fd644;
	fma.rn.f64 	%fd647, %fd646, %fd638, %fd645;
	ld.global.nc.v2.f64 	{%fd648, %fd649}, [%rd14+32];
	fma.rn.f64 	%fd650, %fd647, %fd638, %fd648;
	fma.rn.f64 	%fd651, %fd650, %fd638, %fd649;
	fma.rn.f64 	%fd652, %fd651, %fd3126, %fd3126;
	fma.rn.f64 	%fd653, %fd651, %fd638, 0d3FF0000000000000;
	selp.f64 	%fd654, %fd653, %fd652, %p5;
	and.b32  	%r407, %r1285, 2;
	setp.eq.s32 	%p6, %r407, 0;
	mov.f64 	%fd655, 0d0000000000000000;
	sub.f64 	%fd656, %fd655, %fd654;
	selp.f64 	%fd43, %fd654, %fd656, %p6;
	fma.rn.f64 	%fd657, %fd43, 0d3FF71547652B82FE, 0d4338000000000000;
	{
	.reg .b32 %temp; 
	mov.b64 	{%r32, %temp}, %fd657;
	}
	mov.f64 	%fd658, 0dC338000000000000;
	add.rn.f64 	%fd659, %fd657, %fd658;
	fma.rn.f64 	%fd660, %fd659, 0dBFE62E42FEFA39EF, %fd43;
	fma.rn.f64 	%fd661, %fd659, 0dBC7ABC9E3B39803F, %fd660;
	fma.rn.f64 	%fd662, %fd661, 0d3E5ADE1569CE2BDF, 0d3E928AF3FCA213EA;
	fma.rn.f64 	%fd663, %fd662, %fd661, 0d3EC71DEE62401315;
	fma.rn.f64 	%fd664, %fd663, %fd661, 0d3EFA01997C89EB71;
	fma.rn.f64 	%fd665, %fd664, %fd661, 0d3F2A01A014761F65;
	fma.rn.f64 	%fd666, %fd665, %fd661, 0d3F56C16C1852B7AF;
	fma.rn.f64 	%fd667, %fd666, %fd661, 0d3F81111111122322;
	fma.rn.f64 	%fd668, %fd667, %fd661, 0d3FA55555555502A1;
	fma.rn.f64 	%fd669, %fd668, %fd661, 0d3FC5555555555511;
	fma.rn.f64 	%fd670, %fd669, %fd661, 0d3FE000000000000B;
	fma.rn.f64 	%fd671, %fd670, %fd661, 0d3FF0000000000000;
	fma.rn.f64 	%fd672, %fd671, %fd661, 0d3FF0000000000000;
	{
	.reg .b32 %temp; 
	mov.b64 	{%r33, %temp}, %fd672;
	}
	{
	.reg .b32 %temp; 
	mov.b64 	{%temp, %r34}, %fd672;
	}
	shl.b32 	%r408, %r32, 20;
	add.s32 	%r409, %r408, %r34;
	mov.b64 	%fd3127, {%r33, %r409};
	{
	.reg .b32 %temp; 
	mov.b64 	{%temp, %r410}, %fd43;
	}
	mov.b32 	%f87, %r410;
	abs.f32 	%f13, %f87;
	setp.lt.f32 	%p7, %f13, 0f4086232B;
	@%p7 bra 	$L__BB1_49;
	setp.lt.f64 	%p8, %fd43, 0d0000000000000000;
	add.f64 	%fd673, %fd43, 0d7FF0000000000000;
	selp.f64 	%fd3127, 0d0000000000000000, %fd673, %p8;
	setp.geu.f32 	%p9, %f13, 0f40874800;
	@%p9 bra 	$L__BB1_49;
	shr.u32 	%r411, %r32, 31;
	add.s32 	%r412, %r32, %r411;
	shr.s32 	%r413, %r412, 1;
	shl.b32 	%r414, %r413, 20;
	add.s32 	%r415, %r34, %r414;
	mov.b64 	%fd674, {%r33, %r415};
	sub.s32 	%r416, %r32, %r413;
	shl.b32 	%r417, %r416, 20;
	add.s32 	%r418, %r417, 1072693248;
	mov.b32 	%r419, 0;
	mov.b64 	%fd675, {%r419, %r418};
	mul.f64 	%fd3127, %fd675, %fd674;
$L__BB1_49:
	div.rn.f64 	%fd48, %fd37, 0d4044000000000000;
	abs.f64 	%fd49, %fd48;
	setp.neu.f64 	%p10, %fd49, 0d7FF0000000000000;
	@%p10 bra 	$L__BB1_51;
	mov.f64 	%fd681, 0d0000000000000000;
	mul.rn.f64 	%fd3129, %fd48, %fd681;
	mov.b32 	%r1287, 1;
	bra.uni 	$L__BB1_54;
$L__BB1_51:
	mul.f64 	%fd676, %fd48, 0d3FE45F306DC9C883;
	cvt.rni.s32.f64 	%r1286, %fd676;
	cvt.rn.f64.s32 	%fd677, %r1286;
	fma.rn.f64 	%fd678, %fd677, 0dBFF921FB54442D18, %fd48;
	fma.rn.f64 	%fd679, %fd677, 0dBC91A62633145C00, %fd678;
	fma.rn.f64 	%fd3129, %fd677, 0dB97B839A252049C0, %fd679;
	setp.ltu.f64 	%p11, %fd49, 0d41E0000000000000;
	@%p11 bra 	$L__BB1_53;
	{ // callseq 1, 0
	.param .b64 param0;
	st.param.f64 	[param0], %fd48;
	.param .align 16 .b8 retval0[16];
	call.uni (retval0), 
	__internal_trig_reduction_slowpathd, 
	(
	param0
	);
	ld.param.f64 	%fd3129, [retval0];
	ld.param.b32 	%r1286, [retval0+8];
	} // callseq 1
$L__BB1_53:
	add.s32 	%r1287, %r1286, 1;
$L__BB1_54:
	shl.b32 	%r422, %r1287, 6;
	cvt.u64.u32 	%rd15, %r422;
	and.b64  	%rd16, %rd15, 64;
	add.s64 	%rd18, %rd13, %rd16;
	mul.rn.f64 	%fd682, %fd3129, %fd3129;
	and.b32  	%r423, %r1287, 1;
	setp.eq.b32 	%p12, %r423, 1;
	selp.f64 	%fd683, 0dBDA8FF8320FD8164, 0d3DE5DB65F9785EBA, %p12;
	ld.global.nc.v2.f64 	{%fd684, %fd685}, [%rd18];
	fma.rn.f64 	%fd686, %fd683, %fd682, %fd684;
	fma.rn.f64 	%fd687, %fd686, %fd682, %fd685;
	ld.global.nc.v2.f64 	{%fd688, %fd689}, [%rd18+16];
	fma.rn.f64 	%fd690, %fd687, %fd682, %fd688;
	fma.rn.f64 	%fd691, %fd690, %fd682, %fd689;
	ld.global.nc.v2.f64 	{%fd692, %fd693}, [%rd18+32];
	fma.rn.f64 	%fd694, %fd691, %fd682, %fd692;
	fma.rn.f64 	%fd695, %fd694, %fd682, %fd693;
	fma.rn.f64 	%fd696, %fd695, %fd3129, %fd3129;
	fma.rn.f64 	%fd697, %fd695, %fd682, 0d3FF0000000000000;
	selp.f64 	%fd698, %fd697, %fd696, %p12;
	and.b32  	%r424, %r1287, 2;
	setp.eq.s32 	%p13, %r424, 0;
	mov.f64 	%fd699, 0d0000000000000000;
	sub.f64 	%fd700, %fd699, %fd698;
	selp.f64 	%fd701, %fd698, %fd700, %p13;
	mul.f64 	%fd702, %fd3127, %fd701;
	cvt.rn.f32.f64 	%f14, %fd702;
	ld.global.f64 	%fd55, [%rd6+4096];
	abs.f64 	%fd56, %fd55;
	setp.eq.f64 	%p14, %fd56, 0d7FF0000000000000;
	@%p14 bra 	$L__BB1_57;
	mul.f64 	%fd703, %fd55, 0d3FE45F306DC9C883;
	cvt.rni.s32.f64 	%r1288, %fd703;
	cvt.rn.f64.s32 	%fd704, %r1288;
	fma.rn.f64 	%fd705, %fd704, 0dBFF921FB54442D18, %fd55;
	fma.rn.f64 	%fd706, %fd704, 0dBC91A62633145C00, %fd705;
	fma.rn.f64 	%fd3130, %fd704, 0dB97B839A252049C0, %fd706;
	setp.ltu.f64 	%p15, %fd56, 0d41E0000000000000;
	@%p15 bra 	$L__BB1_58;
	{ // callseq 2, 0
	.param .b64 param0;
	st.param.f64 	[param0], %fd55;
	.param .align 16 .b8 retval0[16];
	call.uni (retval0), 
	__internal_trig_reduction_slowpathd, 
	(
	param0
	);
	ld.param.f64 	%fd3130, [retval0];
	ld.param.b32 	%r1288, [retval0+8];
	} // callseq 2
	bra.uni 	$L__BB1_58;
$L__BB1_57:
	mov.f64 	%fd708, 0d0000000000000000;
	mul.rn.f64 	%fd3130, %fd55, %fd708;
	mov.b32 	%r1288, 0;
$L__BB1_58:
	shl.b32 	%r427, %r1288, 6;
	cvt.u64.u32 	%rd19, %r427;
	and.b64  	%rd20, %rd19, 64;
	add.s64 	%rd22, %rd13, %rd20;
	mul.rn.f64 	%fd709, %fd3130, %fd3130;
	and.b32  	%r428, %r1288, 1;
	setp.eq.b32 	%p16, %r428, 1;
	selp.f64 	%fd710, 0dBDA8FF8320FD8164, 0d3DE5DB65F9785EBA, %p16;
	ld.global.nc.v2.f64 	{%fd711, %fd712}, [%rd22];
	fma.rn.f64 	%fd713, %fd710, %fd709, %fd711;
	fma.rn.f64 	%fd714, %fd713, %fd709, %fd712;
	ld.global.nc.v2.f64 	{%fd715, %fd716}, [%rd22+16];
	fma.rn.f64 	%fd717, %fd714, %fd709, %fd715;
	fma.rn.f64 	%fd718, %fd717, %fd709, %fd716;
	ld.global.nc.v2.f64 	{%fd719, %fd720}, [%rd22+32];
	fma.rn.f64 	%fd721, %fd718, %fd709, %fd719;
	fma.rn.f64 	%fd722, %fd721, %fd709, %fd720;
	fma.rn.f64 	%fd723, %fd722, %fd3130, %fd3130;
	fma.rn.f64 	%fd724, %fd722, %fd709, 0d3FF0000000000000;
	selp.f64 	%fd725, %fd724, %fd723, %p16;
	and.b32  	%r429, %r1288, 2;
	setp.eq.s32 	%p17, %r429, 0;
	mov.f64 	%fd726, 0d0000000000000000;
	sub.f64 	%fd727, %fd726, %fd725;
	selp.f64 	%fd61, %fd725, %fd727, %p17;
	fma.rn.f64 	%fd728, %fd61, 0d3FF71547652B82FE, 0d4338000000000000;
	{
	.reg .b32 %temp; 
	mov.b64 	{%r43, %temp}, %fd728;
	}
	mov.f64 	%fd729, 0dC338000000000000;
	add.rn.f64 	%fd730, %fd728, %fd729;
	fma.rn.f64 	%fd731, %fd730, 0dBFE62E42FEFA39EF, %fd61;
	fma.rn.f64 	%fd732, %fd730, 0dBC7ABC9E3B39803F, %fd731;
	fma.rn.f64 	%fd733, %fd732, 0d3E5ADE1569CE2BDF, 0d3E928AF3FCA213EA;
	fma.rn.f64 	%fd734, %fd733, %fd732, 0d3EC71DEE62401315;
	fma.rn.f64 	%fd735, %fd734, %fd732, 0d3EFA01997C89EB71;
	fma.rn.f64 	%fd736, %fd735, %fd732, 0d3F2A01A014761F65;
	fma.rn.f64 	%fd737, %fd736, %fd732, 0d3F56C16C1852B7AF;
	fma.rn.f64 	%fd738, %fd737, %fd732, 0d3F81111111122322;
	fma.rn.f64 	%fd739, %fd738, %fd732, 0d3FA55555555502A1;
	fma.rn.f64 	%fd740, %fd739, %fd732, 0d3FC5555555555511;
	fma.rn.f64 	%fd741, %fd740, %fd732, 0d3FE000000000000B;
	fma.rn.f64 	%fd742, %fd741, %fd732, 0d3FF0000000000000;
	fma.rn.f64 	%fd743, %fd742, %fd732, 0d3FF0000000000000;
	{
	.reg .b32 %temp; 
	mov.b64 	{%r44, %temp}, %fd743;
	}
	{
	.reg .b32 %temp; 
	mov.b64 	{%temp, %r45}, %fd743;
	}
	shl.b32 	%r430, %r43, 20;
	add.s32 	%r431, %r430, %r45;
	mov.b64 	%fd3131, {%r44, %r431};
	{
	.reg .b32 %temp; 
	mov.b64 	{%temp, %r432}, %fd61;
	}
	mov.b32 	%f88, %r432;
	abs.f32 	%f15, %f88;
	setp.lt.f32 	%p18, %f15, 0f4086232B;
	@%p18 bra 	$L__BB1_61;
	setp.lt.f64 	%p19, %fd61, 0d0000000000000000;
	add.f64 	%fd744, %fd61, 0d7FF0000000000000;
	selp.f64 	%fd3131, 0d0000000000000000, %fd744, %p19;
	setp.geu.f32 	%p20, %f15, 0f40874800;
	@%p20 bra 	$L__BB1_61;
	shr.u32 	%r433, %r43, 31;
	add.s32 	%r434, %r43, %r433;
	shr.s32 	%r435, %r434, 1;
	shl.b32 	%r436, %r435, 20;
	add.s32 	%r437, %r45, %r436;
	mov.b64 	%fd745, {%r44, %r437};
	sub.s32 	%r438, %r43, %r435;
	shl.b32 	%r439, %r438, 20;
	add.s32 	%r440, %r439, 1072693248;
	mov.b32 	%r441, 0;
	mov.b64 	%fd746, {%r441, %r440};
	mul.f64 	%fd3131, %fd746, %fd745;
$L__BB1_61:
	div.rn.f64 	%fd66, %fd55, 0d4044000000000000;
	abs.f64 	%fd67, %fd66;
	setp.eq.f64 	%p21, %fd67, 0d7FF0000000000000;
	@%p21 bra 	$L__BB1_65;
	mul.f64 	%fd747, %fd66, 0d3FE45F306DC9C883;
	cvt.rni.s32.f64 	%r1289, %fd747;
	cvt.rn.f64.s32 	%fd748, %r1289;
	fma.rn.f64 	%fd749, %fd748, 0dBFF921FB54442D18, %fd66;
	fma.rn.f64 	%fd750, %fd748, 0dBC91A62633145C00, %fd749;
	fma.rn.f64 	%fd3133, %fd748, 0dB97B839A252049C0, %fd750;
	setp.ltu.f64 	%p22, %fd67, 0d41E0000000000000;
	@%p22 bra 	$L__BB1_64;
	{ // callseq 3, 0
	.param .b64 param0;
	st.param.f64 	[param0], %fd66;
	.param .align 16 .b8 retval0[16];
	call.uni (retval0), 
	__internal_trig_reduction_slowpathd, 
	(
	param0
	);
	ld.param.f64 	%fd3133, [retval0];
	ld.param.b32 	%r1289, [retval0+8];
	} // callseq 3
$L__BB1_64:
	add.s32 	%r1290, %r1289, 1;
	bra.uni 	$L__BB1_66;
$L__BB1_65:
	mov.f64 	%fd752, 0d0000000000000000;
	mul.rn.f64 	%fd3133, %fd66, %fd752;
	mov.b32 	%r1290, 1;
$L__BB1_66:
	shl.b32 	%r444, %r1290, 6;
	cvt.u64.u32 	%rd23, %r444;
	and.b64  	%rd24, %rd23, 64;
	add.s64 	%rd26, %rd13, %rd24;
	mul.rn.f64 	%fd753, %fd3133, %fd3133;
	and.b32  	%r445, %r1290, 1;
	setp.eq.b32 	%p23, %r445, 1;
	selp.f64 	%fd754, 0dBDA8FF8320FD8164, 0d3DE5DB65F9785EBA, %p23;
	ld.global.nc.v2.f64 	{%fd755, %fd756}, [%rd26];
	fma.rn.f64 	%fd757, %fd754, %fd753, %fd755;
	fma.rn.f64 	%fd758, %fd757, %fd753, %fd756;
	ld.global.nc.v2.f64 	{%fd759, %fd760}, [%rd26+16];
	fma.rn.f64 	%fd761, %fd758, %fd753, %fd759;
	fma.rn.f64 	%fd762, %fd761, %fd753, %fd760;
	ld.global.nc.v2.f64 	{%fd763, %fd764}, [%rd26+32];
	fma.rn.f64 	%fd765, %fd762, %fd753, %fd763;
	fma.rn.f64 	%fd766, %fd765, %fd753, %fd764;
	fma.rn.f64 	%fd767, %fd766, %fd3133, %fd3133;
	fma.rn.f64 	%fd768, %fd766, %fd753, 0d3FF0000000000000;
	selp.f64 	%fd769, %fd768, %fd767, %p23;
	and.b32  	%r446, %r1290, 2;
	setp.eq.s32 	%p24, %r446, 0;
	mov.f64 	%fd770, 0d0000000000000000;
	sub.f64 	%fd771, %fd770, %fd769;
	selp.f64 	%fd772, %fd769, %fd771, %p24;
	mul.f64 	%fd773, %fd3131, %fd772;
	cvt.rn.f32.f64 	%f16, %fd773;
	ld.global.f64 	%fd73, [%rd6+8192];
	abs.f64 	%fd74, %fd73;
	setp.eq.f64 	%p25, %fd74, 0d7FF0000000000000;
	@%p25 bra 	$L__BB1_69;
	mul.f64 	%fd774, %fd73, 0d3FE45F306DC9C883;
	cvt.rni.s32.f64 	%r1291, %fd774;
	cvt.rn.f64.s32 	%fd775, %r1291;
	fma.rn.f64 	%fd776, %fd775, 0dBFF921FB54442D18, %fd73;
	fma.rn.f64 	%fd777, %fd775, 0dBC91A62633145C00, %fd776;
	fma.rn.f64 	%fd3134, %fd775, 0dB97B839A252049C0, %fd777;
	setp.ltu.f64 	%p26, %fd74, 0d41E0000000000000;
	@%p26 bra 	$L__BB1_70;
	{ // callseq 4, 0
	.param .b64 param0;
	st.param.f64 	[param0], %fd73;
	.param .align 16 .b8 retval0[16];
	call.uni (retval0), 
	__internal_trig_reduction_slowpathd, 
	(
	param0
	);
	ld.param.f64 	%fd3134, [retval0];
	ld.param.b32 	%r1291, [retval0+8];
	} // callseq 4
	bra.uni 	$L__BB1_70;
$L__BB1_69:
	mov.f64 	%fd779, 0d0000000000000000;
	mul.rn.f64 	%fd3134, %fd73, %fd779;
	mov.b32 	%r1291, 0;
$L__BB1_70:
	shl.b32 	%r449, %r1291, 6;
	cvt.u64.u32 	%rd27, %r449;
	and.b64  	%rd28, %rd27, 64;
	add.s64 	%rd30, %rd13, %rd28;
	mul.rn.f64 	%fd780, %fd3134, %fd3134;
	and.b32  	%r450, %r1291, 1;
	setp.eq.b32 	%p27, %r450, 1;
	selp.f64 	%fd781, 0dBDA8FF8320FD8164, 0d3DE5DB65F9785EBA, %p27;
	ld.global.nc.v2.f64 	{%fd782, %fd783}, [%rd30];
	fma.rn.f64 	%fd784, %fd781, %fd780, %fd782;
	fma.rn.f64 	%fd785, %fd784, %fd780, %fd783;
	ld.global.nc.v2.f64 	{%fd786, %fd787}, [%rd30+16];
	fma.rn.f64 	%fd788, %fd785, %fd780, %fd786;
	fma.rn.f64 	%fd789, %fd788, %fd780, %fd787;
	ld.global.nc.v2.f64 	{%fd790, %fd791}, [%rd30+32];
	fma.rn.f64 	%fd792, %fd789, %fd780, %fd790;
	fma.rn.f64 	%fd793, %fd792, %fd780, %fd791;
	fma.rn.f64 	%fd794, %fd793, %fd3134, %fd3134;
	fma.rn.f64 	%fd795, %fd793, %fd780, 0d3FF0000000000000;
	selp.f64 	%fd796, %fd795, %fd794, %p27;
	and.b32  	%r451, %r1291, 2;
	setp.eq.s32 	%p28, %r451, 0;
	mov.f64 	%fd797, 0d0000000000000000;
	sub.f64 	%fd798, %fd797, %fd796;
	selp.f64 	%fd79, %fd796, %fd798, %p28;
	fma.rn.f64 	%fd799, %fd79, 0d3FF71547652B82FE, 0d4338000000000000;
	{
	.reg .b32 %temp; 
	mov.b64 	{%r54, %temp}, %fd799;
	}
	mov.f64 	%fd800, 0dC338000000000000;
	add.rn.f64 	%fd801, %fd799, %fd800;
	fma.rn.f64 	%fd802, %fd801, 0dBFE62E42FEFA39EF, %fd79;
	fma.rn.f64 	%fd803, %fd801, 0dBC7ABC9E3B39803F, %fd802;
	fma.rn.f64 	%fd804, %fd803, 0d3E5ADE1569CE2BDF, 0d3E928AF3FCA213EA;
	fma.rn.f64 	%fd805, %fd804, %fd803, 0d3EC71DEE62401315;
	fma.rn.f64 	%fd806, %fd805, %fd803, 0d3EFA01997C89EB71;
	fma.rn.f64 	%fd807, %fd806, %fd803, 0d3F2A01A014761F65;
	fma.rn.f64 	%fd808, %fd807, %fd803, 0d3F56C16C1852B7AF;
	fma.rn.f64 	%fd809, %fd808, %fd803, 0d3F81111111122322;
	fma.rn.f64 	%fd810, %fd809, %fd803, 0d3FA55555555502A1;
	fma.rn.f64 	%fd811, %fd810, %fd803, 0d3FC5555555555511;
	fma.rn.f64 	%fd812, %fd811, %fd803, 0d3FE000000000000B;
	fma.rn.f64 	%fd813, %fd812, %fd803, 0d3FF0000000000000;
	fma.rn.f64 	%fd814, %fd813, %fd803, 0d3FF0000000000000;
	{
	.reg .b32 %temp; 
	mov.b64 	{%r55, %temp}, %fd814;
	}
	{
	.reg .b32 %temp; 
	mov.b64 	{%temp, %r56}, %fd814;
	}
	shl.b32 	%r452, %r54, 20;
	add.s32 	%r453, %r452, %r56;
	mov.b64 	%fd3135, {%r55, %r453};
	{
	.reg .b32 %temp; 
	mov.b64 	{%temp, %r454}, %fd79;
	}
	mov.b32 	%f89, %r454;
	abs.f32 	%f17, %f89;
	setp.lt.f32 	%p29, %f17, 0f4086232B;
	@%p29 bra 	$L__BB1_73;
	setp.lt.f64 	%p30, %fd79, 0d0000000000000000;
	add.f64 	%fd815, %fd79, 0d7FF0000000000000;
	selp.f64 	%fd3135, 0d0000000000000000, %fd815, %p30;
	setp.geu.f32 	%p31, %f17, 0f40874800;
	@%p31 bra 	$L__BB1_73;
	shr.u32 	%r455, %r54, 31;
	add.s32 	%r456, %r54, %r455;
	shr.s32 	%r457, %r456, 1;
	shl.b32 	%r458, %r457, 20;
	add.s32 	%r459, %r56, %r458;
	mov.b64 	%fd816, {%r55, %r459};
	sub.s32 	%r460, %r54, %r457;
	shl.b32 	%r461, %r460, 20;
	add.s32 	%r462, %r461, 1072693248;
	mov.b32 	%r463, 0;
	mov.b64 	%fd817, {%r463, %r462};
	mul.f64 	%fd3135, %fd817, %fd816;
$L__BB1_73:
	div.rn.f64 	%fd84, %fd73, 0d4044000000000000;
	abs.f64 	%fd85, %fd84;
	setp.eq.f64 	%p32, %fd85, 0d7FF0000000000000;
	@%p32 bra 	$L__BB1_77;
	mul.f64 	%fd818, %fd84, 0d3FE45F306DC9C883;
	cvt.rni.s32.f64 	%r1292, %fd818;
	cvt.rn.f64.s32 	%fd819, %r1292;
	fma.rn.f64 	%fd820, %fd819, 0dBFF921FB54442D18, %fd84;
	fma.rn.f64 	%fd821, %fd819, 0dBC91A62633145C00, %fd820;
	fma.rn.f64 	%fd3137, %fd819, 0dB97B839A252049C0, %fd821;
	setp.ltu.f64 	%p33, %fd85, 0d41E0000000000000;
	@%p33 bra 	$L__BB1_76;
	{ // callseq 5, 0
	.param .b64 param0;
	st.param.f64 	[param0], %fd84;
	.param .align 16 .b8 retval0[16];
	call.uni (retval0), 
	__internal_trig_reduction_slowpathd, 
	(
	param0
	);
	ld.param.f64 	%fd3137, [retval0];
	ld.param.b32 	%r1292, [retval0+8];
	} // callseq 5
$L__BB1_76:
	add.s32 	%r1293, %r1292, 1;
	bra.uni 	$L__BB1_78;
$L__BB1_77:
	mov.f64 	%fd823, 0d0000000000000000;
	mul.rn.f64 	%fd3137, %fd84, %fd823;
	mov.b32 	%r1293, 1;
$L__BB1_78:
	shl.b32 	%r466, %r1293, 6;
	cvt.u64.u32 	%rd31, %r466;
	and.b64  	%rd32, %rd31, 64;
	add.s64 	%rd34, %rd13, %rd32;
	mul.rn.f64 	%fd824, %fd3137, %fd3137;
	and.b32  	%r467, %r1293, 1;
	setp.eq.b32 	%p34, %r467, 1;
	selp.f64 	%fd825, 0dBDA8FF8320FD8164, 0d3DE5DB65F9785EBA, %p34;
	ld.global.nc.v2.f64 	{%fd826, %fd827}, [%rd34];
	fma.rn.f64 	%fd828, %fd825, %fd824, %fd826;
	fma.rn.f64 	%fd829, %fd828, %fd824, %fd827;
	ld.global.nc.v2.f64 	{%fd830, %fd831}, [%rd34+16];
	fma.rn.f64 	%fd832, %fd829, %fd824, %fd830;
	fma.rn.f64 	%fd833, %fd832, %fd824, %fd831;
	ld.global.nc.v2.f64 	{%fd834, %fd835}, [%rd34+32];
	fma.rn.f64 	%fd836, %fd833, %fd824, %fd834;
	fma.rn.f64 	%fd837, %fd836, %fd824, %fd835;
	fma.rn.f64 	%fd838, %fd837, %fd3137, %fd3137;
	fma.rn.f64 	%fd839, %fd837, %fd824, 0d3FF0000000000000;
	selp.f64 	%fd840, %fd839, %fd838, %p34;
	and.b32  	%r468, %r1293, 2;
	setp.eq.s32 	%p35, %r468, 0;
	mov.f64 	%fd841, 0d0000000000000000;
	sub.f64 	%fd842, %fd841, %fd840;
	selp.f64 	%fd843, %fd840, %fd842, %p35;
	mul.f64 	%fd844, %fd3135, %fd843;
	cvt.rn.f32.f64 	%f18, %fd844;
	ld.global.f64 	%fd91, [%rd6+12288];
	abs.f64 	%fd92, %fd91;
	setp.eq.f64 	%p36, %fd92, 0d7FF0000000000000;
	@%p36 bra 	$L__BB1_81;
	mul.f64 	%fd845, %fd91, 0d3FE45F306DC9C883;
	cvt.rni.s32.f64 	%r1294, %fd845;
	cvt.rn.f64.s32 	%fd846, %r1294;
	fma.rn.f64 	%fd847, %fd846, 0dBFF921FB54442D18, %fd91;
	fma.rn.f64 	%fd848, %fd846, 0dBC91A62633145C00, %fd847;
	fma.rn.f64 	%fd3138, %fd846, 0dB97B839A252049C0, %fd848;
	setp.ltu.f64 	%p37, %fd92, 0d41E0000000000000;
	@%p37 bra 	$L__BB1_82;
	{ // callseq 6, 0
	.param .b64 param0;
	st.param.f64 	[param0], %fd91;
	.param .align 16 .b8 retval0[16];
	call.uni (retval0), 
	__internal_trig_reduction_slowpathd, 
	(
	param0
	);
	ld.param.f64 	%fd3138, [retval0];
	ld.param.b32 	%r1294, [retval0+8];
	} // callseq 6
	bra.uni 	$L__BB1_82;
$L__BB1_81:
	mov.f64 	%fd850, 0d0000000000000000;
	mul.rn.f64 	%fd3138, %fd91, %fd850;
	mov.b32 	%r1294, 0;
$L__BB1_82:
	shl.b32 	%r471, %r1294, 6;
	cvt.u64.u32 	%rd35, %r471;
	and.b64  	%rd36, %rd35, 64;
	add.s64 	%rd38, %rd13, %rd36;
	mul.rn.f64 	%fd851, %fd3138, %fd3138;
	and.b32  	%r472, %r1294, 1;
	setp.eq.b32 	%p38, %r472, 1;
	selp.f64 	%fd852, 0dBDA8FF8320FD8164, 0d3DE5DB65F9785EBA, %p38;
	ld.global.nc.v2.f64 	{%fd853, %fd854}, [%rd38];
	fma.rn.f64 	%fd855, %fd852, %fd851, %fd853;
	fma.rn.f64 	%fd856, %fd855, %fd851, %fd854;
	ld.global.nc.v2.f64 	{%fd857, %fd858}, [%rd38+16];
	fma.rn.f64 	%fd859, %fd856, %fd851, %fd857;
	fma.rn.f64 	%fd860, %fd859, %fd851, %fd858;
	ld.global.nc.v2.f64 	{%fd861, %fd862}, [%rd38+32];
	fma.rn.f64 	%fd863, %fd860, %fd851, %fd861;
	fma.rn.f64 	%fd864, %fd863, %fd851, %fd862;
	fma.rn.f64 	%fd865, %fd864, %fd3138, %fd3138;
	fma.rn.f64 	%fd866, %fd864, %fd851, 0d3FF0000000000000;
	selp.f64 	%fd867, %fd866, %fd865, %p38;
	and.b32  	%r473, %r1294, 2;
	setp.eq.s32 	%p39, %r473, 0;
	mov.f64 	%fd868, 0d0000000000000000;
	sub.f64 	%fd869, %fd868, %fd867;
	selp.f64 	%fd97, %fd867, %fd869, %p39;
	fma.rn.f64 	%fd870, %fd97, 0d3FF71547652B82FE, 0d4338000000000000;
	{
	.reg .b32 %temp; 
	mov.b64 	{%r65, %temp}, %fd870;
	}
	mov.f64 	%fd871, 0dC338000000000000;
	add.rn.f64 	%fd872, %fd870, %fd871;
	fma.rn.f64 	%fd873, %fd872, 0dBFE62E42FEFA39EF, %fd97;
	fma.rn.f64 	%fd874, %fd872, 0dBC7ABC9E3B39803F, %fd873;
	fma.rn.f64 	%fd875, %fd874, 0d3E5ADE1569CE2BDF, 0d3E928AF3FCA213EA;
	fma.rn.f64 	%fd876, %fd875, %fd874, 0d3EC71DEE62401315;
	fma.rn.f64 	%fd877, %fd876, %fd874, 0d3EFA01997C89EB71;
	fma.rn.f64 	%fd878, %fd877, %fd874, 0d3F2A01A014761F65;
	fma.rn.f64 	%fd879, %fd878, %fd874, 0d3F56C16C1852B7AF;
	fma.rn.f64 	%fd880, %fd879, %fd874, 0d3F81111111122322;
	fma.rn.f64 	%fd881, %fd880, %fd874, 0d3FA55555555502A1;
	fma.rn.f64 	%fd882, %fd881, %fd874, 0d3FC5555555555511;
	fma.rn.f64 	%fd883, %fd882, %fd874, 0d3FE000000000000B;
	fma.rn.f64 	%fd884, %fd883, %fd874, 0d3FF0000000000000;
	fma.rn.f64 	%fd885, %fd884, %fd874, 0d3FF0000000000000;
	{
	.reg .b32 %temp; 
	mov.b64 	{%r66, %temp}, %fd885;
	}
	{
	.reg .b32 %temp; 
	mov.b64 	{%temp, %r67}, %fd885;
	}
	shl.b32 	%r474, %r65, 20;
	add.s32 	%r475, %r474, %r67;
	mov.b64 	%fd3139, {%r66, %r475};
	{
	.reg .b32 %temp; 
	mov.b64 	{%temp, %r476}, %fd97;
	}
	mov.b32 	%f90, %r476;
	abs.f32 	%f19, %f90;
	setp.lt.f32 	%p40, %f19, 0f4086232B;
	@%p40 bra 	$L__BB1_85;
	setp.lt.f64 	%p41, %fd97, 0d0000000000000000;
	add.f64 	%fd886, %fd97, 0d7FF0000000000000;
	selp.f64 	%fd3139, 0d0000000000000000, %fd886, %p41;
	setp.geu.f32 	%p42, %f19, 0f40874800;
	@%p42 bra 	$L__BB1_85;
	shr.u32 	%r477, %r65, 31;
	add.s32 	%r478, %r65, %r477;
	shr.s32 	%r479, %r478, 1;
	shl.b32 	%r480, %r479, 20;
	add.s32 	%r481, %r67, %r480;
	mov.b64 	%fd887, {%r66, %r481};
	sub.s32 	%r482, %r65, %r479;
	shl.b32 	%r483, %r482, 20;
	add.s32 	%r484, %r483, 1072693248;
	mov.b32 	%r485, 0;
	mov.b64 	%fd888, {%r485, %r484};
	mul.f64 	%fd3139, %fd888, %fd887;
$L__BB1_85:
	div.rn.f64 	%fd102, %fd91, 0d4044000000000000;
	abs.f64 	%fd103, %fd102;
	setp.eq.f64 	%p43, %fd103, 0d7FF0000000000000;
	@%p43 bra 	$L__BB1_89;
	mul.f64 	%fd889, %fd102, 0d3FE45F306DC9C883;
	cvt.rni.s32.f64 	%r1295, %fd889;
	cvt.rn.f64.s32 	%fd890, %r1295;
	fma.rn.f64 	%fd891, %fd890, 0dBFF921FB54442D18, %fd102;
	fma.rn.f64 	%fd892, %fd890, 0dBC91A62633145C00, %fd891;
	fma.rn.f64 	%fd3141, %fd890, 0dB97B839A252049C0, %fd892;
	setp.ltu.f64 	%p44, %fd103, 0d41E0000000000000;
	@%p44 bra 	$L__BB1_88;
	{ // callseq 7, 0
	.param .b64 param0;
	st.param.f64 	[param0], %fd102;
	.param .align 16 .b8 retval0[16];
	call.uni (retval0), 
	__internal_trig_reduction_slowpathd, 
	(
	param0
	);
	ld.param.f64 	%fd3141, [retval0];
	ld.param.b32 	%r1295, [retval0+8];
	} // callseq 7
$L__BB1_88:
	add.s32 	%r1296, %r1295, 1;
	bra.uni 	$L__BB1_90;
$L__BB1_89:
	mov.f64 	%fd894, 0d0000000000000000;
	mul.rn.f64 	%fd3141, %fd102, %fd894;
	mov.b32 	%r1296, 1;
$L__BB1_90:
	shl.b32 	%r488, %r1296, 6;
	cvt.u64.u32 	%rd39, %r488;
	and.b64  	%rd40, %rd39, 64;
	add.s64 	%rd42, %rd13, %rd40;
	mul.rn.f64 	%fd895, %fd3141, %fd3141;
	and.b32  	%r489, %r1296, 1;
	setp.eq.b32 	%p45, %r489, 1;
	selp.f64 	%fd896, 0dBDA8FF8320FD8164, 0d3DE5DB65F9785EBA, %p45;
	ld.global.nc.v2.f64 	{%fd897, %fd898}, [%rd42];
	fma.rn.f64 	%fd899, %fd896, %fd895, %fd897;
	fma.rn.f64 	%fd900, %fd899, %fd895, %fd898;
	ld.global.nc.v2.f64 	{%fd901, %fd902}, [%rd42+16];
	fma.rn.f64 	%fd903, %fd900, %fd895, %fd901;
	fma.rn.f64 	%fd904, %fd903, %fd895, %fd902;
	ld.global.nc.v2.f64 	{%fd905, %fd906}, [%rd42+32];
	fma.rn.f64 	%fd907, %fd904, %fd895, %fd905;
	fma.rn.f64 	%fd908, %fd907, %fd895, %fd906;
	fma.rn.f64 	%fd909, %fd908, %fd3141, %fd3141;
	fma.rn.f64 	%fd910, %fd908, %fd895, 0d3FF0000000000000;
	selp.f64 	%fd911, %fd910, %fd909, %p45;
	and.b32  	%r490, %r1296, 2;
	setp.eq.s32 	%p46, %r490, 0;
	mov.f64 	%fd912, 0d0000000000000000;
	sub.f64 	%fd913, %fd912, %fd911;
	selp.f64 	%fd914, %fd911, %fd913, %p46;
	mul.f64 	%fd915, %fd3139, %fd914;
	cvt.rn.f32.f64 	%f20, %fd915;
	ld.global.f64 	%fd109, [%rd6+16384];
	abs.f64 	%fd110, %fd109;
	setp.eq.f64 	%p47, %fd110, 0d7FF0000000000000;
	@%p47 bra 	$L__BB1_93;
	mul.f64 	%fd916, %fd109, 0d3FE45F306DC9C883;
	cvt.rni.s32.f64 	%r1297, %fd916;
	cvt.rn.f64.s32 	%fd917, %r1297;
	fma.rn.f64 	%fd918, %fd917, 0dBFF921FB54442D18, %fd109;
	fma.rn.f64 	%fd919, %fd917, 0dBC91A62633145C00, %fd918;
	fma.rn.f64 	%fd3142, %fd917, 0dB97B839A252049C0, %fd919;
	setp.ltu.f64 	%p48, %fd110, 0d41E0000000000000;
	@%p48 bra 	$L__BB1_94;
	{ // callseq 8, 0
	.param .b64 param0;
	st.param.f64 	[param0], %fd109;
	.param .align 16 .b8 retval0[16];
	call.uni (retval0), 
	__internal_trig_reduction_slowpathd, 
	(
	param0
	);
	ld.param.f64 	%fd3142, [retval0];
	ld.param.b32 	%r1297, [retval0+8];
	} // callseq 8
	bra.uni 	$L__BB1_94;
$L__BB1_93:
	mov.f64 	%fd921, 0d0000000000000000;
	mul.rn.f64 	%fd3142, %fd109, %fd921;
	mov.b32 	%r1297, 0;
$L__BB1_94:
	shl.b32 	%r493, %r1297, 6;
	cvt.u64.u32 	%rd43, %r493;
	and.b64  	%rd44, %rd43, 64;
	add.s64 	%rd46, %rd13, %rd44;
	mul.rn.f64 	%fd922, %fd3142, %fd3142;
	and.b32  	%r494, %r1297, 1;
	setp.eq.b32 	%p49, %r494, 1;
	selp.f64 	%fd923, 0dBDA8FF8320FD8164, 0d3DE5DB65F9785EBA, %p49;
	ld.global.nc.v2.f64 	{%fd924, %fd925}, [%rd46];
	fma.rn.f64 	%fd926, %fd923, %fd922, %fd924;
	fma.rn.f64 	%fd927, %fd926, %fd922, %fd925;
	ld.global.nc.v2.f64 	{%fd928, %fd929}, [%rd46+16];
	fma.rn.f64 	%fd930, %fd927, %fd922, %fd928;
	fma.rn.f64 	%fd931, %fd930, %fd922, %fd929;
	ld.global.nc.v2.f64 	{%fd932, %fd933}, [%rd46+32];
	fma.rn.f64 	%fd934, %fd931, %fd922, %fd932;
	fma.rn.f64 	%fd935, %fd934, %fd922, %fd933;
	fma.rn.f64 	%fd936, %fd935, %fd3142, %fd3142;
	fma.rn.f64 	%fd937, %fd935, %fd922, 0d3FF0000000000000;
	selp.f64 	%fd938, %fd937, %fd936, %p49;
	and.b32  	%r495, %r1297, 2;
	setp.eq.s32 	%p50, %r495, 0;
	mov.f64 	%fd939, 0d0000000000000000;
	sub.f64 	%fd940, %fd939, %fd938;
	selp.f64 	%fd115, %fd938, %fd940, %p50;
	fma.rn.f64 	%fd941, %fd115, 0d3FF71547652B82FE, 0d4338000000000000;
	{
	.reg .b32 %temp; 
	mov.b64 	{%r76, %temp}, %fd941;
	}
	mov.f64 	%fd942, 0dC338000000000000;
	add.rn.f64 	%fd943, %fd941, %fd942;
	fma.rn.f64 	%fd944, %fd943, 0dBFE62E42FEFA39EF, %fd115;
	fma.rn.f64 	%fd945, %fd943, 0dBC7ABC9E3B39803F, %fd944;
	fma.rn.f64 	%fd946, %fd945, 0d3E5ADE1569CE2BDF, 0d3E928AF3FCA213EA;
	fma.rn.f64 	%fd947, %fd946, %fd945, 0d3EC71DEE62401315;
	fma.rn.f64 	%fd948, %fd947, %fd945, 0d3EFA01997C89EB71;
	fma.rn.f64 	%fd949, %fd948, %fd945, 0d3F2A01A014761F65;
	fma.rn.f64 	%fd950, %fd949, %fd945, 0d3F56C16C1852B7AF;
	fma.rn.f64 	%fd951, %fd950, %fd945, 0d3F81111111122322;
	fma.rn.f64 	%fd952, %fd951, %fd945, 0d3FA55555555502A1;
	fma.rn.f64 	%fd953, %fd952, %fd945, 0d3FC5555555555511;
	fma.rn.f64 	%fd954, %fd953, %fd945, 0d3FE000000000000B;
	fma.rn.f64 	%fd955, %fd954, %fd945, 0d3FF0000000000000;
	fma.rn.f64 	%fd956, %fd955, %fd945, 0d3FF0000000000000;
	{
	.reg .b32 %temp; 
	mov.b64 	{%r77, %temp}, %fd956;
	}
	{
	.reg .b32 %temp; 
	mov.b64 	{%temp, %r78}, %fd956;
	}
	shl.b32 	%r496, %r76, 20;
	add.s32 	%r497, %r496, %r78;
	mov.b64 	%fd3143, {%r77, %r497};
	{
	.reg .b32 %temp; 
	mov.b64 	{%temp, %r498}, %fd115;
	}
	mov.b32 	%f91, %r498;
	abs.f32 	%f21, %f91;
	setp.lt.f32 	%p51, %f21, 0f4086232B;
	@%p51 bra 	$L__BB1_97;
	setp.lt.f64 	%p52, %fd115, 0d0000000000000000;
	add.f64 	%fd957, %fd115, 0d7FF0000000000000;
	selp.f64 	%fd3143, 0d0000000000000000, %fd957, %p52;
	setp.geu.f32 	%p53, %f21, 0f40874800;
	@%p53 bra 	$L__BB1_97;
	shr.u32 	%r499, %r76, 31;
	add.s32 	%r500, %r76, %r499;
	shr.s32 	%r501, %r500, 1;
	shl.b32 	%r502, %r501, 20;
	add.s32 	%r503, %r78, %r502;
	mov.b64 	%fd958, {%r77, %r503};
	sub.s32 	%r504, %r76, %r501;
	shl.b32 	%r505, %r504, 20;
	add.s32 	%r506, %r505, 1072693248;
	mov.b32 	%r507, 0;
	mov.b64 	%fd959, {%r507, %r506};
	mul.f64 	%fd3143, %fd959, %fd958;
$L__BB1_97:
	div.rn.f64 	%fd120, %fd109, 0d4044000000000000;
	abs.f64 	%fd121, %fd120;
	setp.eq.f64 	%p54, %fd121, 0d7FF0000000000000;
	@%p54 bra 	$L__BB1_101;
	mul.f64 	%fd960, %fd120, 0d3FE45F306DC9C883;
	cvt.rni.s32.f64 	%r1298, %fd960;
	cvt.rn.f64.s32 	%fd961, %r1298;
	fma.rn.f64 	%fd962, %fd961, 0dBFF921FB54442D18, %fd120;
	fma.rn.f64 	%fd963, %fd961, 0dBC91A62633145C00, %fd962;
	fma.rn.f64 	%fd3145, %fd961, 0dB97B839A252049C0, %fd963;
	setp.ltu.f64 	%p55, %fd121, 0d41E0000000000000;
	@%p55 bra 	$L__BB1_100;
	{ // callseq 9, 0
	.param .b64 param0;
	st.param.f64 	[param0], %fd120;
	.param .align 16 .b8 retval0[16];
	call.uni (retval0), 
	__internal_trig_reduction_slowpathd, 
	(
	param0
	);
	ld.param.f64 	%fd3145, [retval0];
	ld.param.b32 	%r1298, [retval0+8];
	} // callseq 9
$L__BB1_100:
	add.s32 	%r1299, %r1298, 1;
	bra.uni 	$L__BB1_102;
$L__BB1_101:
	mov.f64 	%fd965, 0d0000000000000000;
	mul.rn.f64 	%fd3145, %fd120, %fd965;
	mov.b32 	%r1299, 1;
$L__BB1_102:
	shl.b32 	%r510, %r1299, 6;
	cvt.u64.u32 	%rd47, %r510;
	and.b64  	%rd48, %rd47, 64;
	add.s64 	%rd50, %rd13, %rd48;
	mul.rn.f64 	%fd966, %fd3145, %fd3145;
	and.b32  	%r511, %r1299, 1;
	setp.eq.b32 	%p56, %r511, 1;
	selp.f64 	%fd967, 0dBDA8FF8320FD8164, 0d3DE5DB65F9785EBA, %p56;
	ld.global.nc.v2.f64 	{%fd968, %fd969}, [%rd50];
	fma.rn.f64 	%fd970, %fd967, %fd966, %fd968;
	fma.rn.f64 	%fd971, %fd970, %fd966, %fd969;
	ld.global.nc.v2.f64 	{%fd972, %fd973}, [%rd50+16];
	fma.rn.f64 	%fd974, %fd971, %fd966, %fd972;
	fma.rn.f64 	%fd975, %fd974, %fd966, %fd973;
	ld.global.nc.v2.f64 	{%fd976, %fd977}, [%rd50+32];
	fma.rn.f64 	%fd978, %fd975, %fd966, %fd976;
	fma.rn.f64 	%fd979, %fd978, %fd966, %fd977;
	fma.rn.f64 	%fd980, %fd979, %fd3145, %fd3145;
	fma.rn.f64 	%fd981, %fd979, %fd966, 0d3FF0000000000000;
	selp.f64 	%fd982, %fd981, %fd980, %p56;
	and.b32  	%r512, %r1299, 2;
	setp.eq.s32 	%p57, %r512, 0;
	mov.f64 	%fd983, 0d0000000000000000;
	sub.f64 	%fd984, %fd983, %fd982;
	selp.f64 	%fd985, %fd982, %fd984, %p57;
	mul.f64 	%fd986, %fd3143, %fd985;
	cvt.rn.f32.f64 	%f22, %fd986;
	ld.global.f64 	%fd127, [%rd6+20480];
	abs.f64 	%fd128, %fd127;
	setp.eq.f64 	%p58, %fd128, 0d7FF0000000000000;
	@%p58 bra 	$L__BB1_105;
	mul.f64 	%fd987, %fd127, 0d3FE45F306DC9C883;
	cvt.rni.s32.f64 	%r1300, %fd987;
	cvt.rn.f64.s32 	%fd988, %r1300;
	fma.rn.f64 	%fd989, %fd988, 0dBFF921FB54442D18, %fd127;
	fma.rn.f64 	%fd990, %fd988, 0dBC91A62633145C00, %fd989;
	fma.rn.f64 	%fd3146, %fd988, 0dB97B839A252049C0, %fd990;
	setp.ltu.f64 	%p59, %fd128, 0d41E0000000000000;
	@%p59 bra 	$L__BB1_106;
	{ // callseq 10, 0
	.param .b64 param0;
	st.param.f64 	[param0], %fd127;
	.param .align 16 .b8 retval0[16];
	call.uni (retval0), 
	__internal_trig_reduction_slowpathd, 
	(
	param0
	);
	ld.param.f64 	%fd3146, [retval0];
	ld.param.b32 	%r1300, [retval0+8];
	} // callseq 10
	bra.uni 	$L__BB1_106;
$L__BB1_105:
	mov.f64 	%fd992, 0d0000000000000000;
	mul.rn.f64 	%fd3146, %fd127, %fd992;
	mov.b32 	%r1300, 0;
$L__BB1_106:
	shl.b32 	%r515, %r1300, 6;
	cvt.u64.u32 	%rd51, %r515;
	and.b64  	%rd52, %rd51, 64;
	add.s64 	%rd54, %rd13, %rd52;
	mul.rn.f64 	%fd993, %fd3146, %fd3146;
	and.b32  	%r516, %r1300, 1;
	setp.eq.b32 	%p60, %r516, 1;
	selp.f64 	%fd994, 0dBDA8FF8320FD8164, 0d3DE5DB65F9785EBA, %p60;
	ld.global.nc.v2.f64 	{%fd995, %fd996}, [%rd54];
	fma.rn.f64 	%fd997, %fd994, %fd993, %fd995;
	fma.rn.f64 	%fd998, %fd997, %fd993, %fd996;
	ld.global.nc.v2.f64 	{%fd999, %fd1000}, [%rd54+16];
	fma.rn.f64 	%fd1001, %fd998, %fd993, %fd999;
	fma.rn.f64 	%fd1002, %fd1001, %fd993, %fd1000;
	ld.global.nc.v2.f64 	{%fd1003, %fd1004}, [%rd54+32];
	fma.rn.f64 	%fd1005, %fd1002, %fd993, %fd1003;
	fma.rn.f64 	%fd1006, %fd1005, %fd993, %fd1004;
	fma.rn.f64 	%fd1007, %fd1006, %fd3146, %fd3146;
	fma.rn.f64 	%fd1008, %fd1006, %fd993, 0d3FF0000000000000;
	selp.f64 	%fd1009, %fd1008, %fd1007, %p60;
	and.b32  	%r517, %r1300, 2;
	setp.eq.s32 	%p61, %r517, 0;
	mov.f64 	%fd1010, 0d0000000000000000;
	sub.f64 	%fd1011, %fd1010, %fd1009;
	selp.f64 	%fd133, %fd1009, %fd1011, %p61;
	fma.rn.f64 	%fd1012, %fd133, 0d3FF71547652B82FE, 0d4338000000000000;
	{
	.reg .b32 %temp; 
	mov.b64 	{%r87, %temp}, %fd1012;
	}
	mov.f64 	%fd1013, 0dC338000000000000;
	add.rn.f64 	%fd1014, %fd1012, %fd1013;
	fma.rn.f64 	%fd1015, %fd1014, 0dBFE62E42FEFA39EF, %fd133;
	fma.rn.f64 	%fd1016, %fd1014, 0dBC7ABC9E3B39803F, %fd1015;
	fma.rn.f64 	%fd1017, %fd1016, 0d3E5ADE1569CE2BDF, 0d3E928AF3FCA213EA;
	fma.rn.f64 	%fd1018, %fd1017, %fd1016, 0d3EC71DEE62401315;
	fma.rn.f64 	%fd1019, %fd1018, %fd1016, 0d3EFA01997C89EB71;
	fma.rn.f64 	%fd1020, %fd1019, %fd1016, 0d3F2A01A014761F65;
	fma.rn.f64 	%fd1021, %fd1020, %fd1016, 0d3F56C16C1852B7AF;
	fma.rn.f64 	%fd1022, %fd1021, %fd1016, 0d3F81111111122322;
	fma.rn.f64 	%fd1023, %fd1022, %fd1016, 0d3FA55555555502A1;
	fma.rn.f64 	%fd1024, %fd1023, %fd1016, 0d3FC5555555555511;
	fma.rn.f64 	%fd1025, %fd1024, %fd1016, 0d3FE000000000000B;
	fma.rn.f64 	%fd1026, %fd1025, %fd1016, 0d3FF0000000000000;
	fma.rn.f64 	%fd1027, %fd1026, %fd1016, 0d3FF0000000000000;
	{
	.reg .b32 %temp; 
	mov.b64 	{%r88, %temp}, %fd1027;
	}
	{
	.reg .b32 %temp; 
	mov.b64 	{%temp, %r89}, %fd1027;
	}
	shl.b32 	%r518, %r87, 20;
	add.s32 	%r519, %r518, %r89;
	mov.b64 	%fd3147, {%r88, %r519};
	{
	.reg .b32 %temp; 
	mov.b64 	{%temp, %r520}, %fd133;
	}
	mov.b32 	%f92, %r520;
	abs.f32 	%f23, %f92;
	setp.lt.f32 	%p62, %f23, 0f4086232B;
	@%p62 bra 	$L__BB1_109;
	setp.lt.f64 	%p63, %fd133, 0d0000000000000000;
	add.f64 	%fd1028, %fd133, 0d7FF0000000000000;
	selp.f64 	%fd3147, 0d0000000000000000, %fd1028, %p63;
	setp.geu.f32 	%p64, %f23, 0f40874800;
	@%p64 bra 	$L__BB1_109;
	shr.u32 	%r521, %r87, 31;
	add.s32 	%r522, %r87, %r521;
	shr.s32 	%r523, %r522, 1;
	shl.b32 	%r524, %r523, 20;
	add.s32 	%r525, %r89, %r524;
	mov.b64 	%fd1029, {%r88, %r525};
	sub.s32 	%r526, %r87, %r523;
	shl.b32 	%r527, %r526, 20;
	add.s32 	%r528, %r527, 1072693248;
	mov.b32 	%r529, 0;
	mov.b64 	%fd1030, {%r529, %r528};
	mul.f64 	%fd3147, %fd1030, %fd1029;
$L__BB1_109:
	div.rn.f64 	%fd138, %fd127, 0d4044000000000000;
	abs.f64 	%fd139, %fd138;
	setp.eq.f64 	%p65, %fd139, 0d7FF0000000000000;
	@%p65 bra 	$L__BB1_113;
	mul.f64 	%fd1031, %fd138, 0d3FE45F306DC9C883;
	cvt.rni.s32.f64 	%r1301, %fd1031;
	cvt.rn.f64.s32 	%fd1032, %r1301;
	fma.rn.f64 	%fd1033, %fd1032, 0dBFF921FB54442D18, %fd138;
	fma.rn.f64 	%fd1034, %fd1032, 0dBC91A62633145C00, %fd1033;
	fma.rn.f64 	%fd3149, %fd1032, 0dB97B839A252049C0, %fd1034;
	setp.ltu.f64 	%p66, %fd139, 0d41E0000000000000;
	@%p66 bra 	$L__BB1_112;
	{ // callseq 11, 0
	.param .b64 param0;
	st.param.f64 	[param0], %fd138;
	.param .align 16 .b8 retval0[16];
	call.uni (retval0), 
	__internal_trig_reduction_slowpathd, 
	(
	param0
	);
	ld.param.f64 	%fd3149, [retval0];
	ld.param.b32 	%r1301, [retval0+8];
	} // callseq 11
$L__BB1_112:
	add.s32 	%r1302, %r1301, 1;
	bra.uni 	$L__BB1_114;
$L__BB1_113:
	mov.f64 	%fd1036, 0d0000000000000000;
	mul.rn.f64 	%fd3149, %fd138, %fd1036;
	mov.b32 	%r1302, 1;
$L__BB1_114:
	shl.b32 	%r532, %r1302, 6;
	cvt.u64.u32 	%rd55, %r532;
	and.b64  	%rd56, %rd55, 64;
	add.s64 	%rd58, %rd13, %rd56;
	mul.rn.f64 	%fd1037, %fd3149, %fd3149;
	and.b32  	%r533, %r1302, 1;
	setp.eq.b32 	%p67, %r533, 1;
	selp.f64 	%fd1038, 0dBDA8FF8320FD8164, 0d3DE5DB65F9785EBA, %p67;
	ld.global.nc.v2.f64 	{%fd1039, %fd1040}, [%rd58];
	fma.rn.f64 	%fd1041, %fd1038, %fd1037, %fd1039;
	fma.rn.f64 	%fd1042, %fd1041, %fd1037, %fd1040;
	ld.global.nc.v2.f64 	{%fd1043, %fd1044}, [%rd58+16];
	fma.rn.f64 	%fd1045, %fd1042, %fd1037, %fd1043;
	fma.rn.f64 	%fd1046, %fd1045, %fd1037, %fd1044;
	ld.global.nc.v2.f64 	{%fd1047, %fd1048}, [%rd58+32];
	fma.rn.f64 	%fd1049, %fd1046, %fd1037, %fd1047;
	fma.rn.f64 	%fd1050, %fd1049, %fd1037, %fd1048;
	fma.rn.f64 	%fd1051, %fd1050, %fd3149, %fd3149;
	fma.rn.f64 	%fd1052, %fd1050, %fd1037, 0d3FF0000000000000;
	selp.f64 	%fd1053, %fd1052, %fd1051, %p67;
	and.b32  	%r534, %r1302, 2;
	setp.eq.s32 	%p68, %r534, 0;
	mov.f64 	%fd1054, 0d0000000000000000;
	sub.f64 	%fd1055, %fd1054, %fd1053;
	selp.f64 	%fd1056, %fd1053, %fd1055, %p68;
	mul.f64 	%fd1057, %fd3147, %fd1056;
	cvt.rn.f32.f64 	%f24, %fd1057;
	ld.global.f64 	%fd145, [%rd6+24576];
	abs.f64 	%fd146, %fd145;
	setp.eq.f64 	%p69, %fd146, 0d7FF0000000000000;
	@%p69 bra 	$L__BB1_117;
	mul.f64 	%fd1058, %fd145, 0d3FE45F306DC9C883;
	cvt.rni.s32.f64 	%r1303, %fd1058;
	cvt.rn.f64.s32 	%fd1059, %r1303;
	fma.rn.f64 	%fd1060, %fd1059, 0dBFF921FB54442D18, %fd145;
	fma.rn.f64 	%fd1061, %fd1059, 0dBC91A62633145C00, %fd1060;
	fma.rn.f64 	%fd3150, %fd1059, 0dB97B839A252049C0, %fd1061;
	setp.ltu.f64 	%p70, %fd146, 0d41E0000000000000;
	@%p70 bra 	$L__BB1_118;
	{ // callseq 12, 0
	.param .b64 param0;
	st.param.f64 	[param0], %fd145;
	.param .align 16 .b8 retval0[16];
	call.uni (retval0), 
	__internal_trig_reduction_slowpathd, 
	(
	param0
	);
	ld.param.f64 	%fd3150, [retval0];
	ld.param.b32 	%r1303, [retval0+8];
	} // callseq 12
	bra.uni 	$L__BB1_118;
$L__BB1_117:
	mov.f64 	%fd1063, 0d0000000000000000;
	mul.rn.f64 	%fd3150, %fd145, %fd1063;
	mov.b32 	%r1303, 0;
$L__BB1_118:
	shl.b32 	%r537, %r1303, 6;
	cvt.u64.u32 	%rd59, %r537;
	and.b64  	%rd60, %rd59, 64;
	add.s64 	%rd62, %rd13, %rd60;
	mul.rn.f64 	%fd1064, %fd3150, %fd3150;
	and.b32  	%r538, %r1303, 1;
	setp.eq.b32 	%p71, %r538, 1;
	selp.f64 	%fd1065, 0dBDA8FF8320FD8164, 0d3DE5DB65F9785EBA, %p71;
	ld.global.nc.v2.f64 	{%fd1066, %fd1067}, [%rd62];
	fma.rn.f64 	%fd1068, %fd1065, %fd1064, %fd1066;
	fma.rn.f64 	%fd1069, %fd1068, %fd1064, %fd1067;
	ld.global.nc.v2.f64 	{%fd1070, %fd1071}, [%rd62+16];
	fma.rn.f64 	%fd1072, %fd1069, %fd1064, %fd1070;
	fma.rn.f64 	%fd1073, %fd1072, %fd1064, %fd1071;
	ld.global.nc.v2.f64 	{%fd1074, %fd1075}, [%rd62+32];
	fma.rn.f64 	%fd1076, %fd1073, %fd1064, %fd1074;
	fma.rn.f64 	%fd1077, %fd1076, %fd1064, %fd1075;
	fma.rn.f64 	%fd1078, %fd1077, %fd3150, %fd3150;
	fma.rn.f64 	%fd1079, %fd1077, %fd1064, 0d3FF0000000000000;
	selp.f64 	%fd1080, %fd1079, %fd1078, %p71;
	and.b32  	%r539, %r1303, 2;
	setp.eq.s32 	%p72, %r539, 0;
	mov.f64 	%fd1081, 0d0000000000000000;
	sub.f64 	%fd1082, %fd1081, %fd1080;
	selp.f64 	%fd151, %fd1080, %fd1082, %p72;
	fma.rn.f64 	%fd1083, %fd151, 0d3FF71547652B82FE, 0d4338000000000000;
	{
	.reg .b32 %temp; 
	mov.b64 	{%r98, %temp}, %fd1083;
	}
	mov.f64 	%fd1084, 0dC338000000000000;
	add.rn.f64 	%fd1085, %fd1083, %fd1084;
	fma.rn.f64 	%fd1086, %fd1085, 0dBFE62E42FEFA39EF, %fd151;
	fma.rn.f64 	%fd1087, %fd1085, 0dBC7ABC9E3B39803F, %fd1086;
	fma.rn.f64 	%fd1088, %fd1087, 0d3E5ADE1569CE2BDF, 0d3E928AF3FCA213EA;
	fma.rn.f64 	%fd1089, %fd1088, %fd1087, 0d3EC71DEE62401315;
	fma.rn.f64 	%fd1090, %fd1089, %fd1087, 0d3EFA01997C89EB71;
	fma.rn.f64 	%fd1091, %fd1090, %fd1087, 0d3F2A01A014761F65;
	fma.rn.f64 	%fd1092, %fd1091, %fd1087, 0d3F56C16C1852B7AF;
	fma.rn.f64 	%fd1093, %fd1092, %fd1087, 0d3F81111111122322;
	fma.rn.f64 	%fd1094, %fd1093, %fd1087, 0d3FA55555555502A1;
	fma.rn.f64 	%fd1095, %fd1094, %fd1087, 0d3FC5555555555511;
	fma.rn.f64 	%fd1096, %fd1095, %fd1087, 0d3FE000000000000B;
	fma.rn.f64 	%fd1097, %fd1096, %fd1087, 0d3FF0000000000000;
	fma.rn.f64 	%fd1098, %fd1097, %fd1087, 0d3FF0000000000000;
	{
	.reg .b32 %temp; 
	mov.b64 	{%r99, %temp}, %fd1098;
	}
	{
	.reg .b32 %temp; 
	mov.b64 	{%temp, %r100}, %fd1098;
	}
	shl.b32 	%r540, %r98, 20;
	add.s32 	%r541, %r540, %r100;
	mov.b64 	%fd3151, {%r99, %r541};
	{
	.reg .b32 %temp; 
	mov.b64 	{%temp, %r542}, %fd151;
	}
	mov.b32 	%f93, %r542;
	abs.f32 	%f25, %f93;
	setp.lt.f32 	%p73, %f25, 0f4086232B;
	@%p73 bra 	$L__BB1_121;
	setp.lt.f64 	%p74, %fd151, 0d0000000000000000;
	add.f64 	%fd1099, %fd151, 0d7FF0000000000000;
	selp.f64 	%fd3151, 0d0000000000000000, %fd1099, %p74;
	setp.geu.f32 	%p75, %f25, 0f40874800;
	@%p75 bra 	$L__BB1_121;
	shr.u32 	%r543, %r98, 31;
	add.s32 	%r544, %r98, %r543;
	shr.s32 	%r545, %r544, 1;
	shl.b32 	%r546, %r545, 20;
	add.s32 	%r547, %r100, %r546;
	mov.b64 	%fd1100, {%r99, %r547};
	sub.s32 	%r548, %r98, %r545;
	shl.b32 	%r549, %r548, 20;
	add.s32 	%r550, %r549, 1072693248;
	mov.b32 	%r551, 0;
	mov.b64 	%fd1101, {%r551, %r550};
	mul.f64 	%fd3151, %fd1101, %fd1100;
$L__BB1_121:
	div.rn.f64 	%fd156, %fd145, 0d4044000000000000;
	abs.f64 	%fd157, %fd156;
	setp.eq.f64 	%p76, %fd157, 0d7FF0000000000000;
	@%p76 bra 	$L__BB1_125;
	mul.f64 	%fd1102, %fd156, 0d3FE45F306DC9C883;
	cvt.rni.s32.f64 	%r1304, %fd1102;
	cvt.rn.f64.s32 	%fd1103, %r1304;
	fma.rn.f64 	%fd1104, %fd1103, 0dBFF921FB54442D18, %fd156;
	fma.rn.f64 	%fd1105, %fd1103, 0dBC91A62633145C00, %fd1104;
	fma.rn.f64 	%fd3153, %fd1103, 0dB97B839A252049C0, %fd1105;
	setp.ltu.f64 	%p77, %fd157, 0d41E0000000000000;
	@%p77 bra 	$L__BB1_124;
	{ // callseq 13, 0
	.param .b64 param0;
	st.param.f64 	[param0], %fd156;
	.param .align 16 .b8 retval0[16];
	call.uni (retval0), 
	__internal_trig_reduction_slowpathd, 
	(
	param0
	);
	ld.param.f64 	%fd3153, [retval0];
	ld.param.b32 	%r1304, [retval0+8];
	} // callseq 13
$L__BB1_124:
	add.s32 	%r1305, %r1304, 1;
	bra.uni 	$L__BB1_126;
$L__BB1_125:
	mov.f64 	%fd1107, 0d0000000000000000;
	mul.rn.f64 	%fd3153, %fd156, %fd1107;
	mov.b32 	%r1305, 1;
$L__BB1_126:
	shl.b32 	%r554, %r1305, 6;
	cvt.u64.u32 	%rd63, %r554;
	and.b64  	%rd64, %rd63, 64;
	add.s64 	%rd66, %rd13, %rd64;
	mul.rn.f64 	%fd1108, %fd3153, %fd3153;
	and.b32  	%r555, %r1305, 1;
	setp.eq.b32 	%p78, %r555, 1;
	selp.f64 	%fd1109, 0dBDA8FF8320FD8164, 0d3DE5DB65F9785EBA, %p78;
	ld.global.nc.v2.f64 	{%fd1110, %fd1111}, [%rd66];
	fma.rn.f64 	%fd1112, %fd1109, %fd1108, %fd1110;
	fma.rn.f64 	%fd1113, %fd1112, %fd1108, %fd1111;
	ld.global.nc.v2.f64 	{%fd1114, %fd1115}, [%rd66+16];
	fma.rn.f64 	%fd1116, %fd1113, %fd1108, %fd1114;
	fma.rn.f64 	%fd1117, %fd1116, %fd1108, %fd1115;
	ld.global.nc.v2.f64 	{%fd1118, %fd1119}, [%rd66+32];
	fma.rn.f64 	%fd1120, %fd1117, %fd1108, %fd1118;
	fma.rn.f64 	%fd1121, %fd1120, %fd1108, %fd1119;
	fma.rn.f64 	%fd1122, %fd1121, %fd3153, %fd3153;
	fma.rn.f64 	%fd1123, %fd1121, %fd1108, 0d3FF0000000000000;
	selp.f64 	%fd1124, %fd1123, %fd1122, %p78;
	and.b32  	%r556, %r1305, 2;
	setp.eq.s32 	%p79, %r556, 0;
	mov.f64 	%fd1125, 0d0000000000000000;
	sub.f64 	%fd1126, %fd1125, %fd1124;
	selp.f64 	%fd1127, %fd1124, %fd1126, %p79;
	mul.f64 	%fd1128, %fd3151, %fd1127;
	cvt.rn.f32.f64 	%f26, %fd1128;
	ld.global.f64 	%fd163, [%rd6+28672];
	abs.f64 	%fd164, %fd163;
	setp.eq.f64 	%p80, %fd164, 0d7FF0000000000000;
	@%p80 bra 	$L__BB1_129;
	mul.f64 	%fd1129, %fd163, 0d3FE45F306DC9C883;
	cvt.rni.s32.f64 	%r1306, %fd1129;
	cvt.rn.f64.s32 	%fd1130, %r1306;
	fma.rn.f64 	%fd1131, %fd1130, 0dBFF921FB54442D18, %fd163;
	fma.rn.f64 	%fd1132, %fd1130, 0dBC91A62633145C00, %fd1131;
	fma.rn.f64 	%fd3154, %fd1130, 0dB97B839A252049C0, %fd1132;
	setp.ltu.f64 	%p81, %fd164, 0d41E0000000000000;
	@%p81 bra 	$L__BB1_130;
	{ // callseq 14, 0
	.param .b64 param0;
	st.param.f64 	[param0], %fd163;
	.param .align 16 .b8 retval0[16];
	call.uni (retval0), 
	__internal_trig_reduction_slowpathd, 
	(
	param0
	);
	ld.param.f64 	%fd3154, [retval0];
	ld.param.b32 	%r1306, [retval0+8];
	} // callseq 14
	bra.uni 	$L__BB1_130;
$L__BB1_129:
	mov.f64 	%fd1134, 0d0000000000000000;
	mul.rn.f64 	%fd3154, %fd163, %fd1134;
	mov.b32 	%r1306, 0;
$L__BB1_130:
	shl.b32 	%r559, %r1306, 6;
	cvt.u64.u32 	%rd67, %r559;
	and.b64  	%rd68, %rd67, 64;
	add.s64 	%rd70, %rd13, %rd68;
	mul.rn.f64 	%fd1135, %fd3154, %fd3154;
	and.b32  	%r560, %r1306, 1;
	setp.eq.b32 	%p82, %r560, 1;
	selp.f64 	%fd1136, 0dBDA8FF8320FD8164, 0d3DE5DB65F9785EBA, %p82;
	ld.global.nc.v2.f64 	{%fd1137, %fd1138}, [%rd70];
	fma.rn.f64 	%fd1139, %fd1136, %fd1135, %fd1137;
	fma.rn.f64 	%fd1140, %fd1139, %fd1135, %fd1138;
	ld.global.nc.v2.f64 	{%fd1141, %fd1142}, [%rd70+16];
	fma.rn.f64 	%fd1143, %fd1140, %fd1135, %fd1141;
	fma.rn.f64 	%fd1144, %fd1143, %fd1135, %fd1142;
	ld.global.nc.v2.f64 	{%fd1145, %fd1146}, [%rd70+32];
	fma.rn.f64 	%fd1147, %fd1144, %fd1135, %fd1145;
	fma.rn.f64 	%fd1148, %fd1147, %fd1135, %fd1146;
	fma.rn.f64 	%fd1149, %fd1148, %fd3154, %fd3154;
	fma.rn.f64 	%fd1150, %fd1148, %fd1135, 0d3FF0000000000000;
	selp.f64 	%fd1151, %fd1150, %fd1149, %p82;
	and.b32  	%r561, %r1306, 2;
	setp.eq.s32 	%p83, %r561, 0;
	mov.f64 	%fd1152, 0d0000000000000000;
	sub.f64 	%fd1153, %fd1152, %fd1151;
	selp.f64 	%fd169, %fd1151, %fd1153, %p83;
	fma.rn.f64 	%fd1154, %fd169, 0d3FF71547652B82FE, 0d4338000000000000;
	{
	.reg .b32 %temp; 
	mov.b64 	{%r109, %temp}, %fd1154;
	}
	mov.f64 	%fd1155, 0dC338000000000000;
	add.rn.f64 	%fd1156, %fd1154, %fd1155;
	fma.rn.f64 	%fd1157, %fd1156, 0dBFE62E42FEFA39EF, %fd169;
	fma.rn.f64 	%fd1158, %fd1156, 0dBC7ABC9E3B39803F, %fd1157;
	fma.rn.f64 	%fd1159, %fd1158, 0d3E5ADE1569CE2BDF, 0d3E928AF3FCA213EA;
	fma.rn.f64 	%fd1160, %fd1159, %fd1158, 0d3EC71DEE62401315;
	fma.rn.f64 	%fd1161, %fd1160, %fd1158, 0d3EFA01997C89EB71;
	fma.rn.f64 	%fd1162, %fd1161, %fd1158, 0d3F2A01A014761F65;
	fma.rn.f64 	%fd1163, %fd1162, %fd1158, 0d3F56C16C1852B7AF;
	fma.rn.f64 	%fd1164, %fd1163, %fd1158, 0d3F81111111122322;
	fma.rn.f64 	%fd1165, %fd1164, %fd1158, 0d3FA55555555502A1;
	fma.rn.f64 	%fd1166, %fd1165, %fd1158, 0d3FC5555555555511;
	fma.rn.f64 	%fd1167, %fd1166, %fd1158, 0d3FE000000000000B;
	fma.rn.f64 	%fd1168, %fd1167, %fd1158, 0d3FF0000000000000;
	fma.rn.f64 	%fd1169, %fd1168, %fd1158, 0d3FF0000000000000;
	{
	.reg .b32 %temp; 
	mov.b64 	{%r110, %temp}, %fd1169;
	}
	{
	.reg .b32 %temp; 
	mov.b64 	{%temp, %r111}, %fd1169;
	}
	shl.b32 	%r562, %r109, 20;
	add.s32 	%r563, %r562, %r111;
	mov.b64 	%fd3155, {%r110, %r563};
	{
	.reg .b32 %temp; 
	mov.b64 	{%temp, %r564}, %fd169;
	}
	mov.b32 	%f94, %r564;
	abs.f32 	%f27, %f94;
	setp.lt.f32 	%p84, %f27, 0f4086232B;
	@%p84 bra 	$L__BB1_133;
	setp.lt.f64 	%p85, %fd169, 0d0000000000000000;
	add.f64 	%fd1170, %fd169, 0d7FF0000000000000;
	selp.f64 	%fd3155, 0d0000000000000000, %fd1170, %p85;
	setp.geu.f32 	%p86, %f27, 0f40874800;
	@%p86 bra 	$L__BB1_133;
	shr.u32 	%r565, %r109, 31;
	add.s32 	%r566, %r109, %r565;
	shr.s32 	%r567, %r566, 1;
	shl.b32 	%r568, %r567, 20;
	add.s32 	%r569, %r111, %r568;
	mov.b64 	%fd1171, {%r110, %r569};
	sub.s32 	%r570, %r109, %r567;
	shl.b32 	%r571, %r570, 20;
	add.s32 	%r572, %r571, 1072693248;
	mov.b32 	%r573, 0;
	mov.b64 	%fd1172, {%r573, %r572};
	mul.f64 	%fd3155, %fd1172, %fd1171;
$L__BB1_133:
	div.rn.f64 	%fd174, %fd163, 0d4044000000000000;
	abs.f64 	%fd175, %fd174;
	setp.eq.f64 	%p87, %fd175, 0d7FF0000000000000;
	@%p87 bra 	$L__BB1_137;
	mul.f64 	%fd1173, %fd174, 0d3FE45F306DC9C883;
	cvt.rni.s32.f64 	%r1307, %fd1173;
	cvt.rn.f64.s32 	%fd1174, %r1307;
	fma.rn.f64 	%fd1175, %fd1174, 0dBFF921FB54442D18, %fd174;
	fma.rn.f64 	%fd1176, %fd1174, 0dBC91A62633145C00, %fd1175;
	fma.rn.f64 	%fd3157, %fd1174, 0dB97B839A252049C0, %fd1176;
	setp.ltu.f64 	%p88, %fd175, 0d41E0000000000000;
	@%p88 bra 	$L__BB1_136;
	{ // callseq 15, 0
	.param .b64 param0;
	st.param.f64 	[param0], %fd174;
	.param .align 16 .b8 retval0[16];
	call.uni (retval0), 
	__internal_trig_reduction_slowpathd, 
	(
	param0
	);
	ld.param.f64 	%fd3157, [retval0];
	ld.param.b32 	%r1307, [retval0+8];
	} // callseq 15
$L__BB1_136:
	add.s32 	%r1308, %r1307, 1;
	bra.uni 	$L__BB1_138;
$L__BB1_137:
	mov.f64 	%fd1178, 0d0000000000000000;
	mul.rn.f64 	%fd3157, %fd174, %fd1178;
	mov.b32 	%r1308, 1;
$L__BB1_138:
	shl.b32 	%r576, %r1308, 6;
	cvt.u64.u32 	%rd71, %r576;
	and.b64  	%rd72, %rd71, 64;
	add.s64 	%rd74, %rd13, %rd72;
	mul.rn.f64 	%fd1179, %fd3157, %fd3157;
	and.b32  	%r577, %r1308, 1;
	setp.eq.b32 	%p89, %r577, 1;
	selp.f64 	%fd1180, 0dBDA8FF8320FD8164, 0d3DE5DB65F9785EBA, %p89;
	ld.global.nc.v2.f64 	{%fd1181, %fd1182}, [%rd74];
	fma.rn.f64 	%fd1183, %fd1180, %fd1179, %fd1181;
	fma.rn.f64 	%fd1184, %fd1183, %fd1179, %fd1182;
	ld.global.nc.v2.f64 	{%fd1185, %fd1186}, [%rd74+16];
	fma.rn.f64 	%fd1187, %fd1184, %fd1179, %fd1185;
	fma.rn.f64 	%fd1188, %fd1187, %fd1179, %fd1186;
	ld.global.nc.v2.f64 	{%fd1189, %fd1190}, [%rd74+32];
	fma.rn.f64 	%fd1191, %fd1188, %fd1179, %fd1189;
	fma.rn.f64 	%fd1192, %fd1191, %fd1179, %fd1190;
	fma.rn.f64 	%fd1193, %fd1192, %fd3157, %fd3157;
	fma.rn.f64 	%fd1194, %fd1192, %fd1179, 0d3FF0000000000000;
	selp.f64 	%fd1195, %fd1194, %fd1193, %p89;
	and.b32  	%r578, %r1308, 2;
	setp.eq.s32 	%p90, %r578, 0;
	mov.f64 	%fd1196, 0d0000000000000000;
	sub.f64 	%fd1197, %fd1196, %fd1195;
	selp.f64 	%fd1198, %fd1195, %fd1197, %p90;
	mul.f64 	%fd1199, %fd3155, %fd1198;
	cvt.rn.f32.f64 	%f28, %fd1199;
	ld.global.f64 	%fd181, [%rd6+32768];
	abs.f64 	%fd182, %fd181;
	setp.eq.f64 	%p91, %fd182, 0d7FF0000000000000;
	@%p91 bra 	$L__BB1_141;
	mul.f64 	%fd1200, %fd181, 0d3FE45F306DC9C883;
	cvt.rni.s32.f64 	%r1309, %fd1200;
	cvt.rn.f64.s32 	%fd1201, %r1309;
	fma.rn.f64 	%fd1202, %fd1201, 0dBFF921FB54442D18, %fd181;
	fma.rn.f64 	%fd1203, %fd1201, 0dBC91A62633145C00, %fd1202;
	fma.rn.f64 	%fd3158, %fd1201, 0dB97B839A252049C0, %fd1203;
	setp.ltu.f64 	%p92, %fd182, 0d41E0000000000000;
	@%p92 bra 	$L__BB1_142;
	{ // callseq 16, 0
	.param .b64 param0;
	st.param.f64 	[param0], %fd181;
	.param .align 16 .b8 retval0[16];
	call.uni (retval0), 
	__internal_trig_reduction_slowpathd, 
	(
	param0
	);
	ld.param.f64 	%fd3158, [retval0];
	ld.param.b32 	%r1309, [retval0+8];
	} // callseq 16
	bra.uni 	$L__BB1_142;
$L__BB1_141:
	mov.f64 	%fd1205, 0d0000000000000000;
	mul.rn.f64 	%fd3158, %fd181, %fd1205;
	mov.b32 	%r1309, 0;
$L__BB1_142:
	shl.b32 	%r581, %r1309, 6;
	cvt.u64.u32 	%rd75, %r581;
	and.b64  	%rd76, %rd75, 64;
	add.s64 	%rd78, %rd13, %rd76;
	mul.rn.f64 	%fd1206, %fd3158, %fd3158;
	and.b32  	%r582, %r1309, 1;
	setp.eq.b32 	%p93, %r582, 1;
	selp.f64 	%fd1207, 0dBDA8FF8320FD8164, 0d3DE5DB65F9785EBA, %p93;
	ld.global.nc.v2.f64 	{%fd1208, %fd1209}, [%rd78];
	fma.rn.f64 	%fd1210, %fd1207, %fd1206, %fd1208;
	fma.rn.f64 	%fd1211, %fd1210, %fd1206, %fd1209;
	ld.global.nc.v2.f64 	{%fd1212, %fd1213}, [%rd78+16];
	fma.rn.f64 	%fd1214, %fd1211, %fd1206, %fd1212;
	fma.rn.f64 	%fd1215, %fd1214, %fd1206, %fd1213;
	ld.global.nc.v2.f64 	{%fd1216, %fd1217}, [%rd78+32];
	fma.rn.f64 	%fd1218, %fd1215, %fd1206, %fd1216;
	fma.rn.f64 	%fd1219, %fd1218, %fd1206, %fd1217;
	fma.rn.f64 	%fd1220, %fd1219, %fd3158, %fd3158;
	fma.rn.f64 	%fd1221, %fd1219, %fd1206, 0d3FF0000000000000;
	selp.f64 	%fd1222, %fd1221, %fd1220, %p93;
	and.b32  	%r583, %r1309, 2;
	setp.eq.s32 	%p94, %r583, 0;
	mov.f64 	%fd1223, 0d0000000000000000;
	sub.f64 	%fd1224, %fd1223, %fd1222;
	selp.f64 	%fd187, %fd1222, %fd1224, %p94;
	fma.rn.f64 	%fd1225, %fd187, 0d3FF71547652B82FE, 0d4338000000000000;
	{
	.reg .b32 %temp; 
	mov.b64 	{%r120, %temp}, %fd1225;
	}
	mov.f64 	%fd1226, 0dC338000000000000;
	add.rn.f64 	%fd1227, %fd1225, %fd1226;
	fma.rn.f64 	%fd1228, %fd1227, 0dBFE62E42FEFA39EF, %fd187;
	fma.rn.f64 	%fd1229, %fd1227, 0dBC7ABC9E3B39803F, %fd1228;
	fma.rn.f64 	%fd1230, %fd1229, 0d3E5ADE1569CE2BDF, 0d3E928AF3FCA213EA;
	fma.rn.f64 	%fd1231, %fd1230, %fd1229, 0d3EC71DEE62401315;
	fma.rn.f64 	%fd1232, %fd1231, %fd1229, 0d3EFA01997C89EB71;
	fma.rn.f64 	%fd1233, %fd1232, %fd1229, 0d3F2A01A014761F65;
	fma.rn.f64 	%fd1234, %fd1233, %fd1229, 0d3F56C16C1852B7AF;
	fma.rn.f64 	%fd1235, %fd1234, %fd1229, 0d3F81111111122322;
	fma.rn.f64 	%fd1236, %fd1235, %fd1229, 0d3FA55555555502A1;
	fma.rn.f64 	%fd1237, %fd1236, %fd1229, 0d3FC5555555555511;
	fma.rn.f64 	%fd1238, %fd1237, %fd1229, 0d3FE000000000000B;
	fma.rn.f64 	%fd1239, %fd1238, %fd1229, 0d3FF0000000000000;
	fma.rn.f64 	%fd1240, %fd1239, %fd1229, 0d3FF0000000000000;
	{
	.reg .b32 %temp; 
	mov.b64 	{%r121, %temp}, %fd1240;
	}
	{
	.reg .b32 %temp; 
	mov.b64 	{%temp, %r122}, %fd1240;
	}
	shl.b32 	%r584, %r120, 20;
	add.s32 	%r585, %r584, %r122;
	mov.b64 	%fd3159, {%r121, %r585};
	{
	.reg .b32 %temp; 
	mov.b64 	{%temp, %r586}, %fd187;
	}
	mov.b32 	%f95, %r586;
	abs.f32 	%f29, %f95;
	setp.lt.f32 	%p95, %f29, 0f4086232B;
	@%p95 bra 	$L__BB1_145;
	setp.lt.f64 	%p96, %fd187, 0d0000000000000000;
	add.f64 	%fd1241, %fd187, 0d7FF0000000000000;
	selp.f64 	%fd3159, 0d0000000000000000, %fd1241, %p96;
	setp.geu.f32 	%p97, %f29, 0f40874800;
	@%p97 bra 	$L__BB1_145;
	shr.u32 	%r587, %r120, 31;
	add.s32 	%r588, %r120, %r587;
	shr.s32 	%r589, %r588, 1;
	shl.b32 	%r590, %r589, 20;
	add.s32 	%r591, %r122, %r590;
	mov.b64 	%fd1242, {%r121, %r591};
	sub.s32 	%r592, %r120, %r589;
	shl.b32 	%r593, %r592, 20;
	add.s32 	%r594, %r593, 1072693248;
	mov.b32 	%r595, 0;
	mov.b64 	%fd1243, {%r595, %r594};
	mul.f64 	%fd3159, %fd1243, %fd1242;
$L__BB1_145:
	div.rn.f64 	%fd192, %fd181, 0d4044000000000000;
	abs.f64 	%fd193, %fd192;
	setp.eq.f64 	%p98, %fd193, 0d7FF0000000000000;
	@%p98 bra 	$L__BB1_149;
	mul.f64 	%fd1244, %fd192, 0d3FE45F306DC9C883;
	cvt.rni.s32.f64 	%r1310, %fd1244;
	cvt.rn.f64.s32 	%fd1245, %r1310;
	fma.rn.f64 	%fd1246, %fd1245, 0dBFF921FB54442D18, %fd192;
	fma.rn.f64 	%fd1247, %fd1245, 0dBC91A62633145C00, %fd1246;
	fma.rn.f64 	%fd3161, %fd1245, 0dB97B839A252049C0, %fd1247;
	setp.ltu.f64 	%p99, %fd193, 0d41E0000000000000;
	@%p99 bra 	$L__BB1_148;
	{ // callseq 17, 0
	.param .b64 param0;
	st.param.f64 	[param0], %fd192;
	.param .align 16 .b8 retval0[16];
	call.uni (retval0), 
	__internal_trig_reduction_slowpathd, 
	(
	param0
	);
	ld.param.f64 	%fd3161, [retval0];
	ld.param.b32 	%r1310, [retval0+8];
	} // callseq 17
$L__BB1_148:
	add.s32 	%r1311, %r1310, 1;
	bra.uni 	$L__BB1_150;
$L__BB1_149:
	mov.f64 	%fd1249, 0d0000000000000000;
	mul.rn.f64 	%fd3161, %fd192, %fd1249;
	mov.b32 	%r1311, 1;
$L__BB1_150:
	shl.b32 	%r598, %r1311, 6;
	cvt.u64.u32 	%rd79, %r598;
	and.b64  	%rd80, %rd79, 64;
	add.s64 	%rd82, %rd13, %rd80;
	mul.rn.f64 	%fd1250, %fd3161, %fd3161;
	and.b32  	%r599, %r1311, 1;
	setp.eq.b32 	%p100, %r599, 1;
	selp.f64 	%fd1251, 0dBDA8FF8320FD8164, 0d3DE5DB65F9785EBA, %p100;
	ld.global.nc.v2.f64 	{%fd1252, %fd1253}, [%rd82];
	fma.rn.f64 	%fd1254, %fd1251, %fd1250, %fd1252;
	fma.rn.f64 	%fd1255, %fd1254, %fd1250, %fd1253;
	ld.global.nc.v2.f64 	{%fd1256, %fd1257}, [%rd82+16];
	fma.rn.f64 	%fd1258, %fd1255, %fd1250, %fd1256;
	fma.rn.f64 	%fd1259, %fd1258, %fd1250, %fd1257;
	ld.global.nc.v2.f64 	{%fd1260, %fd1261}, [%rd82+32];
	fma.rn.f64 	%fd1262, %fd1259, %fd1250, %fd1260;
	fma.rn.f64 	%fd1263, %fd1262, %fd1250, %fd1261;
	fma.rn.f64 	%fd1264, %fd1263, %fd3161, %fd3161;
	fma.rn.f64 	%fd1265, %fd1263, %fd1250, 0d3FF0000000000000;
	selp.f64 	%fd1266, %fd1265, %fd1264, %p100;
	and.b32  	%r600, %r1311, 2;
	setp.eq.s32 	%p101, %r600, 0;
	mov.f64 	%fd1267, 0d0000000000000000;
	sub.f64 	%fd1268, %fd1267, %fd1266;
	selp.f64 	%fd1269, %fd1266, %fd1268, %p101;
	mul.f64 	%fd1270, %fd3159, %fd1269;
	cvt.rn.f32.f64 	%f30, %fd1270;
	ld.global.f64 	%fd199, [%rd6+36864];
	abs.f64 	%fd200, %fd199;
	setp.eq.f64 	%p102, %fd200, 0d7FF0000000000000;
	@%p102 bra 	$L__BB1_153;
	mul.f64 	%fd1271, %fd199, 0d3FE45F306DC9C883;
	cvt.rni.s32.f64 	%r1312, %fd1271;
	cvt.rn.f64.s32 	%fd1272, %r1312;
	fma.rn.f64 	%fd1273, %fd1272, 0dBFF921FB54442D18, %fd199;
	fma.rn.f64 	%fd1274, %fd1272, 0dBC91A62633145C00, %fd1273;
	fma.rn.f64 	%fd3162, %fd1272, 0dB97B839A252049C0, %fd1274;
	setp.ltu.f64 	%p103, %fd200, 0d41E0000000000000;
	@%p103 bra 	$L__BB1_154;
	{ // callseq 18, 0
	.param .b64 param0;
	st.param.f64 	[param0], %fd199;
	.param .align 16 .b8 retval0[16];
	call.uni (retval0), 
	__internal_trig_reduction_slowpathd, 
	(
	param0
	);
	ld.param.f64 	%fd3162, [retval0];
	ld.param.b32 	%r1312, [retval0+8];
	} // callseq 18
	bra.uni 	$L__BB1_154;
$L__BB1_153:
	mov.f64 	%fd1276, 0d0000000000000000;
	mul.rn.f64 	%fd3162, %fd199, %fd1276;
	mov.b32 	%r1312, 0;
$L__BB1_154:
	shl.b32 	%r603, %r1312, 6;
	cvt.u64.u32 	%rd83, %r603;
	and.b64  	%rd84, %rd83, 64;
	add.s64 	%rd86, %rd13, %rd84;
	mul.rn.f64 	%fd1277, %fd3162, %fd3162;
	and.b32  	%r604, %r1312, 1;
	setp.eq.b32 	%p104, %r604, 1;
	selp.f64 	%fd1278, 0dBDA8FF8320FD8164, 0d3DE5DB65F9785EBA, %p104;
	ld.global.nc.v2.f64 	{%fd1279, %fd1280}, [%rd86];
	fma.rn.f64 	%fd1281, %fd1278, %fd1277, %fd1279;
	fma.rn.f64 	%fd1282, %fd1281, %fd1277, %fd1280;
	ld.global.nc.v2.f64 	{%fd1283, %fd1284}, [%rd86+16];
	fma.rn.f64 	%fd1285, %fd1282, %fd1277, %fd1283;
	fma.rn.f64 	%fd1286, %fd1285, %fd1277, %fd1284;
	ld.global.nc.v2.f64 	{%fd1287, %fd1288}, [%rd86+32];
	fma.rn.f64 	%fd1289, %fd1286, %fd1277, %fd1287;
	fma.rn.f64 	%fd1290, %fd1289, %fd1277, %fd1288;
	fma.rn.f64 	%fd1291, %fd1290, %fd3162, %fd3162;
	fma.rn.f64 	%fd1292, %fd1290, %fd1277, 0d3FF0000000000000;
	selp.f64 	%fd1293, %fd1292, %fd1291, %p104;
	and.b32  	%r605, %r1312, 2;
	setp.eq.s32 	%p105, %r605, 0;
	mov.f64 	%fd1294, 0d0000000000000000;
	sub.f64 	%fd1295, %fd1294, %fd1293;
	selp.f64 	%fd205, %fd1293, %fd1295, %p105;
	fma.rn.f64 	%fd1296, %fd205, 0d3FF71547652B82FE, 0d4338000000000000;
	{
	.reg .b32 %temp; 
	mov.b64 	{%r131, %temp}, %fd1296;
	}
	mov.f64 	%fd1297, 0dC338000000000000;
	add.rn.f64 	%fd1298, %fd1296, %fd1297;
	fma.rn.f64 	%fd1299, %fd1298, 0dBFE62E42FEFA39EF, %fd205;
	fma.rn.f64 	%fd1300, %fd1298, 0dBC7ABC9E3B39803F, %fd1299;
	fma.rn.f64 	%fd1301, %fd1300, 0d3E5ADE1569CE2BDF, 0d3E928AF3FCA213EA;
	fma.rn.f64 	%fd1302, %fd1301, %fd1300, 0d3EC71DEE62401315;
	fma.rn.f64 	%fd1303, %fd1302, %fd1300, 0d3EFA01997C89EB71;
	fma.rn.f64 	%fd1304, %fd1303, %fd1300, 0d3F2A01A014761F65;
	fma.rn.f64 	%fd1305, %fd1304, %fd1300, 0d3F56C16C1852B7AF;
	fma.rn.f64 	%fd1306, %fd1305, %fd1300, 0d3F81111111122322;
	fma.rn.f64 	%fd1307, %fd1306, %fd1300, 0d3FA55555555502A1;
	fma.rn.f64 	%fd1308, %fd1307, %fd1300, 0d3FC5555555555511;
	fma.rn.f64 	%fd1309, %fd1308, %fd1300, 0d3FE000000000000B;
	fma.rn.f64 	%fd1310, %fd1309, %fd1300, 0d3FF0000000000000;
	fma.rn.f64 	%fd1311, %fd1310, %fd1300, 0d3FF0000000000000;
	{
	.reg .b32 %temp; 
	mov.b64 	{%r132, %temp}, %fd1311;
	}
	{
	.reg .b32 %temp; 
	mov.b64 	{%temp, %r133}, %fd1311;
	}
	shl.b32 	%r606, %r131, 20;
	add.s32 	%r607, %r606, %r133;
	mov.b64 	%fd3163, {%r132, %r607};
	{
	.reg .b32 %temp; 
	mov.b64 	{%temp, %r608}, %fd205;
	}
	mov.b32 	%f96, %r608;
	abs.f32 	%f31, %f96;
	setp.lt.f32 	%p106, %f31, 0f4086232B;
	@%p106 bra 	$L__BB1_157;
	setp.lt.f64 	%p107, %fd205, 0d0000000000000000;
	add.f64 	%fd1312, %fd205, 0d7FF0000000000000;
	selp.f64 	%fd3163, 0d0000000000000000, %fd1312, %p107;
	setp.geu.f32 	%p108, %f31, 0f40874800;
	@%p108 bra 	$L__BB1_157;
	shr.u32 	%r609, %r131, 31;
	add.s32 	%r610, %r131, %r609;
	shr.s32 	%r611, %r610, 1;
	shl.b32 	%r612, %r611, 20;
	add.s32 	%r613, %r133, %r612;
	mov.b64 	%fd1313, {%r132, %r613};
	sub.s32 	%r614, %r131, %r611;
	shl.b32 	%r615, %r614, 20;
	add.s32 	%r616, %r615, 1072693248;
	mov.b32 	%r617, 0;
	mov.b64 	%fd1314, {%r617, %r616};
	mul.f64 	%fd3163, %fd1314, %fd1313;
$L__BB1_157:
	div.rn.f64 	%fd210, %fd199, 0d4044000000000000;
	abs.f64 	%fd211, %fd210;
	setp.eq.f64 	%p109, %fd211, 0d7FF0000000000000;
	@%p109 bra 	$L__BB1_161;
	mul.f64 	%fd1315, %fd210, 0d3FE45F306DC9C883;
	cvt.rni.s32.f64 	%r1313, %fd1315;
	cvt.rn.f64.s32 	%fd1316, %r1313;
	fma.rn.f64 	%fd1317, %fd1316, 0dBFF921FB54442D18, %fd210;
	fma.rn.f64 	%fd1318, %fd1316, 0dBC91A62633145C00, %fd1317;
	fma.rn.f64 	%fd3165, %fd1316, 0dB97B839A252049C0, %fd1318;
	setp.ltu.f64 	%p110, %fd211, 0d41E0000000000000;
	@%p110 bra 	$L__BB1_160;
	{ // callseq 19, 0
	.param .b64 param0;
	st.param.f64 	[param0], %fd210;
	.param .align 16 .b8 retval0[16];
	call.uni (retval0), 
	__internal_trig_reduction_slowpathd, 
	(
	param0
	);
	ld.param.f64 	%fd3165, [retval0];
	ld.param.b32 	%r1313, [retval0+8];
	} // callseq 19
$L__BB1_160:
	add.s32 	%r1314, %r1313, 1;
	bra.uni 	$L__BB1_162;
$L__BB1_161:
	mov.f64 	%fd1320, 0d0000000000000000;
	mul.rn.f64 	%fd3165, %fd210, %fd1320;
	mov.b32 	%r1314, 1;
$L__BB1_162:
	shl.b32 	%r620, %r1314, 6;
	cvt.u64.u32 	%rd87, %r620;
	and.b64  	%rd88, %rd87, 64;
	add.s64 	%rd90, %rd13, %rd88;
	mul.rn.f64 	%fd1321, %fd3165, %fd3165;
	and.b32  	%r621, %r1314, 1;
	setp.eq.b32 	%p111, %r621, 1;
	selp.f64 	%fd1322, 0dBDA8FF8320FD8164, 0d3DE5DB65F9785EBA, %p111;
	ld.global.nc.v2.f64 	{%fd1323, %fd1324}, [%rd90];
	fma.rn.f64 	%fd1325, %fd1322, %fd1321, %fd1323;
	fma.rn.f64 	%fd1326, %fd1325, %fd1321, %fd1324;
	ld.global.nc.v2.f64 	{%fd1327, %fd1328}, [%rd90+16];
	fma.rn.f64 	%fd1329, %fd1326, %fd1321, %fd1327;
	fma.rn.f64 	%fd1330, %fd1329, %fd1321, %fd1328;
	ld.global.nc.v2.f64 	{%fd1331, %fd1332}, [%rd90+32];
	fma.rn.f64 	%fd1333, %fd1330, %fd1321, %fd1331;
	fma.rn.f64 	%fd1334, %fd1333, %fd1321, %fd1332;
	fma.rn.f64 	%fd1335, %fd1334, %fd3165, %fd3165;
	fma.rn.f64 	%fd1336, %fd1334, %fd1321, 0d3FF0000000000000;
	selp.f64 	%fd1337, %fd1336, %fd1335, %p111;
	and.b32  	%r622, %r1314, 2;
	setp.eq.s32 	%p112, %r622, 0;
	mov.f64 	%fd1338, 0d0000000000000000;
	sub.f64 	%fd1339, %fd1338, %fd1337;
	selp.f64 	%fd1340, %fd1337, %fd1339, %p112;
	mul.f64 	%fd1341, %fd3163, %fd1340;
	cvt.rn.f32.f64 	%f32, %fd1341;
	ld.global.f64 	%fd217, [%rd6+40960];
	abs.f64 	%fd218, %fd217;
	setp.eq.f64 	%p113, %fd218, 0d7FF0000000000000;
	@%p113 bra 	$L__BB1_165;
	mul.f64 	%fd1342, %fd217, 0d3FE45F306DC9C883;
	cvt.rni.s32.f64 	%r1315, %fd1342;
	cvt.rn.f64.s32 	%fd1343, %r1315;
	fma.rn.f64 	%fd1344, %fd1343, 0dBFF921FB54442D18, %fd217;
	fma.rn.f64 	%fd1345, %fd1343, 0dBC91A62633145C00, %fd1344;
	fma.rn.f64 	%fd3166, %fd1343, 0dB97B839A252049C0, %fd1345;
	setp.ltu.f64 	%p114, %fd218, 0d41E0000000000000;
	@%p114 bra 	$L__BB1_166;
	{ // callseq 20, 0
	.param .b64 param0;
	st.param.f64 	[param0], %fd217;
	.param .align 16 .b8 retval0[16];
	call.uni (retval0), 
	__internal_trig_reduction_slowpathd, 
	(
	param0
	);
	ld.param.f64 	%fd3166, [retval0];
	ld.param.b32 	%r1315, [retval0+8];
	} // callseq 20
	bra.uni 	$L__BB1_166;
$L__BB1_165:
	mov.f64 	%fd1347, 0d0000000000000000;
	mul.rn.f64 	%fd3166, %fd217, %fd1347;
	mov.b32 	%r1315, 0;
$L__BB1_166:
	shl.b32 	%r625, %r1315, 6;
	cvt.u64.u32 	%rd91, %r625;
	and.b64  	%rd92, %rd91, 64;
	add.s64 	%rd94, %rd13, %rd92;
	mul.rn.f64 	%fd1348, %fd3166, %fd3166;
	and.b32  	%r626, %r1315, 1;
	setp.eq.b32 	%p115, %r626, 1;
	selp.f64 	%fd1349, 0dBDA8FF8320FD8164, 0d3DE5DB65F9785EBA, %p115;
	ld.global.nc.v2.f64 	{%fd1350, %fd1351}, [%rd94];
	fma.rn.f64 	%fd1352, %fd1349, %fd1348, %fd1350;
	fma.rn.f64 	%fd1353, %fd1352, %fd1348, %fd1351;
	ld.global.nc.v2.f64 	{%fd1354, %fd1355}, [%rd94+16];
	fma.rn.f64 	%fd1356, %fd1353, %fd1348, %fd1354;
	fma.rn.f64 	%fd1357, %fd1356, %fd1348, %fd1355;
	ld.global.nc.v2.f64 	{%fd1358, %fd1359}, [%rd94+32];
	fma.rn.f64 	%fd1360, %fd1357, %fd1348, %fd1358;
	fma.rn.f64 	%fd1361, %fd1360, %fd1348, %fd1359;
	fma.rn.f64 	%fd1362, %fd1361, %fd3166, %fd3166;
	fma.rn.f64 	%fd1363, %fd1361, %fd1348, 0d3FF0000000000000;
	selp.f64 	%fd1364, %fd1363, %fd1362, %p115;
	and.b32  	%r627, %r1315, 2;
	setp.eq.s32 	%p116, %r627, 0;
	mov.f64 	%fd1365, 0d0000000000000000;
	sub.f64 	%fd1366, %fd1365, %fd1364;
	selp.f64 	%fd223, %fd1364, %fd1366, %p116;
	fma.rn.f64 	%fd1367, %fd223, 0d3FF71547652B82FE, 0d4338000000000000;
	{
	.reg .b32 %temp; 
	mov.b64 	{%r142, %temp}, %fd1367;
	}
	mov.f64 	%fd1368, 0dC338000000000000;
	add.rn.f64 	%fd1369, %fd1367, %fd1368;
	fma.rn.f64 	%fd1370, %fd1369, 0dBFE62E42FEFA39EF, %fd223;
	fma.rn.f64 	%fd1371, %fd1369, 0dBC7ABC9E3B39803F, %fd1370;
	fma.rn.f64 	%fd1372, %fd1371, 0d3E5ADE1569CE2BDF, 0d3E928AF3FCA213EA;
	fma.rn.f64 	%fd1373, %fd1372, %fd1371, 0d3EC71DEE62401315;
	fma.rn.f64 	%fd1374, %fd1373, %fd1371, 0d3EFA01997C89EB71;
	fma.rn.f64 	%fd1375, %fd1374, %fd1371, 0d3F2A01A014761F65;
	fma.rn.f64 	%fd1376, %fd1375, %fd1371, 0d3F56C16C1852B7AF;
	fma.rn.f64 	%fd1377, %fd1376, %fd1371, 0d3F81111111122322;
	fma.rn.f64 	%fd1378, %fd1377, %fd1371, 0d3FA55555555502A1;
	fma.rn.f64 	%fd1379, %fd1378, %fd1371, 0d3FC5555555555511;
	fma.rn.f64 	%fd1380, %fd1379, %fd1371, 0d3FE000000000000B;
	fma.rn.f64 	%fd1381, %fd1380, %fd1371, 0d3FF0000000000000;
	fma.rn.f64 	%fd1382, %fd1381, %fd1371, 0d3FF0000000000000;
	{
	.reg .b32 %temp; 
	mov.b64 	{%r143, %temp}, %fd1382;
	}
	{
	.reg .b32 %temp; 
	mov.b64 	{%temp, %r144}, %fd1382;
	}
	shl.b32 	%r628, %r142, 20;
	add.s32 	%r629, %r628, %r144;
	mov.b64 	%fd3167, {%r143, %r629};
	{
	.reg .b32 %temp; 
	mov.b64 	{%temp, %r630}, %fd223;
	}
	mov.b32 	%f97, %r630;
	abs.f32 	%f33, %f97;
	setp.lt.f32 	%p117, %f33, 0f4086232B;
	@%p117 bra 	$L__BB1_169;
	setp.lt.f64 	%p118, %fd223, 0d0000000000000000;
	add.f64 	%fd1383, %fd223, 0d7FF0000000000000;
	selp.f64 	%fd3167, 0d0000000000000000, %fd1383, %p118;
	setp.geu.f32 	%p119, %f33, 0f40874800;
	@%p119 bra 	$L__BB1_169;
	shr.u32 	%r631, %r142, 31;
	add.s32 	%r632, %r142, %r631;
	shr.s32 	%r633, %r632, 1;
	shl.b32 	%r634, %r633, 20;
	add.s32 	%r635, %r144, %r634;
	mov.b64 	%fd1384, {%r143, %r635};
	sub.s32 	%r636, %r142, %r633;
	shl.b32 	%r637, %r636, 20;
	add.s32 	%r638, %r637, 1072693248;
	mov.b32 	%r639, 0;
	mov.b64 	%fd1385, {%r639, %r638};
	mul.f64 	%fd3167, %fd1385, %fd1384;
$L__BB1_169:
	div.rn.f64 	%fd228, %fd217, 0d4044000000000000;
	abs.f64 	%fd229, %fd228;
	setp.eq.f64 	%p120, %fd229, 0d7FF0000000000000;
	@%p120 bra 	$L__BB1_173;
	mul.f64 	%fd1386, %fd228, 0d3FE45F306DC9C883;
	cvt.rni.s32.f64 	%r1316, %fd1386;
	cvt.rn.f64.s32 	%fd1387, %r1316;
	fma.rn.f64 	%fd1388, %fd1387, 0dBFF921FB54442D18, %fd228;
	fma.rn.f64 	%fd1389, %fd1387, 0dBC91A62633145C00, %fd1388;
	fma.rn.f64 	%fd3169, %fd1387, 0dB97B839A252049C0, %fd1389;
	setp.ltu.f64 	%p121, %fd229, 0d41E0000000000000;
	@%p121 bra 	$L__BB1_172;
	{ // callseq 21, 0
	.param .b64 param0;
	st.param.f64 	[param0], %fd228;
	.param .align 16 .b8 retval0[16];
	call.uni (retval0), 
	__internal_trig_reduction_slowpathd, 
	(
	param0
	);
	ld.param.f64 	%fd3169, [retval0];
	ld.param.b32 	%r1316, [retval0+8];
	} // callseq 21
$L__BB1_172:
	add.s32 	%r1317, %r1316, 1;
	bra.uni 	$L__BB1_174;
$L__BB1_173:
	mov.f64 	%fd1391, 0d0000000000000000;
	mul.rn.f64 	%fd3169, %fd228, %fd1391;
	mov.b32 	%r1317, 1;
$L__BB1_174:
	shl.b32 	%r642, %r1317, 6;
	cvt.u64.u32 	%rd95, %r642;
	and.b64  	%rd96, %rd95, 64;
	add.s64 	%rd98, %rd13, %rd96;
	mul.rn.f64 	%fd1392, %fd3169, %fd3169;
	and.b32  	%r643, %r1317, 1;
	setp.eq.b32 	%p122, %r643, 1;
	selp.f64 	%fd1393, 0dBDA8FF8320FD8164, 0d3DE5DB65F9785EBA, %p122;
	ld.global.nc.v2.f64 	{%fd1394, %fd1395}, [%rd98];
	fma.rn.f64 	%fd1396, %fd1393, %fd1392, %fd1394;
	fma.rn.f64 	%fd1397, %fd1396, %fd1392, %fd1395;
	ld.global.nc.v2.f64 	{%fd1398, %fd1399}, [%rd98+16];
	fma.rn.f64 	%fd1400, %fd1397, %fd1392, %fd1398;
	fma.rn.f64 	%fd1401, %fd1400, %fd1392, %fd1399;
	ld.global.nc.v2.f64 	{%fd1402, %fd1403}, [%rd98+32];
	fma.rn.f64 	%fd1404, %fd1401, %fd1392, %fd1402;
	fma.rn.f64 	%fd1405, %fd1404, %fd1392, %fd1403;
	fma.rn.f64 	%fd1406, %fd1405, %fd3169, %fd3169;
	fma.rn.f64 	%fd1407, %fd1405, %fd1392, 0d3FF0000000000000;
	selp.f64 	%fd1408, %fd1407, %fd1406, %p122;
	and.b32  	%r644, %r1317, 2;
	setp.eq.s32 	%p123, %r644, 0;
	mov.f64 	%fd1409, 0d0000000000000000;
	sub.f64 	%fd1410, %fd1409, %fd1408;
	selp.f64 	%fd1411, %fd1408, %fd1410, %p123;
	mul.f64 	%fd1412, %fd3167, %fd1411;
	cvt.rn.f32.f64 	%f34, %fd1412;
	ld.global.f64 	%fd235, [%rd6+45056];
	abs.f64 	%fd236, %fd235;
	setp.eq.f64 	%p124, %fd236, 0d7FF0000000000000;
	@%p124 bra 	$L__BB1_177;
	mul.f64 	%fd1413, %fd235, 0d3FE45F306DC9C883;
	cvt.rni.s32.f64 	%r1318, %fd1413;
	cvt.rn.f64.s32 	%fd1414, %r1318;
	fma.rn.f64 	%fd1415, %fd1414, 0dBFF921FB54442D18, %fd235;
	fma.rn.f64 	%fd1416, %fd1414, 0dBC91A62633145C00, %fd1415;
	fma.rn.f64 	%fd3170, %fd1414, 0dB97B839A252049C0, %fd1416;
	setp.ltu.f64 	%p125, %fd236, 0d41E0000000000000;
	@%p125 bra 	$L__BB1_178;
	{ // callseq 22, 0
	.param .b64 param0;
	st.param.f64 	[param0], %fd235;
	.param .align 16 .b8 retval0[16];
	call.uni (retval0), 
	__internal_trig_reduction_slowpathd, 
	(
	param0
	);
	ld.param.f64 	%fd3170, [retval0];
	ld.param.b32 	%r1318, [retval0+8];
	} // callseq 22
	bra.uni 	$L__BB1_178;
$L__BB1_177:
	mov.f64 	%fd1418, 0d0000000000000000;
	mul.rn.f64 	%fd3170, %fd235, %fd1418;
	mov.b32 	%r1318, 0;
$L__BB1_178:
	shl.b32 	%r647, %r1318, 6;
	cvt.u64.u32 	%rd99, %r647;
	and.b64  	%rd100, %rd99, 64;
	add.s64 	%rd102, %rd13, %rd100;
	mul.rn.f64 	%fd1419, %fd3170, %fd3170;
	and.b32  	%r648, %r1318, 1;
	setp.eq.b32 	%p126, %r648, 1;
	selp.f64 	%fd1420, 0dBDA8FF8320FD8164, 0d3DE5DB65F9785EBA, %p126;
	ld.global.nc.v2.f64 	{%fd1421, %fd1422}, [%rd102];
	fma.rn.f64 	%fd1423, %fd1420, %fd1419, %fd1421;
	fma.rn.f64 	%fd1424, %fd1423, %fd1419, %fd1422;
	ld.global.nc.v2.f64 	{%fd1425, %fd1426}, [%rd102+16];
	fma.rn.f64 	%fd1427, %fd1424, %fd1419, %fd1425;
	fma.rn.f64 	%fd1428, %fd1427, %fd1419, %fd1426;
	ld.global.nc.v2.f64 	{%fd1429, %fd1430}, [%rd102+32];
	fma.rn.f64 	%fd1431, %fd1428, %fd1419, %fd1429;
	fma.rn.f64 	%fd1432, %fd1431, %fd1419, %fd1430;
	fma.rn.f64 	%fd1433, %fd1432, %fd3170, %fd3170;
	fma.rn.f64 	%fd1434, %fd1432, %fd1419, 0d3FF0000000000000;
	selp.f64 	%fd1435, %fd1434, %fd1433, %p126;
	and.b32  	%r649, %r1318, 2;
	setp.eq.s32 	%p127, %r649, 0;
	mov.f64 	%fd1436, 0d0000000000000000;
	sub.f64 	%fd1437, %fd1436, %fd1435;
	selp.f64 	%fd241, %fd1435, %fd1437, %p127;
	fma.rn.f64 	%fd1438, %fd241, 0d3FF71547652B82FE, 0d4338000000000000;
	{
	.reg .b32 %temp; 
	mov.b64 	{%r153, %temp}, %fd1438;
	}
	mov.f64 	%fd1439, 0dC338000000000000;
	add.rn.f64 	%fd1440, %fd1438, %fd1439;
	fma.rn.f64 	%fd1441, %fd1440, 0dBFE62E42FEFA39EF, %fd241;
	fma.rn.f64 	%fd1442, %fd1440, 0dBC7ABC9E3B39803F, %fd1441;
	fma.rn.f64 	%fd1443, %fd1442, 0d3E5ADE1569CE2BDF, 0d3E928AF3FCA213EA;
	fma.rn.f64 	%fd1444, %fd1443, %fd1442, 0d3EC71DEE62401315;
	fma.rn.f64 	%fd1445, %fd1444, %fd1442, 0d3EFA01997C89EB71;
	fma.rn.f64 	%fd1446, %fd1445, %fd1442, 0d3F2A01A014761F65;
	fma.rn.f64 	%fd1447, %fd1446, %fd1442, 0d3F56C16C1852B7AF;
	fma.rn.f64 	%fd1448, %fd1447, %fd1442, 0d3F81111111122322;
	fma.rn.f64 	%fd1449, %fd1448, %fd1442, 0d3FA55555555502A1;
	fma.rn.f64 	%fd1450, %fd1449, %fd1442, 0d3FC5555555555511;
	fma.rn.f64 	%fd1451, %fd1450, %fd1442, 0d3FE000000000000B;
	fma.rn.f64 	%fd1452, %fd1451, %fd1442, 0d3FF0000000000000;
	fma.rn.f64 	%fd1453, %fd1452, %fd1442, 0d3FF0000000000000;
	{
	.reg .b32 %temp; 
	mov.b64 	{%r154, %temp}, %fd1453;
	}
	{
	.reg .b32 %temp; 
	mov.b64 	{%temp, %r155}, %fd1453;
	}
	shl.b32 	%r650, %r153, 20;
	add.s32 	%r651, %r650, %r155;
	mov.b64 	%fd3171, {%r154, %r651};
	{
	.reg .b32 %temp; 
	mov.b64 	{%temp, %r652}, %fd241;
	}
	mov.b32 	%f98, %r652;
	abs.f32 	%f35, %f98;
	setp.lt.f32 	%p128, %f35, 0f4086232B;
	@%p128 bra 	$L__BB1_181;
	setp.lt.f64 	%p129, %fd241, 0d0000000000000000;
	add.f64 	%fd1454, %fd241, 0d7FF0000000000000;
	selp.f64 	%fd3171, 0d0000000000000000, %fd1454, %p129;
	setp.geu.f32 	%p130, %f35, 0f40874800;
	@%p130 bra 	$L__BB1_181;
	shr.u32 	%r653, %r153, 31;
	add.s32 	%r654, %r153, %r653;
	shr.s32 	%r655, %r654, 1;
	shl.b32 	%r656, %r655, 20;
	add.s32 	%r657, %r155, %r656;
	mov.b64 	%fd1455, {%r154, %r657};
	sub.s32 	%r658, %r153, %r655;
	shl.b32 	%r659, %r658, 20;
	add.s32 	%r660, %r659, 1072693248;
	mov.b32 	%r661, 0;
	mov.b64 	%fd1456, {%r661, %r660};
	mul.f64 	%fd3171, %fd1456, %fd1455;
$L__BB1_181:
	div.rn.f64 	%fd246, %fd235, 0d4044000000000000;
	abs.f64 	%fd247, %fd246;
	setp.eq.f64 	%p131, %fd247, 0d7FF0000000000000;
	@%p131 bra 	$L__BB1_185;
	mul.f64 	%fd1457, %fd246, 0d3FE45F306DC9C883;
	cvt.rni.s32.f64 	%r1319, %fd1457;
	cvt.rn.f64.s32 	%fd1458, %r1319;
	fma.rn.f64 	%fd1459, %fd1458, 0dBFF921FB54442D18, %fd246;
	fma.rn.f64 	%fd1460, %fd1458, 0dBC91A62633145C00, %fd1459;
	fma.rn.f64 	%fd3173, %fd1458, 0dB97B839A252049C0, %fd1460;
	setp.ltu.f64 	%p132, %fd247, 0d41E0000000000000;
	@%p132 bra 	$L__BB1_184;
	{ // callseq 23, 0
	.param .b64 param0;
	st.param.f64 	[param0], %fd246;
	.param .align 16 .b8 retval0[16];
	call.uni (retval0), 
	__internal_trig_reduction_slowpathd, 
	(
	param0
	);
	ld.param.f64 	%fd3173, [retval0];
	ld.param.b32 	%r1319, [retval0+8];
	} // callseq 23
$L__BB1_184:
	add.s32 	%r1320, %r1319, 1;
	bra.uni 	$L__BB1_186;
$L__BB1_185:
	mov.f64 	%fd1462, 0d0000000000000000;
	mul.rn.f64 	%fd3173, %fd246, %fd1462;
	mov.b32 	%r1320, 1;
$L__BB1_186:
	shl.b32 	%r664, %r1320, 6;
	cvt.u64.u32 	%rd103, %r664;
	and.b64  	%rd104, %rd103, 64;
	add.s64 	%rd106, %rd13, %rd104;
	mul.rn.f64 	%fd1463, %fd3173, %fd3173;
	and.b32  	%r665, %r1320, 1;
	setp.eq.b32 	%p133, %r665, 1;
	selp.f64 	%fd1464, 0dBDA8FF8320FD8164, 0d3DE5DB65F9785EBA, %p133;
	ld.global.nc.v2.f64 	{%fd1465, %fd1466}, [%rd106];
	fma.rn.f64 	%fd1467, %fd1464, %fd1463, %fd1465;
	fma.rn.f64 	%fd1468, %fd1467, %fd1463, %fd1466;
	ld.global.nc.v2.f64 	{%fd1469, %fd1470}, [%rd106+16];
	fma.rn.f64 	%fd1471, %fd1468, %fd1463, %fd1469;
	fma.rn.f64 	%fd1472, %fd1471, %fd1463, %fd1470;
	ld.global.nc.v2.f64 	{%fd1473, %fd1474}, [%rd106+32];
	fma.rn.f64 	%fd1475, %fd1472, %fd1463, %fd1473;
	fma.rn.f64 	%fd1476, %fd1475, %fd1463, %fd1474;
	fma.rn.f64 	%fd1477, %fd1476, %fd3173, %fd3173;
	fma.rn.f64 	%fd1478, %fd1476, %fd1463, 0d3FF0000000000000;
	selp.f64 	%fd1479, %fd1478, %fd1477, %p133;
	and.b32  	%r666, %r1320, 2;
	setp.eq.s32 	%p134, %r666, 0;
	mov.f64 	%fd1480, 0d0000000000000000;
	sub.f64 	%fd1481, %fd1480, %fd1479;
	selp.f64 	%fd1482, %fd1479, %fd1481, %p134;
	mul.f64 	%fd1483, %fd3171, %fd1482;
	cvt.rn.f32.f64 	%f36, %fd1483;
	ld.global.f64 	%fd253, [%rd6+49152];
	abs.f64 	%fd254, %fd253;
	setp.eq.f64 	%p135, %fd254, 0d7FF0000000000000;
	@%p135 bra 	$L__BB1_189;
	mul.f64 	%fd1484, %fd253, 0d3FE45F306DC9C883;
	cvt.rni.s32.f64 	%r1321, %fd1484;
	cvt.rn.f64.s32 	%fd1485, %r1321;
	fma.rn.f64 	%fd1486, %fd1485, 0dBFF921FB54442D18, %fd253;
	fma.rn.f64 	%fd1487, %fd1485, 0dBC91A62633145C00, %fd1486;
	fma.rn.f64 	%fd3174, %fd1485, 0dB97B839A252049C0, %fd1487;
	setp.ltu.f64 	%p136, %fd254, 0d41E0000000000000;
	@%p136 bra 	$L__BB1_190;
	{ // callseq 24, 0
	.param .b64 param0;
	st.param.f64 	[param0], %fd253;
	.param .align 16 .b8 retval0[16];
	call.uni (retval0), 
	__internal_trig_reduction_slowpathd, 
	(
	param0
	);
	ld.param.f64 	%fd3174, [retval0];
	ld.param.b32 	%r1321, [retval0+8];
	} // callseq 24
	bra.uni 	$L__BB1_190;
$L__BB1_189:
	mov.f64 	%fd1489, 0d0000000000000000;
	mul.rn.f64 	%fd3174, %fd253, %fd1489;
	mov.b32 	%r1321, 0;
$L__BB1_190:
	shl.b32 	%r669, %r1321, 6;
	cvt.u64.u32 	%rd107, %r669;
	and.b64  	%rd108, %rd107, 64;
	add.s64 	%rd110, %rd13, %rd108;
	mul.rn.f64 	%fd1490, %fd3174, %fd3174;
	and.b32  	%r670, %r1321, 1;
	setp.eq.b32 	%p137, %r670, 1;
	selp.f64 	%fd1491, 0dBDA8FF8320FD8164, 0d3DE5DB65F9785EBA, %p137;
	ld.global.nc.v2.f64 	{%fd1492, %fd1493}, [%rd110];
	fma.rn.f64 	%fd1494, %fd1491, %fd1490, %fd1492;
	fma.rn.f64 	%fd1495, %fd1494, %fd1490, %fd1493;
	ld.global.nc.v2.f64 	{%fd1496, %fd1497}, [%rd110+16];
	fma.rn.f64 	%fd1498, %fd1495, %fd1490, %fd1496;
	fma.rn.f64 	%fd1499, %fd1498, %fd1490, %fd1497;
	ld.global.nc.v2.f64 	{%fd1500, %fd1501}, [%rd110+32];
	fma.rn.f64 	%fd1502, %fd1499, %fd1490, %fd1500;
	fma.rn.f64 	%fd1503, %fd1502, %fd1490, %fd1501;
	fma.rn.f64 	%fd1504, %fd1503, %fd3174, %fd3174;
	fma.rn.f64 	%fd1505, %fd1503, %fd1490, 0d3FF0000000000000;
	selp.f64 	%fd1506, %fd1505, %fd1504, %p137;
	and.b32  	%r671, %r1321, 2;
	setp.eq.s32 	%p138, %r671, 0;
	mov.f64 	%fd1507, 0d0000000000000000;
	sub.f64 	%fd1508, %fd1507, %fd1506;
	selp.f64 	%fd259, %fd1506, %fd1508, %p138;
	fma.rn.f64 	%fd1509, %fd259, 0d3FF71547652B82FE, 0d4338000000000000;
	{
	.reg .b32 %temp; 
	mov.b64 	{%r164, %temp}, %fd1509;
	}
	mov.f64 	%fd1510, 0dC338000000000000;
	add.rn.f64 	%fd1511, %fd1509, %fd1510;
	fma.rn.f64 	%fd1512, %fd1511, 0dBFE62E42FEFA39EF, %fd259;
	fma.rn.f64 	%fd1513, %fd1511, 0dBC7ABC9E3B39803F, %fd1512;
	fma.rn.f64 	%fd1514, %fd1513, 0d3E5ADE1569CE2BDF, 0d3E928AF3FCA213EA;
	fma.rn.f64 	%fd1515, %fd1514, %fd1513, 0d3EC71DEE62401315;
	fma.rn.f64 	%fd1516, %fd1515, %fd1513, 0d3EFA01997C89EB71;
	fma.rn.f64 	%fd1517, %fd1516, %fd1513, 0d3F2A01A014761F65;
	fma.rn.f64 	%fd1518, %fd1517, %fd1513, 0d3F56C16C1852B7AF;
	fma.rn.f64 	%fd1519, %fd1518, %fd1513, 0d3F81111111122322;
	fma.rn.f64 	%fd1520, %fd1519, %fd1513, 0d3FA55555555502A1;
	fma.rn.f64 	%fd1521, %fd1520, %fd1513, 0d3FC5555555555511;
	fma.rn.f64 	%fd1522, %fd1521, %fd1513, 0d3FE000000000000B;
	fma.rn.f64 	%fd1523, %fd1522, %fd1513, 0d3FF0000000000000;
	fma.rn.f64 	%fd1524, %fd1523, %fd1513, 0d3FF0000000000000;
	{
	.reg .b32 %temp; 
	mov.b64 	{%r165, %temp}, %fd1524;
	}
	{
	.reg .b32 %temp; 
	mov.b64 	{%temp, %r166}, %fd1524;
	}
	shl.b32 	%r672, %r164, 20;
	add.s32 	%r673, %r672, %r166;
	mov.b64 	%fd3175, {%r165, %r673};
	{
	.reg .b32 %temp; 
	mov.b64 	{%temp, %r674}, %fd259;
	}
	mov.b32 	%f99, %r674;
	abs.f32 	%f37, %f99;
	setp.lt.f32 	%p139, %f37, 0f4086232B;
	@%p139 bra 	$L__BB1_193;
	setp.lt.f64 	%p140, %fd259, 0d0000000000000000;
	add.f64 	%fd1525, %fd259, 0d7FF0000000000000;
	selp.f64 	%fd3175, 0d0000000000000000, %fd1525, %p140;
	setp.geu.f32 	%p141, %f37, 0f40874800;
	@%p141 bra 	$L__BB1_193;
	shr.u32 	%r675, %r164, 31;
	add.s32 	%r676, %r164, %r675;
	shr.s32 	%r677, %r676, 1;
	shl.b32 	%r678, %r677, 20;
	add.s32 	%r679, %r166, %r678;
	mov.b64 	%fd1526, {%r165, %r679};
	sub.s32 	%r680, %r164, %r677;
	shl.b32 	%r681, %r680, 20;
	add.s32 	%r682, %r681, 1072693248;
	mov.b32 	%r683, 0;
	mov.b64 	%fd1527, {%r683, %r682};
	mul.f64 	%fd3175, %fd1527, %fd1526;
$L__BB1_193:
	div.rn.f64 	%fd264, %fd253, 0d4044000000000000;
	abs.f64 	%fd265, %fd264;
	setp.eq.f64 	%p142, %fd265, 0d7FF0000000000000;
	@%p142 bra 	$L__BB1_197;
	mul.f64 	%fd1528, %fd264, 0d3FE45F306DC9C883;
	cvt.rni.s32.f64 	%r1322, %fd1528;
	cvt.rn.f64.s32 	%fd1529, %r1322;
	fma.rn.f64 	%fd1530, %fd1529, 0dBFF921FB54442D18, %fd264;
	fma.rn.f64 	%fd1531, %fd1529, 0dBC91A62633145C00, %fd1530;
	fma.rn.f64 	%fd3177, %fd1529, 0dB97B839A252049C0, %fd1531;
	setp.ltu.f64 	%p143, %fd265, 0d41E0000000000000;
	@%p143 bra 	$L__BB1_196;
	{ // callseq 25, 0
	.param .b64 param0;
	st.param.f64 	[param0], %fd264;
	.param .align 16 .b8 retval0[16];
	call.uni (retval0), 
	__internal_trig_reduction_slowpathd, 
	(
	param0
	);
	ld.param.f64 	%fd3177, [retval0];
	ld.param.b32 	%r1322, [retval0+8];
	} // callseq 25
$L__BB1_196:
	add.s32 	%r1323, %r1322, 1;
	bra.uni 	$L__BB1_198;
$L__BB1_197:
	mov.f64 	%fd1533, 0d0000000000000000;
	mul.rn.f64 	%fd3177, %fd264, %fd1533;
	mov.b32 	%r1323, 1;
$L__BB1_198:
	shl.b32 	%r686, %r1323, 6;
	cvt.u64.u32 	%rd111, %r686;
	and.b64  	%rd112, %rd111, 64;
	add.s64 	%rd114, %rd13, %rd112;
	mul.rn.f64 	%fd1534, %fd3177, %fd3177;
	and.b32  	%r687, %r1323, 1;
	setp.eq.b32 	%p144, %r687, 1;
	selp.f64 	%fd1535, 0dBDA8FF8320FD8164, 0d3DE5DB65F9785EBA, %p144;
	ld.global.nc.v2.f64 	{%fd1536, %fd1537}, [%rd114];
	fma.rn.f64 	%fd1538, %fd1535, %fd1534, %fd1536;
	fma.rn.f64 	%fd1539, %fd1538, %fd1534, %fd1537;
	ld.global.nc.v2.f64 	{%fd1540, %fd1541}, [%rd114+16];
	fma.rn.f64 	%fd1542, %fd1539, %fd1534, %fd1540;
	fma.rn.f64 	%fd1543, %fd1542, %fd1534, %fd1541;
	ld.global.nc.v2.f64 	{%fd1544, %fd1545}, [%rd114+32];
	fma.rn.f64 	%fd1546, %fd1543, %fd1534, %fd1544;
	fma.rn.f64 	%fd1547, %fd1546, %fd1534, %fd1545;
	fma.rn.f64 	%fd1548, %fd1547, %fd3177, %fd3177;
	fma.rn.f64 	%fd1549, %fd1547, %fd1534, 0d3FF0000000000000;
	selp.f64 	%fd1550, %fd1549, %fd1548, %p144;
	and.b32  	%r688, %r1323, 2;
	setp.eq.s32 	%p145, %r688, 0;
	mov.f64 	%fd1551, 0d0000000000000000;
	sub.f64 	%fd1552, %fd1551, %fd1550;
	selp.f64 	%fd1553, %fd1550, %fd1552, %p145;
	mul.f64 	%fd1554, %fd3175, %fd1553;
	cvt.rn.f32.f64 	%f38, %fd1554;
	ld.global.f64 	%fd271, [%rd6+53248];
	abs.f64 	%fd272, %fd271;
	setp.eq.f64 	%p146, %fd272, 0d7FF0000000000000;
	@%p146 bra 	$L__BB1_201;
	mul.f64 	%fd1555, %fd271, 0d3FE45F306DC9C883;
	cvt.rni.s32.f64 	%r1324, %fd1555;
	cvt.rn.f64.s32 	%fd1556, %r1324;
	fma.rn.f64 	%fd1557, %fd1556, 0dBFF921FB54442D18, %fd271;
	fma.rn.f64 	%fd1558, %fd1556, 0dBC91A62633145C00, %fd1557;
	fma.rn.f64 	%fd3178, %fd1556, 0dB97B839A252049C0, %fd1558;
	setp.ltu.f64 	%p147, %fd272, 0d41E0000000000000;
	@%p147 bra 	$L__BB1_202;
	{ // callseq 26, 0
	.param .b64 param0;
	st.param.f64 	[param0], %fd271;
	.param .align 16 .b8 retval0[16];
	call.uni (retval0), 
	__internal_trig_reduction_slowpathd, 
	(
	param0
	);
	ld.param.f64 	%fd3178, [retval0];
	ld.param.b32 	%r1324, [retval0+8];
	} // callseq 26
	bra.uni 	$L__BB1_202;
$L__BB1_201:
	mov.f64 	%fd1560, 0d0000000000000000;
	mul.rn.f64 	%fd3178, %fd271, %fd1560;
	mov.b32 	%r1324, 0;
$L__BB1_202:
	shl.b32 	%r691, %r1324, 6;
	cvt.u64.u32 	%rd115, %r691;
	and.b64  	%rd116, %rd115, 64;
	add.s64 	%rd118, %rd13, %rd116;
	mul.rn.f64 	%fd1561, %fd3178, %fd3178;
	and.b32  	%r692, %r1324, 1;
	setp.eq.b32 	%p148, %r692, 1;
	selp.f64 	%fd1562, 0dBDA8FF8320FD8164, 0d3DE5DB65F9785EBA, %p148;
	ld.global.nc.v2.f64 	{%fd1563, %fd1564}, [%rd118];
	fma.rn.f64 	%fd1565, %fd1562, %fd1561, %fd1563;
	fma.rn.f64 	%fd1566, %fd1565, %fd1561, %fd1564;
	ld.global.nc.v2.f64 	{%fd1567, %fd1568}, [%rd118+16];
	fma.rn.f64 	%fd1569, %fd1566, %fd1561, %fd1567;
	fma.rn.f64 	%fd1570, %fd1569, %fd1561, %fd1568;
	ld.global.nc.v2.f64 	{%fd1571, %fd1572}, [%rd118+32];
	fma.rn.f64 	%fd1573, %fd1570, %fd1561, %fd1571;
	fma.rn.f64 	%fd1574, %fd1573, %fd1561, %fd1572;
	fma.rn.f64 	%fd1575, %fd1574, %fd3178, %fd3178;
	fma.rn.f64 	%fd1576, %fd1574, %fd1561, 0d3FF0000000000000;
	selp.f64 	%fd1577, %fd1576, %fd1575, %p148;
	and.b32  	%r693, %r1324, 2;
	setp.eq.s32 	%p149, %r693, 0;
	mov.f64 	%fd1578, 0d0000000000000000;
	sub.f64 	%fd1579, %fd1578, %fd1577;
	selp.f64 	%fd277, %fd1577, %fd1579, %p149;
	fma.rn.f64 	%fd1580, %fd277, 0d3FF71547652B82FE, 0d4338000000000000;
	{
	.reg .b32 %temp; 
	mov.b64 	{%r175, %temp}, %fd1580;
	}
	mov.f64 	%fd1581, 0dC338000000000000;
	add.rn.f64 	%fd1582, %fd1580, %fd1581;
	fma.rn.f64 	%fd1583, %fd1582, 0dBFE62E42FEFA39EF, %fd277;
	fma.rn.f64 	%fd1584, %fd1582, 0dBC7ABC9E3B39803F, %fd1583;
	fma.rn.f64 	%fd1585, %fd1584, 0d3E5ADE1569CE2BDF, 0d3E928AF3FCA213EA;
	fma.rn.f64 	%fd1586, %fd1585, %fd1584, 0d3EC71DEE62401315;
	fma.rn.f64 	%fd1587, %fd1586, %fd1584, 0d3EFA01997C89EB71;
	fma.rn.f64 	%fd1588, %fd1587, %fd1584, 0d3F2A01A014761F65;
	fma.rn.f64 	%fd1589, %fd1588, %fd1584, 0d3F56C16C1852B7AF;
	fma.rn.f64 	%fd1590, %fd1589, %fd1584, 0d3F81111111122322;
	fma.rn.f64 	%fd1591, %fd1590, %fd1584, 0d3FA55555555502A1;
	fma.rn.f64 	%fd1592, %fd1591, %fd1584, 0d3FC5555555555511;
	fma.rn.f64 	%fd1593, %fd1592, %fd1584, 0d3FE000000000000B;
	fma.rn.f64 	%fd1594, %fd1593, %fd1584, 0d3FF0000000000000;
	fma.rn.f64 	%fd1595, %fd1594, %fd1584, 0d3FF0000000000000;
	{
	.reg .b32 %temp; 
	mov.b64 	{%r176, %temp}, %fd1595;
	}
	{
	.reg .b32 %temp; 
	mov.b64 	{%temp, %r177}, %fd1595;
	}
	shl.b32 	%r694, %r175, 20;
	add.s32 	%r695, %r694, %r177;
	mov.b64 	%fd3179, {%r176, %r695};
	{
	.reg .b32 %temp; 
	mov.b64 	{%temp, %r696}, %fd277;
	}
	mov.b32 	%f100, %r696;
	abs.f32 	%f39, %f100;
	setp.lt.f32 	%p150, %f39, 0f4086232B;
	@%p150 bra 	$L__BB1_205;
	setp.lt.f64 	%p151, %fd277, 0d0000000000000000;
	add.f64 	%fd1596, %fd277, 0d7FF0000000000000;
	selp.f64 	%fd3179, 0d0000000000000000, %fd1596, %p151;
	setp.geu.f32 	%p152, %f39, 0f40874800;
	@%p152 bra 	$L__BB1_205;
	shr.u32 	%r697, %r175, 31;
	add.s32 	%r698, %r175, %r697;
	shr.s32 	%r699, %r698, 1;
	shl.b32 	%r700, %r699, 20;
	add.s32 	%r701, %r177, %r700;
	mov.b64 	%fd1597, {%r176, %r701};
	sub.s32 	%r702, %r175, %r699;
	shl.b32 	%r703, %r702, 20;
	add.s32 	%r704, %r703, 1072693248;
	mov.b32 	%r705, 0;
	mov.b64 	%fd1598, {%r705, %r704};
	mul.f64 	%fd3179, %fd1598, %fd1597;
$L__BB1_205:
	div.rn.f64 	%fd282, %fd271, 0d4044000000000000;
	abs.f64 	%fd283, %fd282;
	setp.eq.f64 	%p153, %fd283, 0d7FF0000000000000;
	@%p153 bra 	$L__BB1_209;
	mul.f64 	%fd1599, %fd282, 0d3FE45F306DC9C883;
	cvt.rni.s32.f64 	%r1325, %fd1599;
	cvt.rn.f64.s32 	%fd1600, %r1325;
	fma.rn.f64 	%fd1601, %fd1600, 0dBFF921FB54442D18, %fd282;
	fma.rn.f64 	%fd1602, %fd1600, 0dBC91A62633145C00, %fd1601;
	fma.rn.f64 	%fd3181, %fd1600, 0dB97B839A252049C0, %fd1602;
	setp.ltu.f64 	%p154, %fd283, 0d41E0000000000000;
	@%p154 bra 	$L__BB1_208;
	{ // callseq 27, 0
	.param .b64 param0;
	st.param.f64 	[param0], %fd282;
	.param .align 16 .b8 retval0[16];
	call.uni (retval0), 
	__internal_trig_reduction_slowpathd, 
	(
	param0
	);
	ld.param.f64 	%fd3181, [retval0];
	ld.param.b32 	%r1325, [retval0+8];
	} // callseq 27
$L__BB1_208:
	add.s32 	%r1326, %r1325, 1;
	bra.uni 	$L__BB1_210;
$L__BB1_209:
	mov.f64 	%fd1604, 0d0000000000000000;
	mul.rn.f64 	%fd3181, %fd282, %fd1604;
	mov.b32 	%r1326, 1;
$L__BB1_210:
	shl.b32 	%r708, %r1326, 6;
	cvt.u64.u32 	%rd119, %r708;
	and.b64  	%rd120, %rd119, 64;
	add.s64 	%rd122, %rd13, %rd120;
	mul.rn.f64 	%fd1605, %fd3181, %fd3181;
	and.b32  	%r709, %r1326, 1;
	setp.eq.b32 	%p155, %r709, 1;
	selp.f64 	%fd1606, 0dBDA8FF8320FD8164, 0d3DE5DB65F9785EBA, %p155;
	ld.global.nc.v2.f64 	{%fd1607, %fd1608}, [%rd122];
	fma.rn.f64 	%fd1609, %fd1606, %fd1605, %fd1607;
	fma.rn.f64 	%fd1610, %fd1609, %fd1605, %fd1608;
	ld.global.nc.v2.f64 	{%fd1611, %fd1612}, [%rd122+16];
	fma.rn.f64 	%fd1613, %fd1610, %fd1605, %fd1611;
	fma.rn.f64 	%fd1614, %fd1613, %fd1605, %fd1612;
	ld.global.nc.v2.f64 	{%fd1615, %fd1616}, [%rd122+32];
	fma.rn.f64 	%fd1617, %fd1614, %fd1605, %fd1615;
	fma.rn.f64 	%fd1618, %fd1617, %fd1605, %fd1616;
	fma.rn.f64 	%fd1619, %fd1618, %fd3181, %fd3181;
	fma.rn.f64 	%fd1620, %fd1618, %fd1605, 0d3FF0000000000000;
	selp.f64 	%fd1621, %fd1620, %fd1619, %p155;
	and.b32  	%r710, %r1326, 2;
	setp.eq.s32 	%p156, %r710, 0;
	mov.f64 	%fd1622, 0d0000000000000000;
	sub.f64 	%fd1623, %fd1622, %fd1621;
	selp.f64 	%fd1624, %fd1621, %fd1623, %p156;
	mul.f64 	%fd1625, %fd3179, %fd1624;
	cvt.rn.f32.f64 	%f40, %fd1625;
	ld.global.f64 	%fd289, [%rd6+57344];
	abs.f64 	%fd290, %fd289;
	setp.eq.f64 	%p157, %fd290, 0d7FF0000000000000;
	@%p157 bra 	$L__BB1_213;
	mul.f64 	%fd1626, %fd289, 0d3FE45F306DC9C883;
	cvt.rni.s32.f64 	%r1327, %fd1626;
	cvt.rn.f64.s32 	%fd1627, %r1327;
	fma.rn.f64 	%fd1628, %fd1627, 0dBFF921FB54442D18, %fd289;
	fma.rn.f64 	%fd1629, %fd1627, 0dBC91A62633145C00, %fd1628;
	fma.rn.f64 	%fd3182, %fd1627, 0dB97B839A252049C0, %fd1629;
	setp.ltu.f64 	%p158, %fd290, 0d41E0000000000000;
	@%p158 bra 	$L__BB1_214;
	{ // callseq 28, 0
	.param .b64 param0;
	st.param.f64 	[param0], %fd289;
	.param .align 16 .b8 retval0[16];
	call.uni (retval0), 
	__internal_trig_reduction_slowpathd, 
	(
	param0
	);
	ld.param.f64 	%fd3182, [retval0];
	ld.param.b32 	%r1327, [retval0+8];
	} // callseq 28
	bra.uni 	$L__BB1_214;
$L__BB1_213:
	mov.f64 	%fd1631, 0d0000000000000000;
	mul.rn.f64 	%fd3182, %fd289, %fd1631;
	mov.b32 	%r1327, 0;
$L__BB1_214:
	shl.b32 	%r713, %r1327, 6;
	cvt.u64.u32 	%rd123, %r713;
	and.b64  	%rd124, %rd123, 64;
	add.s64 	%rd126, %rd13, %rd124;
	mul.rn.f64 	%fd1632, %fd3182, %fd3182;
	and.b32  	%r714, %r1327, 1;
	setp.eq.b32 	%p159, %r714, 1;
	selp.f64 	%fd1633, 0dBDA8FF8320FD8164, 0d3DE5DB65F9785EBA, %p159;
	ld.global.nc.v2.f64 	{%fd1634, %fd1635}, [%rd126];
	fma.rn.f64 	%fd1636, %fd1633, %fd1632, %fd1634;
	fma.rn.f64 	%fd1637, %fd1636, %fd1632, %fd1635;
	ld.global.nc.v2.f64 	{%fd1638, %fd1639}, [%rd126+16];
	fma.rn.f64 	%fd1640, %fd1637, %fd1632, %fd1638;
	fma.rn.f64 	%fd1641, %fd1640, %fd1632, %fd1639;
	ld.global.nc.v2.f64 	{%fd1642, %fd1643}, [%rd126+32];
	fma.rn.f64 	%fd1644, %fd1641, %fd1632, %fd1642;
	fma.rn.f64 	%fd1645, %fd1644, %fd1632, %fd1643;
	fma.rn.f64 	%fd1646, %fd1645, %fd3182, %fd3182;
	fma.rn.f64 	%fd1647, %fd1645, %fd1632, 0d3FF0000000000000;
	selp.f64 	%fd1648, %fd1647, %fd1646, %p159;
	and.b32  	%r715, %r1327, 2;
	setp.eq.s32 	%p160, %r715, 0;
	mov.f64 	%fd1649, 0d0000000000000000;
	sub.f64 	%fd1650, %fd1649, %fd1648;
	selp.f64 	%fd295, %fd1648, %fd1650, %p160;
	fma.rn.f64 	%fd1651, %fd295, 0d3FF71547652B82FE, 0d4338000000000000;
	{
	.reg .b32 %temp; 
	mov.b64 	{%r186, %temp}, %fd1651;
	}
	mov.f64 	%fd1652, 0dC338000000000000;
	add.rn.f64 	%fd1653, %fd1651, %fd1652;
	fma.rn.f64 	%fd1654, %fd1653, 0dBFE62E42FEFA39EF, %fd295;
	fma.rn.f64 	%fd1655, %fd1653, 0dBC7ABC9E3B39803F, %fd1654;
	fma.rn.f64 	%fd1656, %fd1655, 0d3E5ADE1569CE2BDF, 0d3E928AF3FCA213EA;
	fma.rn.f64 	%fd1657, %fd1656, %fd1655, 0d3EC71DEE62401315;
	fma.rn.f64 	%fd1658, %fd1657, %fd1655, 0d3EFA01997C89EB71;
	fma.rn.f64 	%fd1659, %fd1658, %fd1655, 0d3F2A01A014761F65;
	fma.rn.f64 	%fd1660, %fd1659, %fd1655, 0d3F56C16C1852B7AF;
	fma.rn.f64 	%fd1661, %fd1660, %fd1655, 0d3F81111111122322;
	fma.rn.f64 	%fd1662, %fd1661, %fd1655, 0d3FA55555555502A1;
	fma.rn.f64 	%fd1663, %fd1662, %fd1655, 0d3FC5555555555511;
	fma.rn.f64 	%fd1664, %fd1663, %fd1655, 0d3FE000000000000B;
	fma.rn.f64 	%fd1665, %fd1664, %fd1655, 0d3FF0000000000000;
	fma.rn.f64 	%fd1666, %fd1665, %fd1655, 0d3FF0000000000000;
	{
	.reg .b32 %temp; 
	mov.b64 	{%r187, %temp}, %fd1666;
	}
	{
	.reg .b32 %temp; 
	mov.b64 	{%temp, %r188}, %fd1666;
	}
	shl.b32 	%r716, %r186, 20;
	add.s32 	%r717, %r716, %r188;
	mov.b64 	%fd3183, {%r187, %r717};
	{
	.reg .b32 %temp; 
	mov.b64 	{%temp, %r718}, %fd295;
	}
	mov.b32 	%f101, %r718;
	abs.f32 	%f41, %f101;
	setp.lt.f32 	%p161, %f41, 0f4086232B;
	@%p161 bra 	$L__BB1_217;
	setp.lt.f64 	%p162, %fd295, 0d0000000000000000;
	add.f64 	%fd1667, %fd295, 0d7FF0000000000000;
	selp.f64 	%fd3183, 0d0000000000000000, %fd1667, %p162;
	setp.geu.f32 	%p163, %f41, 0f40874800;
	@%p163 bra 	$L__BB1_217;
	shr.u32 	%r719, %r186, 31;
	add.s32 	%r720, %r186, %r719;
	shr.s32 	%r721, %r720, 1;
	shl.b32 	%r722, %r721, 20;
	add.s32 	%r723, %r188, %r722;
	mov.b64 	%fd1668, {%r187, %r723};
	sub.s32 	%r724, %r186, %r721;
	shl.b32 	%r725, %r724, 20;
	add.s32 	%r726, %r725, 1072693248;
	mov.b32 	%r727, 0;
	mov.b64 	%fd1669, {%r727, %r726};
	mul.f64 	%fd3183, %fd1669, %fd1668;
$L__BB1_217:
	div.rn.f64 	%fd300, %fd289, 0d4044000000000000;
	abs.f64 	%fd301, %fd300;
	setp.eq.f64 	%p164, %fd301, 0d7FF0000000000000;
	@%p164 bra 	$L__BB1_221;
	mul.f64 	%fd1670, %fd300, 0d3FE45F306DC9C883;
	cvt.rni.s32.f64 	%r1328, %fd1670;
	cvt.rn.f64.s32 	%fd1671, %r1328;
	fma.rn.f64 	%fd1672, %fd1671, 0dBFF921FB54442D18, %fd300;
	fma.rn.f64 	%fd1673, %fd1671, 0dBC91A62633145C00, %fd1672;
	fma.rn.f64 	%fd3185, %fd1671, 0dB97B839A252049C0, %fd1673;
	setp.ltu.f64 	%p165, %fd301, 0d41E0000000000000;
	@%p165 bra 	$L__BB1_220;
	{ // callseq 29, 0
	.param .b64 param0;
	st.param.f64 	[param0], %fd300;
	.param .align 16 .b8 retval0[16];
	call.uni (retval0), 
	__internal_trig_reduction_slowpathd, 
	(
	param0
	);
	ld.param.f64 	%fd3185, [retval0];
	ld.param.b32 	%r1328, [retval0+8];
	} // callseq 29
$L__BB1_220:
	add.s32 	%r1329, %r1328, 1;
	bra.uni 	$L__BB1_222;
$L__BB1_221:
	mov.f64 	%fd1675, 0d0000000000000000;
	mul.rn.f64 	%fd3185, %fd300, %fd1675;
	mov.b32 	%r1329, 1;
$L__BB1_222:
	shl.b32 	%r730, %r1329, 6;
	cvt.u64.u32 	%rd127, %r730;
	and.b64  	%rd128, %rd127, 64;
	add.s64 	%rd130, %rd13, %rd128;
	mul.rn.f64 	%fd1676, %fd3185, %fd3185;
	and.b32  	%r731, %r1329, 1;
	setp.eq.b32 	%p166, %r731, 1;
	selp.f64 	%fd1677, 0dBDA8FF8320FD8164, 0d3DE5DB65F9785EBA, %p166;
	ld.global.nc.v2.f64 	{%fd1678, %fd1679}, [%rd130];
	fma.rn.f64 	%fd1680, %fd1677, %fd1676, %fd1678;
	fma.rn.f64 	%fd1681, %fd1680, %fd1676, %fd1679;
	ld.global.nc.v2.f64 	{%fd1682, %fd1683}, [%rd130+16];
	fma.rn.f64 	%fd1684, %fd1681, %fd1676, %fd1682;
	fma.rn.f64 	%fd1685, %fd1684, %fd1676, %fd1683;
	ld.global.nc.v2.f64 	{%fd1686, %fd1687}, [%rd130+32];
	fma.rn.f64 	%fd1688, %fd1685, %fd1676, %fd1686;
	fma.rn.f64 	%fd1689, %fd1688, %fd1676, %fd1687;
	fma.rn.f64 	%fd1690, %fd1689, %fd3185, %fd3185;
	fma.rn.f64 	%fd1691, %fd1689, %fd1676, 0d3FF0000000000000;
	selp.f64 	%fd1692, %fd1691, %fd1690, %p166;
	and.b32  	%r732, %r1329, 2;
	setp.eq.s32 	%p167, %r732, 0;
	mov.f64 	%fd1693, 0d0000000000000000;
	sub.f64 	%fd1694, %fd1693, %fd1692;
	selp.f64 	%fd1695, %fd1692, %fd1694, %p167;
	mul.f64 	%fd1696, %fd3183, %fd1695;
	cvt.rn.f32.f64 	%f42, %fd1696;
	ld.global.f64 	%fd307, [%rd6+61440];
	abs.f64 	%fd308, %fd307;
	setp.eq.f64 	%p168, %fd308, 0d7FF0000000000000;
	@%p168 bra 	$L__BB1_225;
	mul.f64 	%fd1697, %fd307, 0d3FE45F306DC9C883;
	cvt.rni.s32.f64 	%r1330, %fd1697;
	cvt.rn.f64.s32 	%fd1698, %r1330;
	fma.rn.f64 	%fd1699, %fd1698, 0dBFF921FB54442D18, %fd307;
	fma.rn.f64 	%fd1700, %fd1698, 0dBC91A62633145C00, %fd1699;
	fma.rn.f64 	%fd3186, %fd1698, 0dB97B839A252049C0, %fd1700;
	setp.ltu.f64 	%p169, %fd308, 0d41E0000000000000;
	@%p169 bra 	$L__BB1_226;
	{ // callseq 30, 0
	.param .b64 param0;
	st.param.f64 	[param0], %fd307;
	.param .align 16 .b8 retval0[16];
	call.uni (retval0), 
	__internal_trig_reduction_slowpathd, 
	(
	param0
	);
	ld.param.f64 	%fd3186, [retval0];
	ld.param.b32 	%r1330, [retval0+8];
	} // callseq 30
	bra.uni 	$L__BB1_226;
$L__BB1_225:
	mov.f64 	%fd1702, 0d0000000000000000;
	mul.rn.f64 	%fd3186, %fd307, %fd1702;
	mov.b32 	%r1330, 0;
$L__BB1_226:
	shl.b32 	%r735, %r1330, 6;
	cvt.u64.u32 	%rd131, %r735;
	and.b64  	%rd132, %rd131, 64;
	add.s64 	%rd134, %rd13, %rd132;
	mul.rn.f64 	%fd1703, %fd3186, %fd3186;
	and.b32  	%r736, %r1330, 1;
	setp.eq.b32 	%p170, %r736, 1;
	selp.f64 	%fd1704, 0dBDA8FF8320FD8164, 0d3DE5DB65F9785EBA, %p170;
	ld.global.nc.v2.f64 	{%fd1705, %fd1706}, [%rd134];
	fma.rn.f64 	%fd1707, %fd1704, %fd1703, %fd1705;
	fma.rn.f64 	%fd1708, %fd1707, %fd1703, %fd1706;
	ld.global.nc.v2.f64 	{%fd1709, %fd1710}, [%rd134+16];
	fma.rn.f64 	%fd1711, %fd1708, %fd1703, %fd1709;
	fma.rn.f64 	%fd1712, %fd1711, %fd1703, %fd1710;
	ld.global.nc.v2.f64 	{%fd1713, %fd1714}, [%rd134+32];
	fma.rn.f64 	%fd1715, %fd1712, %fd1703, %fd1713;
	fma.rn.f64 	%fd1716, %fd1715, %fd1703, %fd1714;
	fma.rn.f64 	%fd1717, %fd1716, %fd3186, %fd3186;
	fma.rn.f64 	%fd1718, %fd1716, %fd1703, 0d3FF0000000000000;
	selp.f64 	%fd1719, %fd1718, %fd1717, %p170;
	and.b32  	%r737, %r1330, 2;
	setp.eq.s32 	%p171, %r737, 0;
	mov.f64 	%fd1720, 0d0000000000000000;
	sub.f64 	%fd1721, %fd1720, %fd1719;
	selp.f64 	%fd313, %fd1719, %fd1721, %p171;
	fma.rn.f64 	%fd1722, %fd313, 0d3FF71547652B82FE, 0d4338000000000000;
	{
	.reg .b32 %temp; 
	mov.b64 	{%r197, %temp}, %fd1722;
	}
	mov.f64 	%fd1723, 0dC338000000000000;
	add.rn.f64 	%fd1724, %fd1722, %fd1723;
	fma.rn.f64 	%fd1725, %fd1724, 0dBFE62E42FEFA39EF, %fd313;
	fma.rn.f64 	%fd1726, %fd1724, 0dBC7ABC9E3B39803F, %fd1725;
	fma.rn.f64 	%fd1727, %fd1726, 0d3E5ADE1569CE2BDF, 0d3E928AF3FCA213EA;
	fma.rn.f64 	%fd1728, %fd1727, %fd1726, 0d3EC71DEE62401315;
	fma.rn.f64 	%fd1729, %fd1728, %fd1726, 0d3EFA01997C89EB71;
	fma.rn.f64 	%fd1730, %fd1729, %fd1726, 0d3F2A01A014761F65;
	fma.rn.f64 	%fd1731, %fd1730, %fd1726, 0d3F56C16C1852B7AF;
	fma.rn.f64 	%fd1732, %fd1731, %fd1726, 0d3F81111111122322;
	fma.rn.f64 	%fd1733, %fd1732, %fd1726, 0d3FA55555555502A1;
	fma.rn.f64 	%fd1734, %fd1733, %fd1726, 0d3FC5555555555511;
	fma.rn.f64 	%fd1735, %fd1734, %fd1726, 0d3FE000000000000B;
	fma.rn.f64 	%fd1736, %fd1735, %fd1726, 0d3FF0000000000000;
	fma.rn.f64 	%fd1737, %fd1736, %fd1726, 0d3FF0000000000000;
	{
	.reg .b32 %temp; 
	mov.b64 	{%r198, %temp}, %fd1737;
	}
	{
	.reg .b32 %temp; 
	mov.b64 	{%temp, %r199}, %fd1737;
	}
	shl.b32 	%r738, %r197, 20;
	add.s32 	%r739, %r738, %r199;
	mov.b64 	%fd3187, {%r198, %r739};
	{
	.reg .b32 %temp; 
	mov.b64 	{%temp, %r740}, %fd313;
	}
	mov.b32 	%f102, %r740;
	abs.f32 	%f43, %f102;
	setp.lt.f32 	%p172, %f43, 0f4086232B;
	@%p172 bra 	$L__BB1_229;
	setp.lt.f64 	%p173, %fd313, 0d0000000000000000;
	add.f64 	%fd1738, %fd313, 0d7FF0000000000000;
	selp.f64 	%fd3187, 0d0000000000000000, %fd1738, %p173;
	setp.geu.f32 	%p174, %f43, 0f40874800;
	@%p174 bra 	$L__BB1_229;
	shr.u32 	%r741, %r197, 31;
	add.s32 	%r742, %r197, %r741;
	shr.s32 	%r743, %r742, 1;
	shl.b32 	%r744, %r743, 20;
	add.s32 	%r745, %r199, %r744;
	mov.b64 	%fd1739, {%r198, %r745};
	sub.s32 	%r746, %r197, %r743;
	shl.b32 	%r747, %r746, 20;
	add.s32 	%r748, %r747, 1072693248;
	mov.b32 	%r749, 0;
	mov.b64 	%fd1740, {%r749, %r748};
	mul.f64 	%fd3187, %fd1740, %fd1739;
$L__BB1_229:
	div.rn.f64 	%fd318, %fd307, 0d4044000000000000;
	abs.f64 	%fd319, %fd318;
	setp.eq.f64 	%p175, %fd319, 0d7FF0000000000000;
	@%p175 bra 	$L__BB1_233;
	mul.f64 	%fd1741, %fd318, 0d3FE45F306DC9C883;
	cvt.rni.s32.f64 	%r1331, %fd1741;
	cvt.rn.f64.s32 	%fd1742, %r1331;
	fma.rn.f64 	%fd1743, %fd1742, 0dBFF921FB54442D18, %fd318;
	fma.rn.f64 	%fd1744, %fd1742, 0dBC91A62633145C00, %fd1743;
	fma.rn.f64 	%fd3189, %fd1742, 0dB97B839A252049C0, %fd1744;
	setp.ltu.f64 	%p176, %fd319, 0d41E0000000000000;
	@%p176 bra 	$L__BB1_232;
	{ // callseq 31, 0
	.param .b64 param0;
	st.param.f64 	[param0], %fd318;
	.param .align 16 .b8 retval0[16];
	call.uni (retval0), 
	__internal_trig_reduction_slowpathd, 
	(
	param0
	);
	ld.param.f64 	%fd3189, [retval0];
	ld.param.b32 	%r1331, [retval0+8];
	} // callseq 31
$L__BB1_232:
	add.s32 	%r1332, %r1331, 1;
	bra.uni 	$L__BB1_234;
$L__BB1_233:
	mov.f64 	%fd1746, 0d0000000000000000;
	mul.rn.f64 	%fd3189, %fd318, %fd1746;
	mov.b32 	%r1332, 1;
$L__BB1_234:
	shl.b32 	%r753, %r1332, 6;
	cvt.u64.u32 	%rd135, %r753;
	and.b64  	%rd136, %rd135, 64;
	add.s64 	%rd138, %rd13, %rd136;
	mul.rn.f64 	%fd1747, %fd3189, %fd3189;
	and.b32  	%r754, %r1332, 1;
	setp.eq.b32 	%p177, %r754, 1;
	selp.f64 	%fd1748, 0dBDA8FF8320FD8164, 0d3DE5DB65F9785EBA, %p177;
	ld.global.nc.v2.f64 	{%fd1749, %fd1750}, [%rd138];
	fma.rn.f64 	%fd1751, %fd1748, %fd1747, %fd1749;
	fma.rn.f64 	%fd1752, %fd1751, %fd1747, %fd1750;
	ld.global.nc.v2.f64 	{%fd1753, %fd1754}, [%rd138+16];
	fma.rn.f64 	%fd1755, %fd1752, %fd1747, %fd1753;
	fma.rn.f64 	%fd1756, %fd1755, %fd1747, %fd1754;
	ld.global.nc.v2.f64 	{%fd1757, %fd1758}, [%rd138+32];
	fma.rn.f64 	%fd1759, %fd1756, %fd1747, %fd1757;
	fma.rn.f64 	%fd1760, %fd1759, %fd1747, %fd1758;
	fma.rn.f64 	%fd1761, %fd1760, %fd3189, %fd3189;
	fma.rn.f64 	%fd1762, %fd1760, %fd1747, 0d3FF0000000000000;
	selp.f64 	%fd1763, %fd1762, %fd1761, %p177;
	and.b32  	%r755, %r1332, 2;
	setp.eq.s32 	%p178, %r755, 0;
	mov.f64 	%fd1764, 0d0000000000000000;
	sub.f64 	%fd1765, %fd1764, %fd1763;
	selp.f64 	%fd1766, %fd1763, %fd1765, %p178;
	mul.f64 	%fd1767, %fd3187, %fd1766;
	cvt.rn.f32.f64 	%f103, %fd1767;
	add.f32 	%f104, %f14, %f16;
	add.f32 	%f105, %f18, %f20;
	add.f32 	%f106, %f22, %f24;
	add.f32 	%f107, %f26, %f28;
	add.f32 	%f108, %f30, %f32;
	add.f32 	%f109, %f34, %f36;
	add.f32 	%f110, %f38, %f40;
	add.f32 	%f111, %f42, %f103;
	add.f32 	%f112, %f104, %f105;
	add.f32 	%f113, %f106, %f107;
	add.f32 	%f114, %f108, %f109;
	add.f32 	%f115, %f110, %f111;
	add.f32 	%f116, %f112, %f113;
	add.f32 	%f117, %f114, %f115;
	add.f32 	%f306, %f116, %f117;
	add.s32 	%r205, %r402, -8192;
	setp.lt.u32 	%p179, %r205, 8192;
	mov.b32 	%r1382, 8192;
	@%p179 bra 	$L__BB1_430;
	mov.b32 	%r1382, 8192;
$L__BB1_236:
	add.s32 	%r757, %r28, %r1382;
	mul.wide.u32 	%rd139, %r757, 8;
	add.s64 	%rd7, %rd2, %rd139;
	ld.global.f64 	%fd325, [%rd7];
	abs.f64 	%fd326, %fd325;
	setp.neu.f64 	%p180, %fd326, 0d7FF0000000000000;
	@%p180 bra 	$L__BB1_238;
	mov.f64 	%fd1773, 0d0000000000000000;
	mul.rn.f64 	%fd3190, %fd325, %fd1773;
	mov.b32 	%r1334, 0;
	bra.uni 	$L__BB1_240;
$L__BB1_238:
	mul.f64 	%fd1768, %fd325, 0d3FE45F306DC9C883;
	cvt.rni.s32.f64 	%r1334, %fd1768;
	cvt.rn.f64.s32 	%fd1769, %r1334;
	fma.rn.f64 	%fd1770, %fd1769, 0dBFF921FB54442D18, %fd325;
	fma.rn.f64 	%fd1771, %fd1769, 0dBC91A62633145C00, %fd1770;
	fma.rn.f64 	%fd3190, %fd1769, 0dB97B839A252049C0, %fd1771;
	setp.ltu.f64 	%p181, %fd326, 0d41E0000000000000;
	@%p181 bra 	$L__BB1_240;
	{ // callseq 32, 0
	.param .b64 param0;
	st.param.f64 	[param0], %fd325;
	.param .align 16 .b8 retval0[16];
	call.uni (retval0), 
	__internal_trig_reduction_slowpathd, 
	(
	param0
	);
	ld.param.f64 	%fd3190, [retval0];
	ld.param.b32 	%r1334, [retval0+8];
	} // callseq 32
$L__BB1_240:
	shl.b32 	%r760, %r1334, 6;
	cvt.u64.u32 	%rd140, %r760;
	and.b64  	%rd141, %rd140, 64;
	add.s64 	%rd143, %rd13, %rd141;
	mul.rn.f64 	%fd1774, %fd3190, %fd3190;
	and.b32  	%r761, %r1334, 1;
	setp.eq.b32 	%p182, %r761, 1;
	selp.f64 	%fd1775, 0dBDA8FF8320FD8164, 0d3DE5DB65F9785EBA, %p182;
	ld.global.nc.v2.f64 	{%fd1776, %fd1777}, [%rd143];
	fma.rn.f64 	%fd1778, %fd1775, %fd1774, %fd1776;
	fma.rn.f64 	%fd1779, %fd1778, %fd1774, %fd1777;
	ld.global.nc.v2.f64 	{%fd1780, %fd1781}, [%rd143+16];
	fma.rn.f64 	%fd1782, %fd1779, %fd1774, %fd1780;
	fma.rn.f64 	%fd1783, %fd1782, %fd1774, %fd1781;
	ld.global.nc.v2.f64 	{%fd1784, %fd1785}, [%rd143+32];
	fma.rn.f64 	%fd1786, %fd1783, %fd1774, %fd1784;
	fma.rn.f64 	%fd1787, %fd1786, %fd1774, %fd1785;
	fma.rn.f64 	%fd1788, %fd1787, %fd3190, %fd3190;
	fma.rn.f64 	%fd1789, %fd1787, %fd1774, 0d3FF0000000000000;
	selp.f64 	%fd1790, %fd1789, %fd1788, %p182;
	and.b32  	%r762, %r1334, 2;
	setp.eq.s32 	%p183, %r762, 0;
	mov.f64 	%fd1791, 0d0000000000000000;
	sub.f64 	%fd1792, %fd1791, %fd1790;
	selp.f64 	%fd331, %fd1790, %fd1792, %p183;
	fma.rn.f64 	%fd1793, %fd331, 0d3FF71547652B82FE, 0d4338000000000000;
	{
	.reg .b32 %temp; 
	mov.b64 	{%r210, %temp}, %fd1793;
	}
	mov.f64 	%fd1794, 0dC338000000000000;
	add.rn.f64 	%fd1795, %fd1793, %fd1794;
	fma.rn.f64 	%fd1796, %fd1795, 0dBFE62E42FEFA39EF, %fd331;
	fma.rn.f64 	%fd1797, %fd1795, 0dBC7ABC9E3B39803F, %fd1796;
	fma.rn.f64 	%fd1798, %fd1797, 0d3E5ADE1569CE2BDF, 0d3E928AF3FCA213EA;
	fma.rn.f64 	%fd1799, %fd1798, %fd1797, 0d3EC71DEE62401315;
	fma.rn.f64 	%fd1800, %fd1799, %fd1797, 0d3EFA01997C89EB71;
	fma.rn.f64 	%fd1801, %fd1800, %fd1797, 0d3F2A01A014761F65;
	fma.rn.f64 	%fd1802, %fd1801, %fd1797, 0d3F56C16C1852B7AF;
	fma.rn.f64 	%fd1803, %fd1802, %fd1797, 0d3F81111111122322;
	fma.rn.f64 	%fd1804, %fd1803, %fd1797, 0d3FA55555555502A1;
	fma.rn.f64 	%fd1805, %fd1804, %fd1797, 0d3FC5555555555511;
	fma.rn.f64 	%fd1806, %fd1805, %fd1797, 0d3FE000000000000B;
	fma.rn.f64 	%fd1807, %fd1806, %fd1797, 0d3FF0000000000000;
	fma.rn.f64 	%fd1808, %fd1807, %fd1797, 0d3FF0000000000000;
	{
	.reg .b32 %temp; 
	mov.b64 	{%r211, %temp}, %fd1808;
	}
	{
	.reg .b32 %temp; 
	mov.b64 	{%temp, %r212}, %fd1808;
	}
	shl.b32 	%r763, %r210, 20;
	add.s32 	%r764, %r763, %r212;
	mov.b64 	%fd3191, {%r211, %r764};
	{
	.reg .b32 %temp; 
	mov.b64 	{%temp, %r765}, %fd331;
	}
	mov.b32 	%f118, %r765;
	abs.f32 	%f46, %f118;
	setp.lt.f32 	%p184, %f46, 0f4086232B;
	@%p184 bra 	$L__BB1_243;
	setp.lt.f64 	%p185, %fd331, 0d0000000000000000;
	add.f64 	%fd1809, %fd331, 0d7FF0000000000000;
	selp.f64 	%fd3191, 0d0000000000000000, %fd1809, %p185;
	setp.geu.f32 	%p186, %f46, 0f40874800;
	@%p186 bra 	$L__BB1_243;
	shr.u32 	%r766, %r210, 31;
	add.s32 	%r767, %r210, %r766;
	shr.s32 	%r768, %r767, 1;
	shl.b32 	%r769, %r768, 20;
	add.s32 	%r770, %r212, %r769;
	mov.b64 	%fd1810, {%r211, %r770};
	sub.s32 	%r771, %r210, %r768;
	shl.b32 	%r772, %r771, 20;
	add.s32 	%r773, %r772, 1072693248;
	mov.b32 	%r774, 0;
	mov.b64 	%fd1811, {%r774, %r773};
	mul.f64 	%fd3191, %fd1811, %fd1810;
$L__BB1_243:
	div.rn.f64 	%fd336, %fd325, 0d4044000000000000;
	abs.f64 	%fd337, %fd336;
	setp.neu.f64 	%p187, %fd337, 0d7FF0000000000000;
	@%p187 bra 	$L__BB1_245;
	mov.f64 	%fd1817, 0d0000000000000000;
	mul.rn.f64 	%fd3193, %fd336, %fd1817;
	mov.b32 	%r1336, 1;
	bra.uni 	$L__BB1_248;
$L__BB1_245:
	mul.f64 	%fd1812, %fd336, 0d3FE45F306DC9C883;
	cvt.rni.s32.f64 	%r1335, %fd1812;
	cvt.rn.f64.s32 	%fd1813, %r1335;
	fma.rn.f64 	%fd1814, %fd1813, 0dBFF921FB54442D18, %fd336;
	fma.rn.f64 	%fd1815, %fd1813, 0dBC91A62633145C00, %fd1814;
	fma.rn.f64 	%fd3193, %fd1813, 0dB97B839A252049C0, %fd1815;
	setp.ltu.f64 	%p188, %fd337, 0d41E0000000000000;
	@%p188 bra 	$L__BB1_247;
	{ // callseq 33, 0
	.param .b64 param0;
	st.param.f64 	[param0], %fd336;
	.param .align 16 .b8 retval0[16];
	call.uni (retval0), 
	__internal_trig_reduction_slowpathd, 
	(
	param0
	);
	ld.param.f64 	%fd3193, [retval0];
	ld.param.b32 	%r1335, [retval0+8];
	} // callseq 33
$L__BB1_247:
	add.s32 	%r1336, %r1335, 1;
$L__BB1_248:
	shl.b32 	%r777, %r1336, 6;
	cvt.u64.u32 	%rd144, %r777;
	and.b64  	%rd145, %rd144, 64;
	add.s64 	%rd147, %rd13, %rd145;
	mul.rn.f64 	%fd1818, %fd3193, %fd3193;
	and.b32  	%r778, %r1336, 1;
	setp.eq.b32 	%p189, %r778, 1;
	selp.f64 	%fd1819, 0dBDA8FF8320FD8164, 0d3DE5DB65F9785EBA, %p189;
	ld.global.nc.v2.f64 	{%fd1820, %fd1821}, [%rd147];
	fma.rn.f64 	%fd1822, %fd1819, %fd1818, %fd1820;
	fma.rn.f64 	%fd1823, %fd1822, %fd1818, %fd1821;
	ld.global.nc.v2.f64 	{%fd1824, %fd1825}, [%rd147+16];
	fma.rn.f64 	%fd1826, %fd1823, %fd1818, %fd1824;
	fma.rn.f64 	%fd1827, %fd1826, %fd1818, %fd1825;
	ld.global.nc.v2.f64 	{%fd1828, %fd1829}, [%rd147+32];
	fma.rn.f64 	%fd1830, %fd1827, %fd1818, %fd1828;
	fma.rn.f64 	%fd1831, %fd1830, %fd1818, %fd1829;
	fma.rn.f64 	%fd1832, %fd1831, %fd3193, %fd3193;
	fma.rn.f64 	%fd1833, %fd1831, %fd1818, 0d3FF0000000000000;
	selp.f64 	%fd1834, %fd1833, %fd1832, %p189;
	and.b32  	%r779, %r1336, 2;
	setp.eq.s32 	%p190, %r779, 0;
	mov.f64 	%fd1835, 0d0000000000000000;
	sub.f64 	%fd1836, %fd1835, %fd1834;
	selp.f64 	%fd1837, %fd1834, %fd1836, %p190;
	mul.f64 	%fd1838, %fd3191, %fd1837;
	cvt.rn.f32.f64 	%f47, %fd1838;
	ld.global.f64 	%fd343, [%rd7+4096];
	abs.f64 	%fd344, %fd343;
	setp.eq.f64 	%p191, %fd344, 0d7FF0000000000000;
	@%p191 bra 	$L__BB1_251;
	mul.f64 	%fd1839, %fd343, 0d3FE45F306DC9C883;
	cvt.rni.s32.f64 	%r1337, %fd1839;
	cvt.rn.f64.s32 	%fd1840, %r1337;
	fma.rn.f64 	%fd1841, %fd1840, 0dBFF921FB54442D18, %fd343;
	fma.rn.f64 	%fd1842, %fd1840, 0dBC91A62633145C00, %fd1841;
	fma.rn.f64 	%fd3194, %fd1840, 0dB97B839A252049C0, %fd1842;
	setp.ltu.f64 	%p192, %fd344, 0d41E0000000000000;
	@%p192 bra 	$L__BB1_252;
	{ // callseq 34, 0
	.param .b64 param0;
	st.param.f64 	[param0], %fd343;
	.param .align 16 .b8 retval0[16];
	call.uni (retval0), 
	__internal_trig_reduction_slowpathd, 
	(
	param0
	);
	ld.param.f64 	%fd3194, [retval0];
	ld.param.b32 	%r1337, [retval0+8];
	} // callseq 34
	bra.uni 	$L__BB1_252;
$L__BB1_251:
	mov.f64 	%fd1844, 0d0000000000000000;
	mul.rn.f64 	%fd3194, %fd343, %fd1844;
	mov.b32 	%r1337, 0;
$L__BB1_252:
	shl.b32 	%r782, %r1337, 6;
	cvt.u64.u32 	%rd148, %r782;
	and.b64  	%rd149, %rd148, 64;
	add.s64 	%rd151, %rd13, %rd149;
	mul.rn.f64 	%fd1845, %fd3194, %fd3194;
	and.b32  	%r783, %r1337, 1;
	setp.eq.b32 	%p193, %r783, 1;
	selp.f64 	%fd1846, 0dBDA8FF8320FD8164, 0d3DE5DB65F9785EBA, %p193;
	ld.global.nc.v2.f64 	{%fd1847, %fd1848}, [%rd151];
	fma.rn.f64 	%fd1849, %fd1846, %fd1845, %fd1847;
	fma.rn.f64 	%fd1850, %fd1849, %fd1845, %fd1848;
	ld.global.nc.v2.f64 	{%fd1851, %fd1852}, [%rd151+16];
	fma.rn.f64 	%fd1853, %fd1850, %fd1845, %fd1851;
	fma.rn.f64 	%fd1854, %fd1853, %fd1845, %fd1852;
	ld.global.nc.v2.f64 	{%fd1855, %fd1856}, [%rd151+32];
	fma.rn.f64 	%fd1857, %fd1854, %fd1845, %fd1855;
	fma.rn.f64 	%fd1858, %fd1857, %fd1845, %fd1856;
	fma.rn.f64 	%fd1859, %fd1858, %fd3194, %fd3194;
	fma.rn.f64 	%fd1860, %fd1858, %fd1845, 0d3FF0000000000000;
	selp.f64 	%fd1861, %fd1860, %fd1859, %p193;
	and.b32  	%r784, %r1337, 2;
	setp.eq.s32 	%p194, %r784, 0;
	mov.f64 	%fd1862, 0d0000000000000000;
	sub.f64 	%fd1863, %fd1862, %fd1861;
	selp.f64 	%fd349, %fd1861, %fd1863, %p194;
	fma.rn.f64 	%fd1864, %fd349, 0d3FF71547652B82FE, 0d4338000000000000;
	{
	.reg .b32 %temp; 
	mov.b64 	{%r221, %temp}, %fd1864;
	}
	mov.f64 	%fd1865, 0dC338000000000000;
	add.rn.f64 	%fd1866, %fd1864, %fd1865;
	fma.rn.f64 	%fd1867, %fd1866, 0dBFE62E42FEFA39EF, %fd349;
	fma.rn.f64 	%fd1868, %fd1866, 0dBC7ABC9E3B39803F, %fd1867;
	fma.rn.f64 	%fd1869, %fd1868, 0d3E5ADE1569CE2BDF, 0d3E928AF3FCA213EA;
	fma.rn.f64 	%fd1870, %fd1869, %fd1868, 0d3EC71DEE62401315;
	fma.rn.f64 	%fd1871, %fd1870, %fd1868, 0d3EFA01997C89EB71;
	fma.rn.f64 	%fd1872, %fd1871, %fd1868, 0d3F2A01A014761F65;
	fma.rn.f64 	%fd1873, %fd1872, %fd1868, 0d3F56C16C1852B7AF;
	fma.rn.f64 	%fd1874, %fd1873, %fd1868, 0d3F81111111122322;
	fma.rn.f64 	%fd1875, %fd1874, %fd1868, 0d3FA55555555502A1;
	fma.rn.f64 	%fd1876, %fd1875, %fd1868, 0d3FC5555555555511;
	fma.rn.f64 	%fd1877, %fd1876, %fd1868, 0d3FE000000000000B;
	fma.rn.f64 	%fd1878, %fd1877, %fd1868, 0d3FF0000000000000;
	fma.rn.f64 	%fd1879, %fd1878, %fd1868, 0d3FF0000000000000;
	{
	.reg .b32 %temp; 
	mov.b64 	{%r222, %temp}, %fd1879;
	}
	{
	.reg .b32 %temp; 
	mov.b64 	{%temp, %r223}, %fd1879;
	}
	shl.b32 	%r785, %r221, 20;
	add.s32 	%r786, %r785, %r223;
	mov.b64 	%fd3195, {%r222, %r786};
	{
	.reg .b32 %temp; 
	mov.b64 	{%temp, %r787}, %fd349;
	}
	mov.b32 	%f119, %r787;
	abs.f32 	%f48, %f119;
	setp.lt.f32 	%p195, %f48, 0f4086232B;
	@%p195 bra 	$L__BB1_255;
	setp.lt.f64 	%p196, %fd349, 0d0000000000000000;
	add.f64 	%fd1880, %fd349, 0d7FF0000000000000;
	selp.f64 	%fd3195, 0d0000000000000000, %fd1880, %p196;
	setp.geu.f32 	%p197, %f48, 0f40874800;
	@%p197 bra 	$L__BB1_255;
	shr.u32 	%r788, %r221, 31;
	add.s32 	%r789, %r221, %r788;
	shr.s32 	%r790, %r789, 1;
	shl.b32 	%r791, %r790, 20;
	add.s32 	%r792, %r223, %r791;
	mov.b64 	%fd1881, {%r222, %r792};
	sub.s32 	%r793, %r221, %r790;
	shl.b32 	%r794, %r793, 20;
	add.s32 	%r795, %r794, 1072693248;
	mov.b32 	%r796, 0;
	mov.b64 	%fd1882, {%r796, %r795};
	mul.f64 	%fd3195, %fd1882, %fd1881;
$L__BB1_255:
	div.rn.f64 	%fd354, %fd343, 0d4044000000000000;
	abs.f64 	%fd355, %fd354;
	setp.eq.f64 	%p198, %fd355, 0d7FF0000000000000;
	@%p198 bra 	$L__BB1_259;
	mul.f64 	%fd1883, %fd354, 0d3FE45F306DC9C883;
	cvt.rni.s32.f64 	%r1338, %fd1883;
	cvt.rn.f64.s32 	%fd1884, %r1338;
	fma.rn.f64 	%fd1885, %fd1884, 0dBFF921FB54442D18, %fd354;
	fma.rn.f64 	%fd1886, %fd1884, 0dBC91A62633145C00, %fd1885;
	fma.rn.f64 	%fd3197, %fd1884, 0dB97B839A252049C0, %fd1886;
	setp.ltu.f64 	%p199, %fd355, 0d41E0000000000000;
	@%p199 bra 	$L__BB1_258;
	{ // callseq 35, 0
	.param .b64 param0;
	st.param.f64 	[param0], %fd354;
	.param .align 16 .b8 retval0[16];
	call.uni (retval0), 
	__internal_trig_reduction_slowpathd, 
	(
	param0
	);
	ld.param.f64 	%fd3197, [retval0];
	ld.param.b32 	%r1338, [retval0+8];
	} // callseq 35
$L__BB1_258:
	add.s32 	%r1339, %r1338, 1;
	bra.uni 	$L__BB1_260;
$L__BB1_259:
	mov.f64 	%fd1888, 0d0000000000000000;
	mul.rn.f64 	%fd3197, %fd354, %fd1888;
	mov.b32 	%r1339, 1;
$L__BB1_260:
	shl.b32 	%r799, %r1339, 6;
	cvt.u64.u32 	%rd152, %r799;
	and.b64  	%rd153, %rd152, 64;
	add.s64 	%rd155, %rd13, %rd153;
	mul.rn.f64 	%fd1889, %fd3197, %fd3197;
	and.b32  	%r800, %r1339, 1;
	setp.eq.b32 	%p200, %r800, 1;
	selp.f64 	%fd1890, 0dBDA8FF8320FD8164, 0d3DE5DB65F9785EBA, %p200;
	ld.global.nc.v2.f64 	{%fd1891, %fd1892}, [%rd155];
	fma.rn.f64 	%fd1893, %fd1890, %fd1889, %fd1891;
	fma.rn.f64 	%fd1894, %fd1893, %fd1889, %fd1892;
	ld.global.nc.v2.f64 	{%fd1895, %fd1896}, [%rd155+16];
	fma.rn.f64 	%fd1897, %fd1894, %fd1889, %fd1895;
	fma.rn.f64 	%fd1898, %fd1897, %fd1889, %fd1896;
	ld.global.nc.v2.f64 	{%fd1899, %fd1900}, [%rd155+32];
	fma.rn.f64 	%fd1901, %fd1898, %fd1889, %fd1899;
	fma.rn.f64 	%fd1902, %fd1901, %fd1889, %fd1900;
	fma.rn.f64 	%fd1903, %fd1902, %fd3197, %fd3197;
	fma.rn.f64 	%fd1904, %fd1902, %fd1889, 0d3FF0000000000000;
	selp.f64 	%fd1905, %fd1904, %fd1903, %p200;
	and.b32  	%r801, %r1339, 2;
	setp.eq.s32 	%p201, %r801, 0;
	mov.f64 	%fd1906, 0d0000000000000000;
	sub.f64 	%fd1907, %fd1906, %fd1905;
	selp.f64 	%fd1908, %fd1905, %fd1907, %p201;
	mul.f64 	%fd1909, %fd3195, %fd1908;
	cvt.rn.f32.f64 	%f49, %fd1909;
	ld.global.f64 	%fd361, [%rd7+8192];
	abs.f64 	%fd362, %fd361;
	setp.eq.f64 	%p202, %fd362, 0d7FF0000000000000;
	@%p202 bra 	$L__BB1_263;
	mul.f64 	%fd1910, %fd361, 0d3FE45F306DC9C883;
	cvt.rni.s32.f64 	%r1340, %fd1910;
	cvt.rn.f64.s32 	%fd1911, %r1340;
	fma.rn.f64 	%fd1912, %fd1911, 0dBFF921FB54442D18, %fd361;
	fma.rn.f64 	%fd1913, %fd1911, 0dBC91A62633145C00, %fd1912;
	fma.rn.f64 	%fd3198, %fd1911, 0dB97B839A252049C0, %fd1913;
	setp.ltu.f64 	%p203, %fd362, 0d41E0000000000000;
	@%p203 bra 	$L__BB1_264;
	{ // callseq 36, 0
	.param .b64 param0;
	st.param.f64 	[param0], %fd361;
	.param .align 16 .b8 retval0[16];
	call.uni (retval0), 
	__internal_trig_reduction_slowpathd, 
	(
	param0
	);
	ld.param.f64 	%fd3198, [retval0];
	ld.param.b32 	%r1340, [retval0+8];
	} // callseq 36
	bra.uni 	$L__BB1_264;
$L__BB1_263:
	mov.f64 	%fd1915, 0d0000000000000000;
	mul.rn.f64 	%fd3198, %fd361, %fd1915;
	mov.b32 	%r1340, 0;
$L__BB1_264:
	shl.b32 	%r804, %r1340, 6;
	cvt.u64.u32 	%rd156, %r804;
	and.b64  	%rd157, %rd156, 64;
	add.s64 	%rd159, %rd13, %rd157;
	mul.rn.f64 	%fd1916, %fd3198, %fd3198;
	and.b32  	%r805, %r1340, 1;
	setp.eq.b32 	%p204, %r805, 1;
	selp.f64 	%fd1917, 0dBDA8FF8320FD8164, 0d3DE5DB65F9785EBA, %p204;
	ld.global.nc.v2.f64 	{%fd1918, %fd1919}, [%rd159];
	fma.rn.f64 	%fd1920, %fd1917, %fd1916, %fd1918;
	fma.rn.f64 	%fd1921, %fd1920, %fd1916, %fd1919;
	ld.global.nc.v2.f64 	{%fd1922, %fd1923}, [%rd159+16];
	fma.rn.f64 	%fd1924, %fd1921, %fd1916, %fd1922;
	fma.rn.f64 	%fd1925, %fd1924, %fd1916, %fd1923;
	ld.global.nc.v2.f64 	{%fd1926, %fd1927}, [%rd159+32];
	fma.rn.f64 	%fd1928, %fd1925, %fd1916, %fd1926;
	fma.rn.f64 	%fd1929, %fd1928, %fd1916, %fd1927;
	fma.rn.f64 	%fd1930, %fd1929, %fd3198, %fd3198;
	fma.rn.f64 	%fd1931, %fd1929, %fd1916, 0d3FF0000000000000;
	selp.f64 	%fd1932, %fd1931, %fd1930, %p204;
	and.b32  	%r806, %r1340, 2;
	setp.eq.s32 	%p205, %r806, 0;
	mov.f64 	%fd1933, 0d0000000000000000;
	sub.f64 	%fd1934, %fd1933, %fd1932;
	selp.f64 	%fd367, %fd1932, %fd1934, %p205;
	fma.rn.f64 	%fd1935, %fd367, 0d3FF71547652B82FE, 0d4338000000000000;
	{
	.reg .b32 %temp; 
	mov.b64 	{%r232, %temp}, %fd1935;
	}
	mov.f64 	%fd1936, 0dC338000000000000;
	add.rn.f64 	%fd1937, %fd1935, %fd1936;
	fma.rn.f64 	%fd1938, %fd1937, 0dBFE62E42FEFA39EF, %fd367;
	fma.rn.f64 	%fd1939, %fd1937, 0dBC7ABC9E3B39803F, %fd1938;
	fma.rn.f64 	%fd1940, %fd1939, 0d3E5ADE1569CE2BDF, 0d3E928AF3FCA213EA;
	fma.rn.f64 	%fd1941, %fd1940, %fd1939, 0d3EC71DEE62401315;
	fma.rn.f64 	%fd1942, %fd1941, %fd1939, 0d3EFA01997C89EB71;
	fma.rn.f64 	%fd1943, %fd1942, %fd1939, 0d3F2A01A014761F65;
	fma.rn.f64 	%fd1944, %fd1943, %fd1939, 0d3F56C16C1852B7AF;
	fma.rn.f64 	%fd1945, %fd1944, %fd1939, 0d3F81111111122322;
	fma.rn.f64 	%fd1946, %fd1945, %fd1939, 0d3FA55555555502A1;
	fma.rn.f64 	%fd1947, %fd1946, %fd1939, 0d3FC5555555555511;
	fma.rn.f64 	%fd1948, %fd1947, %fd1939, 0d3FE000000000000B;
	fma.rn.f64 	%fd1949, %fd1948, %fd1939, 0d3FF0000000000000;
	fma.rn.f64 	%fd1950, %fd1949, %fd1939, 0d3FF0000000000000;
	{
	.reg .b32 %temp; 
	mov.b64 	{%r233, %temp}, %fd1950;
	}
	{
	.reg .b32 %temp; 
	mov.b64 	{%temp, %r234}, %fd1950;
	}
	shl.b32 	%r807, %r232, 20;
	add.s32 	%r808, %r807, %r234;
	mov.b64 	%fd3199, {%r233, %r808};
	{
	.reg .b32 %temp; 
	mov.b64 	{%temp, %r809}, %fd367;
	}
	mov.b32 	%f120, %r809;
	abs.f32 	%f50, %f120;
	setp.lt.f32 	%p206, %f50, 0f4086232B;
	@%p206 bra 	$L__BB1_267;
	setp.lt.f64 	%p207, %fd367, 0d0000000000000000;
	add.f64 	%fd1951, %fd367, 0d7FF0000000000000;
	selp.f64 	%fd3199, 0d0000000000000000, %fd1951, %p207;
	setp.geu.f32 	%p208, %f50, 0f40874800;
	@%p208 bra 	$L__BB1_267;
	shr.u32 	%r810, %r232, 31;
	add.s32 	%r811, %r232, %r810;
	shr.s32 	%r812, %r811, 1;
	shl.b32 	%r813, %r812, 20;
	add.s32 	%r814, %r234, %r813;
	mov.b64 	%fd1952, {%r233, %r814};
	sub.s32 	%r815, %r232, %r812;
	shl.b32 	%r816, %r815, 20;
	add.s32 	%r817, %r816, 1072693248;
	mov.b32 	%r818, 0;
	mov.b64 	%fd1953, {%r818, %r817};
	mul.f64 	%fd3199, %fd1953, %fd1952;
$L__BB1_267:
	div.rn.f64 	%fd372, %fd361, 0d4044000000000000;
	abs.f64 	%fd373, %fd372;
	setp.eq.f64 	%p209, %fd373, 0d7FF0000000000000;
	@%p209 bra 	$L__BB1_271;
	mul.f64 	%fd1954, %fd372, 0d3FE45F306DC9C883;
	cvt.rni.s32.f64 	%r1341, %fd1954;
	cvt.rn.f64.s32 	%fd1955, %r1341;
	fma.rn.f64 	%fd1956, %fd1955, 0dBFF921FB54442D18, %fd372;
	fma.rn.f64 	%fd1957, %fd1955, 0dBC91A62633145C00, %fd1956;
	fma.rn.f64 	%fd3201, %fd1955, 0dB97B839A252049C0, %fd1957;
	setp.ltu.f64 	%p210, %fd373, 0d41E0000000000000;
	@%p210 bra 	$L__BB1_270;
	{ // callseq 37, 0
	.param .b64 param0;
	st.param.f64 	[param0], %fd372;
	.param .align 16 .b8 retval0[16];
	call.uni (retval0), 
	__internal_trig_reduction_slowpathd, 
	(
	param0
	);
	ld.param.f64 	%fd3201, [retval0];
	ld.param.b32 	%r1341, [retval0+8];
	} // callseq 37
$L__BB1_270:
	add.s32 	%r1342, %r1341, 1;
	bra.uni 	$L__BB1_272;
$L__BB1_271:
	mov.f64 	%fd1959, 0d0000000000000000;
	mul.rn.f64 	%fd3201, %fd372, %fd1959;
	mov.b32 	%r1342, 1;
$L__BB1_272:
	shl.b32 	%r821, %r1342, 6;
	cvt.u64.u32 	%rd160, %r821;
	and.b64  	%rd161, %rd160, 64;
	add.s64 	%rd163, %rd13, %rd161;
	mul.rn.f64 	%fd1960, %fd3201, %fd3201;
	and.b32  	%r822, %r1342, 1;
	setp.eq.b32 	%p211, %r822, 1;
	selp.f64 	%fd1961, 0dBDA8FF8320FD8164, 0d3DE5DB65F9785EBA, %p211;
	ld.global.nc.v2.f64 	{%fd1962, %fd1963}, [%rd163];
	fma.rn.f64 	%fd1964, %fd1961, %fd1960, %fd1962;
	fma.rn.f64 	%fd1965, %fd1964, %fd1960, %fd1963;
	ld.global.nc.v2.f64 	{%fd1966, %fd1967}, [%rd163+16];
	fma.rn.f64 	%fd1968, %fd1965, %fd1960, %fd1966;
	fma.rn.f64 	%fd1969, %fd1968, %fd1960, %fd1967;
	ld.global.nc.v2.f64 	{%fd1970, %fd1971}, [%rd163+32];
	fma.rn.f64 	%fd1972, %fd1969, %fd1960, %fd1970;
	fma.rn.f64 	%fd1973, %fd1972, %fd1960, %fd1971;
	fma.rn.f64 	%fd1974, %fd1973, %fd3201, %fd3201;
	fma.rn.f64 	%fd1975, %fd1973, %fd1960, 0d3FF0000000000000;
	selp.f64 	%fd1976, %fd1975, %fd1974, %p211;
	and.b32  	%r823, %r1342, 2;
	setp.eq.s32 	%p212, %r823, 0;
	mov.f64 	%fd1977, 0d0000000000000000;
	sub.f64 	%fd1978, %fd1977, %fd1976;
	selp.f64 	%fd1979, %fd1976, %fd1978, %p212;
	mul.f64 	%fd1980, %fd3199, %fd1979;
	cvt.rn.f32.f64 	%f51, %fd1980;
	ld.global.f64 	%fd379, [%rd7+12288];
	abs.f64 	%fd380, %fd379;
	setp.eq.f64 	%p213, %fd380, 0d7FF0000000000000;
	@%p213 bra 	$L__BB1_275;
	mul.f64 	%fd1981, %fd379, 0d3FE45F306DC9C883;
	cvt.rni.s32.f64 	%r1343, %fd1981;
	cvt.rn.f64.s32 	%fd1982, %r1343;
	fma.rn.f64 	%fd1983, %fd1982, 0dBFF921FB54442D18, %fd379;
	fma.rn.f64 	%fd1984, %fd1982, 0dBC91A62633145C00, %fd1983;
	fma.rn.f64 	%fd3202, %fd1982, 0dB97B839A252049C0, %fd1984;
	setp.ltu.f64 	%p214, %fd380, 0d41E0000000000000;
	@%p214 bra 	$L__BB1_276;
	{ // callseq 38, 0
	.param .b64 param0;
	st.param.f64 	[param0], %fd379;
	.param .align 16 .b8 retval0[16];
	call.uni (retval0), 
	__internal_trig_reduction_slowpathd, 
	(
	param0
	);
	ld.param.f64 	%fd3202, [retval0];
	ld.param.b32 	%r1343, [retval0+8];
	} // callseq 38
	bra.uni 	$L__BB1_276;
$L__BB1_275:
	mov.f64 	%fd1986, 0d0000000000000000;
	mul.rn.f64 	%fd3202, %fd379, %fd1986;
	mov.b32 	%r1343, 0;
$L__BB1_276:
	shl.b32 	%r826, %r1343, 6;
	cvt.u64.u32 	%rd164, %r826;
	and.b64  	%rd165, %rd164, 64;
	add.s64 	%rd167, %rd13, %rd165;
	mul.rn.f64 	%fd1987, %fd3202, %fd3202;
	and.b32  	%r827, %r1343, 1;
	setp.eq.b32 	%p215, %r827, 1;
	selp.f64 	%fd1988, 0dBDA8FF8320FD8164, 0d3DE5DB65F9785EBA, %p215;
	ld.global.nc.v2.f64 	{%fd1989, %fd1990}, [%rd167];
	fma.rn.f64 	%fd1991, %fd1988, %fd1987, %fd1989;
	fma.rn.f64 	%fd1992, %fd1991, %fd1987, %fd1990;
	ld.global.nc.v2.f64 	{%fd1993, %fd1994}, [%rd167+16];
	fma.rn.f64 	%fd1995, %fd1992, %fd1987, %fd1993;
	fma.rn.f64 	%fd1996, %fd1995, %fd1987, %fd1994;
	ld.global.nc.v2.f64 	{%fd1997, %fd1998}, [%rd167+32];
	fma.rn.f64 	%fd1999, %fd1996, %fd1987, %fd1997;
	fma.rn.f64 	%fd2000, %fd1999, %fd1987, %fd1998;
	fma.rn.f64 	%fd2001, %fd2000, %fd3202, %fd3202;
	fma.rn.f64 	%fd2002, %fd2000, %fd1987, 0d3FF0000000000000;
	selp.f64 	%fd2003, %fd2002, %fd2001, %p215;
	and.b32  	%r828, %r1343, 2;
	setp.eq.s32 	%p216, %r828, 0;
	mov.f64 	%fd2004, 0d0000000000000000;
	sub.f64 	%fd2005, %fd2004, %fd2003;
	selp.f64 	%fd385, %fd2003, %fd2005, %p216;
	fma.rn.f64 	%fd2006, %fd385, 0d3FF71547652B82FE, 0d4338000000000000;
	{
	.reg .b32 %temp; 
	mov.b64 	{%r243, %temp}, %fd2006;
	}
	mov.f64 	%fd2007, 0dC338000000000000;
	add.rn.f64 	%fd2008, %fd2006, %fd2007;
	fma.rn.f64 	%fd2009, %fd2008, 0dBFE62E42FEFA39EF, %fd385;
	fma.rn.f64 	%fd2010, %fd2008, 0dBC7ABC9E3B39803F, %fd2009;
	fma.rn.f64 	%fd2011, %fd2010, 0d3E5ADE1569CE2BDF, 0d3E928AF3FCA213EA;
	fma.rn.f64 	%fd2012, %fd2011, %fd2010, 0d3EC71DEE62401315;
	fma.rn.f64 	%fd2013, %fd2012, %fd2010, 0d3EFA01997C89EB71;
	fma.rn.f64 	%fd2014, %fd2013, %fd2010, 0d3F2A01A014761F65;
	fma.rn.f64 	%fd2015, %fd2014, %fd2010, 0d3F56C16C1852B7AF;
	fma.rn.f64 	%fd2016, %fd2015, %fd2010, 0d3F81111111122322;
	fma.rn.f64 	%fd2017, %fd2016, %fd2010, 0d3FA55555555502A1;
	fma.rn.f64 	%fd2018, %fd2017, %fd2010, 0d3FC5555555555511;
	fma.rn.f64 	%fd2019, %fd2018, %fd2010, 0d3FE000000000000B;
	fma.rn.f64 	%fd2020, %fd2019, %fd2010, 0d3FF0000000000000;
	fma.rn.f64 	%fd2021, %fd2020, %fd2010, 0d3FF0000000000000;
	{
	.reg .b32 %temp; 
	mov.b64 	{%r244, %temp}, %fd2021;
	}
	{
	.reg .b32 %temp; 
	mov.b64 	{%temp, %r245}, %fd2021;
	}
	shl.b32 	%r829, %r243, 20;
	add.s32 	%r830, %r829, %r245;
	mov.b64 	%fd3203, {%r244, %r830};
	{
	.reg .b32 %temp; 
	mov.b64 	{%temp, %r831}, %fd385;
	}
	mov.b32 	%f121, %r831;
	abs.f32 	%f52, %f121;
	setp.lt.f32 	%p217, %f52, 0f4086232B;
	@%p217 bra 	$L__BB1_279;
	setp.lt.f64 	%p218, %fd385, 0d0000000000000000;
	add.f64 	%fd2022, %fd385, 0d7FF0000000000000;
	selp.f64 	%fd3203, 0d0000000000000000, %fd2022, %p218;
	setp.geu.f32 	%p219, %f52, 0f40874800;
	@%p219 bra 	$L__BB1_279;
	shr.u32 	%r832, %r243, 31;
	add.s32 	%r833, %r243, %r832;
	shr.s32 	%r834, %r833, 1;
	shl.b32 	%r835, %r834, 20;
	add.s32 	%r836, %r245, %r835;
	mov.b64 	%fd2023, {%r244, %r836};
	sub.s32 	%r837, %r243, %r834;
	shl.b32 	%r838, %r837, 20;
	add.s32 	%r839, %r838, 1072693248;
	mov.b32 	%r840, 0;
	mov.b64 	%fd2024, {%r840, %r839};
	mul.f64 	%fd3203, %fd2024, %fd2023;
$L__BB1_279:
	div.rn.f64 	%fd390, %fd379, 0d4044000000000000;
	abs.f64 	%fd391, %fd390;
	setp.eq.f64 	%p220, %fd391, 0d7FF0000000000000;
	@%p220 bra 	$L__BB1_283;
	mul.f64 	%fd2025, %fd390, 0d3FE45F306DC9C883;
	cvt.rni.s32.f64 	%r1344, %fd2025;
	cvt.rn.f64.s32 	%fd2026, %r1344;
	fma.rn.f64 	%fd2027, %fd2026, 0dBFF921FB54442D18, %fd390;
	fma.rn.f64 	%fd2028, %fd2026, 0dBC91A62633145C00, %fd2027;
	fma.rn.f64 	%fd3205, %fd2026, 0dB97B839A252049C0, %fd2028;
	setp.ltu.f64 	%p221, %fd391, 0d41E0000000000000;
	@%p221 bra 	$L__BB1_282;
	{ // callseq 39, 0
	.param .b64 param0;
	st.param.f64 	[param0], %fd390;
	.param .align 16 .b8 retval0[16];
	call.uni (retval0), 
	__internal_trig_reduction_slowpathd, 
	(
	param0
	);
	ld.param.f64 	%fd3205, [retval0];
	ld.param.b32 	%r1344, [retval0+8];
	} // callseq 39
$L__BB1_282:
	add.s32 	%r1345, %r1344, 1;
	bra.uni 	$L__BB1_284;
$L__BB1_283:
	mov.f64 	%fd2030, 0d0000000000000000;
	mul.rn.f64 	%fd3205, %fd390, %fd2030;
	mov.b32 	%r1345, 1;
$L__BB1_284:
	shl.b32 	%r843, %r1345, 6;
	cvt.u64.u32 	%rd168, %r843;
	and.b64  	%rd169, %rd168, 64;
	add.s64 	%rd171, %rd13, %rd169;
	mul.rn.f64 	%fd2031, %fd3205, %fd3205;
	and.b32  	%r844, %r1345, 1;
	setp.eq.b32 	%p222, %r844, 1;
	selp.f64 	%fd2032, 0dBDA8FF8320FD8164, 0d3DE5DB65F9785EBA, %p222;
	ld.global.nc.v2.f64 	{%fd2033, %fd2034}, [%rd171];
	fma.rn.f64 	%fd2035, %fd2032, %fd2031, %fd2033;
	fma.rn.f64 	%fd2036, %fd2035, %fd2031, %fd2034;
	ld.global.nc.v2.f64 	{%fd2037, %fd2038}, [%rd171+16];
	fma.rn.f64 	%fd2039, %fd2036, %fd2031, %fd2037;
	fma.rn.f64 	%fd2040, %fd2039, %fd2031, %fd2038;
	ld.global.nc.v2.f64 	{%fd2041, %fd2042}, [%rd171+32];
	fma.rn.f64 	%fd2043, %fd2040, %fd2031, %fd2041;
	fma.rn.f64 	%fd2044, %fd2043, %fd2031, %fd2042;
	fma.rn.f64 	%fd2045, %fd2044, %fd3205, %fd3205;
	fma.rn.f64 	%fd2046, %fd2044, %fd2031, 0d3FF0000000000000;
	selp.f64 	%fd2047, %fd2046, %fd2045, %p222;
	and.b32  	%r845, %r1345, 2;
	setp.eq.s32 	%p223, %r845, 0;
	mov.f64 	%fd2048, 0d0000000000000000;
	sub.f64 	%fd2049, %fd2048, %fd2047;
	selp.f64 	%fd2050, %fd2047, %fd2049, %p223;
	mul.f64 	%fd2051, %fd3203, %fd2050;
	cvt.rn.f32.f64 	%f53, %fd2051;
	ld.global.f64 	%fd397, [%rd7+16384];
	abs.f64 	%fd398, %fd397;
	setp.eq.f64 	%p224, %fd398, 0d7FF0000000000000;
	@%p224 bra 	$L__BB1_287;
	mul.f64 	%fd2052, %fd397, 0d3FE45F306DC9C883;
	cvt.rni.s32.f64 	%r1346, %fd2052;
	cvt.rn.f64.s32 	%fd2053, %r1346;
	fma.rn.f64 	%fd2054, %fd2053, 0dBFF921FB54442D18, %fd397;
	fma.rn.f64 	%fd2055, %fd2053, 0dBC91A62633145C00, %fd2054;
	fma.rn.f64 	%fd3206, %fd2053, 0dB97B839A252049C0, %fd2055;
	setp.ltu.f64 	%p225, %fd398, 0d41E0000000000000;
	@%p225 bra 	$L__BB1_288;
	{ // callseq 40, 0
	.param .b64 param0;
	st.param.f64 	[param0], %fd397;
	.param .align 16 .b8 retval0[16];
	call.uni (retval0), 
	__internal_trig_reduction_slowpathd, 
	(
	param0
	);
	ld.param.f64 	%fd3206, [retval0];
	ld.param.b32 	%r1346, [retval0+8];
	} // callseq 40
	bra.uni 	$L__BB1_288;
$L__BB1_287:
	mov.f64 	%fd2057, 0d0000000000000000;
	mul.rn.f64 	%fd3206, %fd397, %fd2057;
	mov.b32 	%r1346, 0;
$L__BB1_288:
	shl.b32 	%r848, %r1346, 6;
	cvt.u64.u32 	%rd172, %r848;
	and.b64  	%rd173, %rd172, 64;
	add.s64 	%rd175, %rd13, %rd173;
	mul.rn.f64 	%fd2058, %fd3206, %fd3206;
	and.b32  	%r849, %r1346, 1;
	setp.eq.b32 	%p226, %r849, 1;
	selp.f64 	%fd2059, 0dBDA8FF8320FD8164, 0d3DE5DB65F9785EBA, %p226;
	ld.global.nc.v2.f64 	{%fd2060, %fd2061}, [%rd175];
	fma.rn.f64 	%fd2062, %fd2059, %fd2058, %fd2060;
	fma.rn.f64 	%fd2063, %fd2062, %fd2058, %fd2061;
	ld.global.nc.v2.f64 	{%fd2064, %fd2065}, [%rd175+16];
	fma.rn.f64 	%fd2066, %fd2063, %fd2058, %fd2064;
	fma.rn.f64 	%fd2067, %fd2066, %fd2058, %fd2065;
	ld.global.nc.v2.f64 	{%fd2068, %fd2069}, [%rd175+32];
	fma.rn.f64 	%fd2070, %fd2067, %fd2058, %fd2068;
	fma.rn.f64 	%fd2071, %fd2070, %fd2058, %fd2069;
	fma.rn.f64 	%fd2072, %fd2071, %fd3206, %fd3206;
	fma.rn.f64 	%fd2073, %fd2071, %fd2058, 0d3FF0000000000000;
	selp.f64 	%fd2074, %fd2073, %fd2072, %p226;
	and.b32  	%r850, %r1346, 2;
	setp.eq.s32 	%p227, %r850, 0;
	mov.f64 	%fd2075, 0d0000000000000000;
	sub.f64 	%fd2076, %fd2075, %fd2074;
	selp.f64 	%fd403, %fd2074, %fd2076, %p227;
	fma.rn.f64 	%fd2077, %fd403, 0d3FF71547652B82FE, 0d4338000000000000;
	{
	.reg .b32 %temp; 
	mov.b64 	{%r254, %temp}, %fd2077;
	}
	mov.f64 	%fd2078, 0dC338000000000000;
	add.rn.f64 	%fd2079, %fd2077, %fd2078;
	fma.rn.f64 	%fd2080, %fd2079, 0dBFE62E42FEFA39EF, %fd403;
	fma.rn.f64 	%fd2081, %fd2079, 0dBC7ABC9E3B39803F, %fd2080;
	fma.rn.f64 	%fd2082, %fd2081, 0d3E5ADE1569CE2BDF, 0d3E928AF3FCA213EA;
	fma.rn.f64 	%fd2083, %fd2082, %fd2081, 0d3EC71DEE62401315;
	fma.rn.f64 	%fd2084, %fd2083, %fd2081, 0d3EFA01997C89EB71;
	fma.rn.f64 	%fd2085, %fd2084, %fd2081, 0d3F2A01A014761F65;
	fma.rn.f64 	%fd2086, %fd2085, %fd2081, 0d3F56C16C1852B7AF;
	fma.rn.f64 	%fd2087, %fd2086, %fd2081, 0d3F81111111122322;
	fma.rn.f64 	%fd2088, %fd2087, %fd2081, 0d3FA55555555502A1;
	fma.rn.f64 	%fd2089, %fd2088, %fd2081, 0d3FC5555555555511;
	fma.rn.f64 	%fd2090, %fd2089, %fd2081, 0d3FE000000000000B;
	fma.rn.f64 	%fd2091, %fd2090, %fd2081, 0d3FF0000000000000;
	fma.rn.f64 	%fd2092, %fd2091, %fd2081, 0d3FF0000000000000;
	{
	.reg .b32 %temp; 
	mov.b64 	{%r255, %temp}, %fd2092;
	}
	{
	.reg .b32 %temp; 
	mov.b64 	{%temp, %r256}, %fd2092;
	}
	shl.b32 	%r851, %r254, 20;
	add.s32 	%r852, %r851, %r256;
	mov.b64 	%fd3207, {%r255, %r852};
	{
	.reg .b32 %temp; 
	mov.b64 	{%temp, %r853}, %fd403;
	}
	mov.b32 	%f122, %r853;
	abs.f32 	%f54, %f122;
	setp.lt.f32 	%p228, %f54, 0f4086232B;
	@%p228 bra 	$L__BB1_291;
	setp.lt.f64 	%p229, %fd403, 0d0000000000000000;
	add.f64 	%fd2093, %fd403, 0d7FF0000000000000;
	selp.f64 	%fd3207, 0d0000000000000000, %fd2093, %p229;
	setp.geu.f32 	%p230, %f54, 0f40874800;
	@%p230 bra 	$L__BB1_291;
	shr.u32 	%r854, %r254, 31;
	add.s32 	%r855, %r254, %r854;
	shr.s32 	%r856, %r855, 1;
	shl.b32 	%r857, %r856, 20;
	add.s32 	%r858, %r256, %r857;
	mov.b64 	%fd2094, {%r255, %r858};
	sub.s32 	%r859, %r254, %r856;
	shl.b32 	%r860, %r859, 20;
	add.s32 	%r861, %r860, 1072693248;
	mov.b32 	%r862, 0;
	mov.b64 	%fd2095, {%r862, %r861};
	mul.f64 	%fd3207, %fd2095, %fd2094;
$L__BB1_291:
	div.rn.f64 	%fd408, %fd397, 0d4044000000000000;
	abs.f64 	%fd409, %fd408;
	setp.eq.f64 	%p231, %fd409, 0d7FF0000000000000;
	@%p231 bra 	$L__BB1_295;
	mul.f64 	%fd2096, %fd408, 0d3FE45F306DC9C883;
	cvt.rni.s32.f64 	%r1347, %fd2096;
	cvt.rn.f64.s32 	%fd2097, %r1347;
	fma.rn.f64 	%fd2098, %fd2097, 0dBFF921FB54442D18, %fd408;
	fma.rn.f64 	%fd2099, %fd2097, 0dBC91A62633145C00, %fd2098;
	fma.rn.f64 	%fd3209, %fd2097, 0dB97B839A252049C0, %fd2099;
	setp.ltu.f64 	%p232, %fd409, 0d41E0000000000000;
	@%p232 bra 	$L__BB1_294;
	{ // callseq 41, 0
	.param .b64 param0;
	st.param.f64 	[param0], %fd408;
	.param .align 16 .b8 retval0[16];
	call.uni (retval0), 
	__internal_trig_reduction_slowpathd, 
	(
	param0
	);
	ld.param.f64 	%fd3209, [retval0];
	ld.param.b32 	%r1347, [retval0+8];
	} // callseq 41
$L__BB1_294:
	add.s32 	%r1348, %r1347, 1;
	bra.uni 	$L__BB1_296;
$L__BB1_295:
	mov.f64 	%fd2101, 0d0000000000000000;
	mul.rn.f64 	%fd3209, %fd408, %fd2101;
	mov.b32 	%r1348, 1;
$L__BB1_296:
	shl.b32 	%r865, %r1348, 6;
	cvt.u64.u32 	%rd176, %r865;
	and.b64  	%rd177, %rd176, 64;
	add.s64 	%rd179, %rd13, %rd177;
	mul.rn.f64 	%fd2102, %fd3209, %fd3209;
	and.b32  	%r866, %r1348, 1;
	setp.eq.b32 	%p233, %r866, 1;
	selp.f64 	%fd2103, 0dBDA8FF8320FD8164, 0d3DE5DB65F9785EBA, %p233;
	ld.global.nc.v2.f64 	{%fd2104, %fd2105}, [%rd179];
	fma.rn.f64 	%fd2106, %fd2103, %fd2102, %fd2104;
	fma.rn.f64 	%fd2107, %fd2106, %fd2102, %fd2105;
	ld.global.nc.v2.f64 	{%fd2108, %fd2109}, [%rd179+16];
	fma.rn.f64 	%fd2110, %fd2107, %fd2102, %fd2108;
	fma.rn.f64 	%fd2111, %fd2110, %fd2102, %fd2109;
	ld.global.nc.v2.f64 	{%fd2112, %fd2113}, [%rd179+32];
	fma.rn.f64 	%fd2114, %fd2111, %fd2102, %fd2112;
	fma.rn.f64 	%fd2115, %fd2114, %fd2102, %fd2113;
	fma.rn.f64 	%fd2116, %fd2115, %fd3209, %fd3209;
	fma.rn.f64 	%fd2117, %fd2115, %fd2102, 0d3FF0000000000000;
	selp.f64 	%fd2118, %fd2117, %fd2116, %p233;
	and.b32  	%r867, %r1348, 2;
	setp.eq.s32 	%p234, %r867, 0;
	mov.f64 	%fd2119, 0d0000000000000000;
	sub.f64 	%fd2120, %fd2119, %fd2118;
	selp.f64 	%fd2121, %fd2118, %fd2120, %p234;
	mul.f64 	%fd2122, %fd3207, %fd2121;
	cvt.rn.f32.f64 	%f55, %fd2122;
	ld.global.f64 	%fd415, [%rd7+20480];
	abs.f64 	%fd416, %fd415;
	setp.eq.f64 	%p235, %fd416, 0d7FF0000000000000;
	@%p235 bra 	$L__BB1_299;
	mul.f64 	%fd2123, %fd415, 0d3FE45F306DC9C883;
	cvt.rni.s32.f64 	%r1349, %fd2123;
	cvt.rn.f64.s32 	%fd2124, %r1349;
	fma.rn.f64 	%fd2125, %fd2124, 0dBFF921FB54442D18, %fd415;
	fma.rn.f64 	%fd2126, %fd2124, 0dBC91A62633145C00, %fd2125;
	fma.rn.f64 	%fd3210, %fd2124, 0dB97B839A252049C0, %fd2126;
	setp.ltu.f64 	%p236, %fd416, 0d41E0000000000000;
	@%p236 bra 	$L__BB1_300;
	{ // callseq 42, 0
	.param .b64 param0;
	st.param.f64 	[param0], %fd415;
	.param .align 16 .b8 retval0[16];
	call.uni (retval0), 
	__internal_trig_reduction_slowpathd, 
	(
	param0
	);
	ld.param.f64 	%fd3210, [retval0];
	ld.param.b32 	%r1349, [retval0+8];
	} // callseq 42
	bra.uni 	$L__BB1_300;
$L__BB1_299:
	mov.f64 	%fd2128, 0d0000000000000000;
	mul.rn.f64 	%fd3210, %fd415, %fd2128;
	mov.b32 	%r1349, 0;
$L__BB1_300:
	shl.b32 	%r870, %r1349, 6;
	cvt.u64.u32 	%rd180, %r870;
	and.b64  	%rd181, %rd180, 64;
	add.s64 	%rd183, %rd13, %rd181;
	mul.rn.f64 	%fd2129, %fd3210, %fd3210;
	and.b32  	%r871, %r1349, 1;
	setp.eq.b32 	%p237, %r871, 1;
	selp.f64 	%fd2130, 0dBDA8FF8320FD8164, 0d3DE5DB65F9785EBA, %p237;
	ld.global.nc.v2.f64 	{%fd2131, %fd2132}, [%rd183];
	fma.rn.f64 	%fd2133, %fd2130, %fd2129, %fd2131;
	fma.rn.f64 	%fd2134, %fd2133, %fd2129, %fd2132;
	ld.global.nc.v2.f64 	{%fd2135, %fd2136}, [%rd183+16];
	fma.rn.f64 	%fd2137, %fd2134, %fd2129, %fd2135;
	fma.rn.f64 	%fd2138, %fd2137, %fd2129, %fd2136;
	ld.global.nc.v2.f64 	{%fd2139, %fd2140}, [%rd183+32];
	fma.rn.f64 	%fd2141, %fd2138, %fd2129, %fd2139;
	fma.rn.f64 	%fd2142, %fd2141, %fd2129, %fd2140;
	fma.rn.f64 	%fd2143, %fd2142, %fd3210, %fd3210;
	fma.rn.f64 	%fd2144, %fd2142, %fd2129, 0d3FF0000000000000;
	selp.f64 	%fd2145, %fd2144, %fd2143, %p237;
	and.b32  	%r872, %r1349, 2;
	setp.eq.s32 	%p238, %r872, 0;
	mov.f64 	%fd2146, 0d0000000000000000;
	sub.f64 	%fd2147, %fd2146, %fd2145;
	selp.f64 	%fd421, %fd2145, %fd2147, %p238;
	fma.rn.f64 	%fd2148, %fd421, 0d3FF71547652B82FE, 0d4338000000000000;
	{
	.reg .b32 %temp; 
	mov.b64 	{%r265, %temp}, %fd2148;
	}
	mov.f64 	%fd2149, 0dC338000000000000;
	add.rn.f64 	%fd2150, %fd2148, %fd2149;
	fma.rn.f64 	%fd2151, %fd2150, 0dBFE62E42FEFA39EF, %fd421;
	fma.rn.f64 	%fd2152, %fd2150, 0dBC7ABC9E3B39803F, %fd2151;
	fma.rn.f64 	%fd2153, %fd2152, 0d3E5ADE1569CE2BDF, 0d3E928AF3FCA213EA;
	fma.rn.f64 	%fd2154, %fd2153, %fd2152, 0d3EC71DEE62401315;
	fma.rn.f64 	%fd2155, %fd2154, %fd2152, 0d3EFA01997C89EB71;
	fma.rn.f64 	%fd2156, %fd2155, %fd2152, 0d3F2A01A014761F65;
	fma.rn.f64 	%fd2157, %fd2156, %fd2152, 0d3F56C16C1852B7AF;
	fma.rn.f64 	%fd2158, %fd2157, %fd2152, 0d3F81111111122322;
	fma.rn.f64 	%fd2159, %fd2158, %fd2152, 0d3FA55555555502A1;
	fma.rn.f64 	%fd2160, %fd2159, %fd2152, 0d3FC5555555555511;
	fma.rn.f64 	%fd2161, %fd2160, %fd2152, 0d3FE000000000000B;
	fma.rn.f64 	%fd2162, %fd2161, %fd2152, 0d3FF0000000000000;
	fma.rn.f64 	%fd2163, %fd2162, %fd2152, 0d3FF0000000000000;
	{
	.reg .b32 %temp; 
	mov.b64 	{%r266, %temp}, %fd2163;
	}
	{
	.reg .b32 %temp; 
	mov.b64 	{%temp, %r267}, %fd2163;
	}
	shl.b32 	%r873, %r265, 20;
	add.s32 	%r874, %r873, %r267;
	mov.b64 	%fd3211, {%r266, %r874};
	{
	.reg .b32 %temp; 
	mov.b64 	{%temp, %r875}, %fd421;
	}
	mov.b32 	%f123, %r875;
	abs.f32 	%f56, %f123;
	setp.lt.f32 	%p239, %f56, 0f4086232B;
	@%p239 bra 	$L__BB1_303;
	setp.lt.f64 	%p240, %fd421, 0d0000000000000000;
	add.f64 	%fd2164, %fd421, 0d7FF0000000000000;
	selp.f64 	%fd3211, 0d0000000000000000, %fd2164, %p240;
	setp.geu.f32 	%p241, %f56, 0f40874800;
	@%p241 bra 	$L__BB1_303;
	shr.u32 	%r876, %r265, 31;
	add.s32 	%r877, %r265, %r876;
	shr.s32 	%r878, %r877, 1;
	shl.b32 	%r879, %r878, 20;
	add.s32 	%r880, %r267, %r879;
	mov.b64 	%fd2165, {%r266, %r880};
	sub.s32 	%r881, %r265, %r878;
	shl.b32 	%r882, %r881, 20;
	add.s32 	%r883, %r882, 1072693248;
	mov.b32 	%r884, 0;
	mov.b64 	%fd2166, {%r884, %r883};
	mul.f64 	%fd3211, %fd2166, %fd2165;
$L__BB1_303:
	div.rn.f64 	%fd426, %fd415, 0d4044000000000000;
	abs.f64 	%fd427, %fd426;
	setp.eq.f64 	%p242, %fd427, 0d7FF0000000000000;
	@%p242 bra 	$L__BB1_307;
	mul.f64 	%fd2167, %fd426, 0d3FE45F306DC9C883;
	cvt.rni.s32.f64 	%r1350, %fd2167;
	cvt.rn.f64.s32 	%fd2168, %r1350;
	fma.rn.f64 	%fd2169, %fd2168, 0dBFF921FB54442D18, %fd426;
	fma.rn.f64 	%fd2170, %fd2168, 0dBC91A62633145C00, %fd2169;
	fma.rn.f64 	%fd3213, %fd2168, 0dB97B839A252049C0, %fd2170;
	setp.ltu.f64 	%p243, %fd427, 0d41E0000000000000;
	@%p243 bra 	$L__BB1_306;
	{ // callseq 43, 0
	.param .b64 param0;
	st.param.f64 	[param0], %fd426;
	.param .align 16 .b8 retval0[16];
	call.uni (retval0), 
	__internal_trig_reduction_slowpathd, 
	(
	param0
	);
	ld.param.f64 	%fd3213, [retval0];
	ld.param.b32 	%r1350, [retval0+8];
	} // callseq 43
$L__BB1_306:
	add.s32 	%r1351, %r1350, 1;
	bra.uni 	$L__BB1_308;
$L__BB1_307:
	mov.f64 	%fd2172, 0d0000000000000000;
	mul.rn.f64 	%fd3213, %fd426, %fd2172;
	mov.b32 	%r1351, 1;
$L__BB1_308:
	shl.b32 	%r887, %r1351, 6;
	cvt.u64.u32 	%rd184, %r887;
	and.b64  	%rd185, %rd184, 64;
	add.s64 	%rd187, %rd13, %rd185;
	mul.rn.f64 	%fd2173, %fd3213, %fd3213;
	and.b32  	%r888, %r1351, 1;
	setp.eq.b32 	%p244, %r888, 1;
	selp.f64 	%fd2174, 0dBDA8FF8320FD8164, 0d3DE5DB65F9785EBA, %p244;
	ld.global.nc.v2.f64 	{%fd2175, %fd2176}, [%rd187];
	fma.rn.f64 	%fd2177, %fd2174, %fd2173, %fd2175;
	fma.rn.f64 	%fd2178, %fd2177, %fd2173, %fd2176;
	ld.global.nc.v2.f64 	{%fd2179, %fd2180}, [%rd187+16];
	fma.rn.f64 	%fd2181, %fd2178, %fd2173, %fd2179;
	fma.rn.f64 	%fd2182, %fd2181, %fd2173, %fd2180;
	ld.global.nc.v2.f64 	{%fd2183, %fd2184}, [%rd187+32];
	fma.rn.f64 	%fd2185, %fd2182, %fd2173, %fd2183;
	fma.rn.f64 	%fd2186, %fd2185, %fd2173, %fd2184;
	fma.rn.f64 	%fd2187, %fd2186, %fd3213, %fd3213;
	fma.rn.f64 	%fd2188, %fd2186, %fd2173, 0d3FF0000000000000;
	selp.f64 	%fd2189, %fd2188, %fd2187, %p244;
	and.b32  	%r889, %r1351, 2;
	setp.eq.s32 	%p245, %r889, 0;
	mov.f64 	%fd2190, 0d0000000000000000;
	sub.f64 	%fd2191, %fd2190, %fd2189;
	selp.f64 	%fd2192, %fd2189, %fd2191, %p245;
	mul.f64 	%fd2193, %fd3211, %fd2192;
	cvt.rn.f32.f64 	%f57, %fd2193;
	ld.global.f64 	%fd433, [%rd7+24576];
	abs.f64 	%fd434, %fd433;
	setp.eq.f64 	%p246, %fd434, 0d7FF0000000000000;
	@%p246 bra 	$L__BB1_311;
	mul.f64 	%fd2194, %fd433, 0d3FE45F306DC9C883;
	cvt.rni.s32.f64 	%r1352, %fd2194;
	cvt.rn.f64.s32 	%fd2195, %r1352;
	fma.rn.f64 	%fd2196, %fd2195, 0dBFF921FB54442D18, %fd433;
	fma.rn.f64 	%fd2197, %fd2195, 0dBC91A62633145C00, %fd2196;
	fma.rn.f64 	%fd3214, %fd2195, 0dB97B839A252049C0, %fd2197;
	setp.ltu.f64 	%p247, %fd434, 0d41E0000000000000;
	@%p247 bra 	$L__BB1_312;
	{ // callseq 44, 0
	.param .b64 param0;
	st.param.f64 	[param0], %fd433;
	.param .align 16 .b8 retval0[16];
	call.uni (retval0), 
	__internal_trig_reduction_slowpathd, 
	(
	param0
	);
	ld.param.f64 	%fd3214, [retval0];
	ld.param.b32 	%r1352, [retval0+8];
	} // callseq 44
	bra.uni 	$L__BB1_312;
$L__BB1_311:
	mov.f64 	%fd2199, 0d0000000000000000;
	mul.rn.f64 	%fd3214, %fd433, %fd2199;
	mov.b32 	%r1352, 0;
$L__BB1_312:
	shl.b32 	%r892, %r1352, 6;
	cvt.u64.u32 	%rd188, %r892;
	and.b64  	%rd189, %rd188, 64;
	add.s64 	%rd191, %rd13, %rd189;
	mul.rn.f64 	%fd2200, %fd3214, %fd3214;
	and.b32  	%r893, %r1352, 1;
	setp.eq.b32 	%p248, %r893, 1;
	selp.f64 	%fd2201, 0dBDA8FF8320FD8164, 0d3DE5DB65F9785EBA, %p248;
	ld.global.nc.v2.f64 	{%fd2202, %fd2203}, [%rd191];
	fma.rn.f64 	%fd2204, %fd2201, %fd2200, %fd2202;
	fma.rn.f64 	%fd2205, %fd2204, %fd2200, %fd2203;
	ld.global.nc.v2.f64 	{%fd2206, %fd2207}, [%rd191+16];
	fma.rn.f64 	%fd2208, %fd2205, %fd2200, %fd2206;
	fma.rn.f64 	%fd2209, %fd2208, %fd2200, %fd2207;
	ld.global.nc.v2.f64 	{%fd2210, %fd2211}, [%rd191+32];
	fma.rn.f64 	%fd2212, %fd2209, %fd2200, %fd2210;
	fma.rn.f64 	%fd2213, %fd2212, %fd2200, %fd2211;
	fma.rn.f64 	%fd2214, %fd2213, %fd3214, %fd3214;
	fma.rn.f64 	%fd2215, %fd2213, %fd2200, 0d3FF0000000000000;
	selp.f64 	%fd2216, %fd2215, %fd2214, %p248;
	and.b32  	%r894, %r1352, 2;
	setp.eq.s32 	%p249, %r894, 0;
	mov.f64 	%fd2217, 0d0000000000000000;
	sub.f64 	%fd2218, %fd2217, %fd2216;
	selp.f64 	%fd439, %fd2216, %fd2218, %p249;
	fma.rn.f64 	%fd2219, %fd439, 0d3FF71547652B82FE, 0d4338000000000000;
	{
	.reg .b32 %temp; 
	mov.b64 	{%r276, %temp}, %fd2219;
	}
	mov.f64 	%fd2220, 0dC338000000000000;
	add.rn.f64 	%fd2221, %fd2219, %fd2220;
	fma.rn.f64 	%fd2222, %fd2221, 0dBFE62E42FEFA39EF, %fd439;
	fma.rn.f64 	%fd2223, %fd2221, 0dBC7ABC9E3B39803F, %fd2222;
	fma.rn.f64 	%fd2224, %fd2223, 0d3E5ADE1569CE2BDF, 0d3E928AF3FCA213EA;
	fma.rn.f64 	%fd2225, %fd2224, %fd2223, 0d3EC71DEE62401315;
	fma.rn.f64 	%fd2226, %fd2225, %fd2223, 0d3EFA01997C89EB71;
	fma.rn.f64 	%fd2227, %fd2226, %fd2223, 0d3F2A01A014761F65;
	fma.rn.f64 	%fd2228, %fd2227, %fd2223, 0d3F56C16C1852B7AF;
	fma.rn.f64 	%fd2229, %fd2228, %fd2223, 0d3F81111111122322;
	fma.rn.f64 	%fd2230, %fd2229, %fd2223, 0d3FA55555555502A1;
	fma.rn.f64 	%fd2231, %fd2230, %fd2223, 0d3FC5555555555511;
	fma.rn.f64 	%fd2232, %fd2231, %fd2223, 0d3FE000000000000B;
	fma.rn.f64 	%fd2233, %fd2232, %fd2223, 0d3FF0000000000000;
	fma.rn.f64 	%fd2234, %fd2233, %fd2223, 0d3FF0000000000000;
	{
	.reg .b32 %temp; 
	mov.b64 	{%r277, %temp}, %fd2234;
	}
	{
	.reg .b32 %temp; 
	mov.b64 	{%temp, %r278}, %fd2234;
	}
	shl.b32 	%r895, %r276, 20;
	add.s32 	%r896, %r895, %r278;
	mov.b64 	%fd3215, {%r277, %r896};
	{
	.reg .b32 %temp; 
	mov.b64 	{%temp, %r897}, %fd439;
	}
	mov.b32 	%f124, %r897;
	abs.f32 	%f58, %f124;
	setp.lt.f32 	%p250, %f58, 0f4086232B;
	@%p250 bra 	$L__BB1_315;
	setp.lt.f64 	%p251, %fd439, 0d0000000000000000;
	add.f64 	%fd2235, %fd439, 0d7FF0000000000000;
	selp.f64 	%fd3215, 0d0000000000000000, %fd2235, %p251;
	setp.geu.f32 	%p252, %f58, 0f40874800;
	@%p252 bra 	$L__BB1_315;
	shr.u32 	%r898, %r276, 31;
	add.s32 	%r899, %r276, %r898;
	shr.s32 	%r900, %r899, 1;
	shl.b32 	%r901, %r900, 20;
	add.s32 	%r902, %r278, %r901;
	mov.b64 	%fd2236, {%r277, %r902};
	sub.s32 	%r903, %r276, %r900;
	shl.b32 	%r904, %r903, 20;
	add.s32 	%r905, %r904, 1072693248;
	mov.b32 	%r906, 0;
	mov.b64 	%fd2237, {%r906, %r905};
	mul.f64 	%fd3215, %fd2237, %fd2236;
$L__BB1_315:
	div.rn.f64 	%fd444, %fd433, 0d4044000000000000;
	abs.f64 	%fd445, %fd444;
	setp.eq.f64 	%p253, %fd445, 0d7FF0000000000000;
	@%p253 bra 	$L__BB1_319;
	mul.f64 	%fd2238, %fd444, 0d3FE45F306DC9C883;
	cvt.rni.s32.f64 	%r1353, %fd2238;
	cvt.rn.f64.s32 	%fd2239, %r1353;
	fma.rn.f64 	%fd2240, %fd2239, 0dBFF921FB54442D18, %fd444;
	fma.rn.f64 	%fd2241, %fd2239, 0dBC91A62633145C00, %fd2240;
	fma.rn.f64 	%fd3217, %fd2239, 0dB97B839A252049C0, %fd2241;
	setp.ltu.f64 	%p254, %fd445, 0d41E0000000000000;
	@%p254 bra 	$L__BB1_318;
	{ // callseq 45, 0
	.param .b64 param0;
	st.param.f64 	[param0], %fd444;
	.param .align 16 .b8 retval0[16];
	call.uni (retval0), 
	__internal_trig_reduction_slowpathd, 
	(
	param0
	);
	ld.param.f64 	%fd3217, [retval0];
	ld.param.b32 	%r1353, [retval0+8];
	} // callseq 45
$L__BB1_318:
	add.s32 	%r1354, %r1353, 1;
	bra.uni 	$L__BB1_320;
$L__BB1_319:
	mov.f64 	%fd2243, 0d0000000000000000;
	mul.rn.f64 	%fd3217, %fd444, %fd2243;
	mov.b32 	%r1354, 1;
$L__BB1_320:
	shl.b32 	%r909, %r1354, 6;
	cvt.u64.u32 	%rd192, %r909;
	and.b64  	%rd193, %rd192, 64;
	add.s64 	%rd195, %rd13, %rd193;
	mul.rn.f64 	%fd2244, %fd3217, %fd3217;
	and.b32  	%r910, %r1354, 1;
	setp.eq.b32 	%p255, %r910, 1;
	selp.f64 	%fd2245, 0dBDA8FF8320FD8164, 0d3DE5DB65F9785EBA, %p255;
	ld.global.nc.v2.f64 	{%fd2246, %fd2247}, [%rd195];
	fma.rn.f64 	%fd2248, %fd2245, %fd2244, %fd2246;
	fma.rn.f64 	%fd2249, %fd2248, %fd2244, %fd2247;
	ld.global.nc.v2.f64 	{%fd2250, %fd2251}, [%rd195+16];
	fma.rn.f64 	%fd2252, %fd2249, %fd2244, %fd2250;
	fma.rn.f64 	%fd2253, %fd2252, %fd2244, %fd2251;
	ld.global.nc.v2.f64 	{%fd2254, %fd2255}, [%rd195+32];
	fma.rn.f64 	%fd2256, %fd2253, %fd2244, %fd2254;
	fma.rn.f64 	%fd2257, %fd2256, %fd2244, %fd2255;
	fma.rn.f64 	%fd2258, %fd2257, %fd3217, %fd3217;
	fma.rn.f64 	%fd2259, %fd2257, %fd2244, 0d3FF0000000000000;
	selp.f64 	%fd2260, %fd2259, %fd2258, %p255;
	and.b32  	%r911, %r1354, 2;
	setp.eq.s32 	%p256, %r911, 0;
	mov.f64 	%fd2261, 0d0000000000000000;
	sub.f64 	%fd2262, %fd2261, %fd2260;
	selp.f64 	%fd2263, %fd2260, %fd2262, %p256;
	mul.f64 	%fd2264, %fd3215, %fd2263;
	cvt.rn.f32.f64 	%f59, %fd2264;
	ld.global.f64 	%fd451, [%rd7+28672];
	abs.f64 	%fd452, %fd451;
	setp.eq.f64 	%p257, %fd452, 0d7FF0000000000000;
	@%p257 bra 	$L__BB1_323;
	mul.f64 	%fd2265, %fd451, 0d3FE45F306DC9C883;
	cvt.rni.s32.f64 	%r1355, %fd2265;
	cvt.rn.f64.s32 	%fd2266, %r1355;
	fma.rn.f64 	%fd2267, %fd2266, 0dBFF921FB54442D18, %fd451;
	fma.rn.f64 	%fd2268, %fd2266, 0dBC91A62633145C00, %fd2267;
	fma.rn.f64 	%fd3218, %fd2266, 0dB97B839A252049C0, %fd2268;
	setp.ltu.f64 	%p258, %fd452, 0d41E0000000000000;
	@%p258 bra 	$L__BB1_324;
	{ // callseq 46, 0
	.param .b64 param0;
	st.param.f64 	[param0], %fd451;
	.param .align 16 .b8 retval0[16];
	call.uni (retval0), 
	__internal_trig_reduction_slowpathd, 
	(
	param0
	);
	ld.param.f64 	%fd3218, [retval0];
	ld.param.b32 	%r1355, [retval0+8];
	} // callseq 46
	bra.uni 	$L__BB1_324;
$L__BB1_323:
	mov.f64 	%fd2270, 0d0000000000000000;
	mul.rn.f64 	%fd3218, %fd451, %fd2270;
	mov.b32 	%r1355, 0;
$L__BB1_324:
	shl.b32 	%r914, %r1355, 6;
	cvt.u64.u32 	%rd196, %r914;
	and.b64  	%rd197, %rd196, 64;
	add.s64 	%rd199, %rd13, %rd197;
	mul.rn.f64 	%fd2271, %fd3218, %fd3218;
	and.b32  	%r915, %r1355, 1;
	setp.eq.b32 	%p259, %r915, 1;
	selp.f64 	%fd2272, 0dBDA8FF8320FD8164, 0d3DE5DB65F9785EBA, %p259;
	ld.global.nc.v2.f64 	{%fd2273, %fd2274}, [%rd199];
	fma.rn.f64 	%fd2275, %fd2272, %fd2271, %fd2273;
	fma.rn.f64 	%fd2276, %fd2275, %fd2271, %fd2274;
	ld.global.nc.v2.f64 	{%fd2277, %fd2278}, [%rd199+16];
	fma.rn.f64 	%fd2279, %fd2276, %fd2271, %fd2277;
	fma.rn.f64 	%fd2280, %fd2279, %fd2271, %fd2278;
	ld.global.nc.v2.f64 	{%fd2281, %fd2282}, [%rd199+32];
	fma.rn.f64 	%fd2283, %fd2280, %fd2271, %fd2281;
	fma.rn.f64 	%fd2284, %fd2283, %fd2271, %fd2282;
	fma.rn.f64 	%fd2285, %fd2284, %fd3218, %fd3218;
	fma.rn.f64 	%fd2286, %fd2284, %fd2271, 0d3FF0000000000000;
	selp.f64 	%fd2287, %fd2286, %fd2285, %p259;
	and.b32  	%r916, %r1355, 2;
	setp.eq.s32 	%p260, %r916, 0;
	mov.f64 	%fd2288, 0d0000000000000000;
	sub.f64 	%fd2289, %fd2288, %fd2287;
	selp.f64 	%fd457, %fd2287, %fd2289, %p260;
	fma.rn.f64 	%fd2290, %fd457, 0d3FF71547652B82FE, 0d4338000000000000;
	{
	.reg .b32 %temp; 
	mov.b64 	{%r287, %temp}, %fd2290;
	}
	mov.f64 	%fd2291, 0dC338000000000000;
	add.rn.f64 	%fd2292, %fd2290, %fd2291;
	fma.rn.f64 	%fd2293, %fd2292, 0dBFE62E42FEFA39EF, %fd457;
	fma.rn.f64 	%fd2294, %fd2292, 0dBC7ABC9E3B39803F, %fd2293;
	fma.rn.f64 	%fd2295, %fd2294, 0d3E5ADE1569CE2BDF, 0d3E928AF3FCA213EA;
	fma.rn.f64 	%fd2296, %fd2295, %fd2294, 0d3EC71DEE62401315;
	fma.rn.f64 	%fd2297, %fd2296, %fd2294, 0d3EFA01997C89EB71;
	fma.rn.f64 	%fd2298, %fd2297, %fd2294, 0d3F2A01A014761F65;
	fma.rn.f64 	%fd2299, %fd2298, %fd2294, 0d3F56C16C1852B7AF;
	fma.rn.f64 	%fd2300, %fd2299, %fd2294, 0d3F81111111122322;
	fma.rn.f64 	%fd2301, %fd2300, %fd2294, 0d3FA55555555502A1;
	fma.rn.f64 	%fd2302, %fd2301, %fd2294, 0d3FC5555555555511;
	fma.rn.f64 	%fd2303, %fd2302, %fd2294, 0d3FE000000000000B;
	fma.rn.f64 	%fd2304, %fd2303, %fd2294, 0d3FF0000000000000;
	fma.rn.f64 	%fd2305, %fd2304, %fd2294, 0d3FF0000000000000;
	{
	.reg .b32 %temp; 
	mov.b64 	{%r288, %temp}, %fd2305;
	}
	{
	.reg .b32 %temp; 
	mov.b64 	{%temp, %r289}, %fd2305;
	}
	shl.b32 	%r917, %r287, 20;
	add.s32 	%r918, %r917, %r289;
	mov.b64 	%fd3219, {%r288, %r918};
	{
	.reg .b32 %temp; 
	mov.b64 	{%temp, %r919}, %fd457;
	}
	mov.b32 	%f125, %r919;
	abs.f32 	%f60, %f125;
	setp.lt.f32 	%p261, %f60, 0f4086232B;
	@%p261 bra 	$L__BB1_327;
	setp.lt.f64 	%p262, %fd457, 0d0000000000000000;
	add.f64 	%fd2306, %fd457, 0d7FF0000000000000;
	selp.f64 	%fd3219, 0d0000000000000000, %fd2306, %p262;
	setp.geu.f32 	%p263, %f60, 0f40874800;
	@%p263 bra 	$L__BB1_327;
	shr.u32 	%r920, %r287, 31;
	add.s32 	%r921, %r287, %r920;
	shr.s32 	%r922, %r921, 1;
	shl.b32 	%r923, %r922, 20;
	add.s32 	%r924, %r289, %r923;
	mov.b64 	%fd2307, {%r288, %r924};
	sub.s32 	%r925, %r287, %r922;
	shl.b32 	%r926, %r925, 20;
	add.s32 	%r927, %r926, 1072693248;
	mov.b32 	%r928, 0;
	mov.b64 	%fd2308, {%r928, %r927};
	mul.f64 	%fd3219, %fd2308, %fd2307;
$L__BB1_327:
	div.rn.f64 	%fd462, %fd451, 0d4044000000000000;
	abs.f64 	%fd463, %fd462;
	setp.eq.f64 	%p264, %fd463, 0d7FF0000000000000;
	@%p264 bra 	$L__BB1_331;
	mul.f64 	%fd2309, %fd462, 0d3FE45F306DC9C883;
	cvt.rni.s32.f64 	%r1356, %fd2309;
	cvt.rn.f64.s32 	%fd2310, %r1356;
	fma.rn.f64 	%fd2311, %fd2310, 0dBFF921FB54442D18, %fd462;
	fma.rn.f64 	%fd2312, %fd2310, 0dBC91A62633145C00, %fd2311;
	fma.rn.f64 	%fd3221, %fd2310, 0dB97B839A252049C0, %fd2312;
	setp.ltu.f64 	%p265, %fd463, 0d41E0000000000000;
	@%p265 bra 	$L__BB1_330;
	{ // callseq 47, 0
	.param .b64 param0;
	st.param.f64 	[param0], %fd462;
	.param .align 16 .b8 retval0[16];
	call.uni (retval0), 
	__internal_trig_reduction_slowpathd, 
	(
	param0
	);
	ld.param.f64 	%fd3221, [retval0];
	ld.param.b32 	%r1356, [retval0+8];
	} // callseq 47
$L__BB1_330:
	add.s32 	%r1357, %r1356, 1;
	bra.uni 	$L__BB1_332;
$L__BB1_331:
	mov.f64 	%fd2314, 0d0000000000000000;
	mul.rn.f64 	%fd3221, %fd462, %fd2314;
	mov.b32 	%r1357, 1;
$L__BB1_332:
	shl.b32 	%r931, %r1357, 6;
	cvt.u64.u32 	%rd200, %r931;
	and.b64  	%rd201, %rd200, 64;
	add.s64 	%rd203, %rd13, %rd201;
	mul.rn.f64 	%fd2315, %fd3221, %fd3221;
	and.b32  	%r932, %r1357, 1;
	setp.eq.b32 	%p266, %r932, 1;
	selp.f64 	%fd2316, 0dBDA8FF8320FD8164, 0d3DE5DB65F9785EBA, %p266;
	ld.global.nc.v2.f64 	{%fd2317, %fd2318}, [%rd203];
	fma.rn.f64 	%fd2319, %fd2316, %fd2315, %fd2317;
	fma.rn.f64 	%fd2320, %fd2319, %fd2315, %fd2318;
	ld.global.nc.v2.f64 	{%fd2321, %fd2322}, [%rd203+16];
	fma.rn.f64 	%fd2323, %fd2320, %fd2315, %fd2321;
	fma.rn.f64 	%fd2324, %fd2323, %fd2315, %fd2322;
	ld.global.nc.v2.f64 	{%fd2325, %fd2326}, [%rd203+32];
	fma.rn.f64 	%fd2327, %fd2324, %fd2315, %fd2325;
	fma.rn.f64 	%fd2328, %fd2327, %fd2315, %fd2326;
	fma.rn.f64 	%fd2329, %fd2328, %fd3221, %fd3221;
	fma.rn.f64 	%fd2330, %fd2328, %fd2315, 0d3FF0000000000000;
	selp.f64 	%fd2331, %fd2330, %fd2329, %p266;
	and.b32  	%r933, %r1357, 2;
	setp.eq.s32 	%p267, %r933, 0;
	mov.f64 	%fd2332, 0d0000000000000000;
	sub.f64 	%fd2333, %fd2332, %fd2331;
	selp.f64 	%fd2334, %fd2331, %fd2333, %p267;
	mul.f64 	%fd2335, %fd3219, %fd2334;
	cvt.rn.f32.f64 	%f61, %fd2335;
	ld.global.f64 	%fd469, [%rd7+32768];
	abs.f64 	%fd470, %fd469;
	setp.eq.f64 	%p268, %fd470, 0d7FF0000000000000;
	@%p268 bra 	$L__BB1_335;
	mul.f64 	%fd2336, %fd469, 0d3FE45F306DC9C883;
	cvt.rni.s32.f64 	%r1358, %fd2336;
	cvt.rn.f64.s32 	%fd2337, %r1358;
	fma.rn.f64 	%fd2338, %fd2337, 0dBFF921FB54442D18, %fd469;
	fma.rn.f64 	%fd2339, %fd2337, 0dBC91A62633145C00, %fd2338;
	fma.rn.f64 	%fd3222, %fd2337, 0dB97B839A252049C0, %fd2339;
	setp.ltu.f64 	%p269, %fd470, 0d41E0000000000000;
	@%p269 bra 	$L__BB1_336;
	{ // callseq 48, 0
	.param .b64 param0;
	st.param.f64 	[param0], %fd469;
	.param .align 16 .b8 retval0[16];
	call.uni (retval0), 
	__internal_trig_reduction_slowpathd, 
	(
	param0
	);
	ld.param.f64 	%fd3222, [retval0];
	ld.param.b32 	%r1358, [retval0+8];
	} // callseq 48
	bra.uni 	$L__BB1_336;
$L__BB1_335:
	mov.f64 	%fd2341, 0d0000000000000000;
	mul.rn.f64 	%fd3222, %fd469, %fd2341;
	mov.b32 	%r1358, 0;
$L__BB1_336:
	shl.b32 	%r936, %r1358, 6;
	cvt.u64.u32 	%rd204, %r936;
	and.b64  	%rd205, %rd204, 64;
	add.s64 	%rd207, %rd13, %rd205;
	mul.rn.f64 	%fd2342, %fd3222, %fd3222;
	and.b32  	%r937, %r1358, 1;
	setp.eq.b32 	%p270, %r937, 1;
	selp.f64 	%fd2343, 0dBDA8FF8320FD8164, 0d3DE5DB65F9785EBA, %p270;
	ld.global.nc.v2.f64 	{%fd2344, %fd2345}, [%rd207];
	fma.rn.f64 	%fd2346, %fd2343, %fd2342, %fd2344;
	fma.rn.f64 	%fd2347, %fd2346, %fd2342, %fd2345;
	ld.global.nc.v2.f64 	{%fd2348, %fd2349}, [%rd207+16];
	fma.rn.f64 	%fd2350, %fd2347, %fd2342, %fd2348;
	fma.rn.f64 	%fd2351, %fd2350, %fd2342, %fd2349;
	ld.global.nc.v2.f64 	{%fd2352, %fd2353}, [%rd207+32];
	fma.rn.f64 	%fd2354, %fd2351, %fd2342, %fd2352;
	fma.rn.f64 	%fd2355, %fd2354, %fd2342, %fd2353;
	fma.rn.f64 	%fd2356, %fd2355, %fd3222, %fd3222;
	fma.rn.f64 	%fd2357, %fd2355, %fd2342, 0d3FF0000000000000;
	selp.f64 	%fd2358, %fd2357, %fd2356, %p270;
	and.b32  	%r938, %r1358, 2;
	setp.eq.s32 	%p271, %r938, 0;
	mov.f64 	%fd2359, 0d0000000000000000;
	sub.f64 	%fd2360, %fd2359, %fd2358;
	selp.f64 	%fd475, %fd2358, %fd2360, %p271;
	fma.rn.f64 	%fd2361, %fd475, 0d3FF71547652B82FE, 0d4338000000000000;
	{
	.reg .b32 %temp; 
	mov.b64 	{%r298, %temp}, %fd2361;
	}
	mov.f64 	%fd2362, 0dC338000000000000;
	add.rn.f64 	%fd2363, %fd2361, %fd2362;
	fma.rn.f64 	%fd2364, %fd2363, 0dBFE62E42FEFA39EF, %fd475;
	fma.rn.f64 	%fd2365, %fd2363, 0dBC7ABC9E3B39803F, %fd2364;
	fma.rn.f64 	%fd2366, %fd2365, 0d3E5ADE1569CE2BDF, 0d3E928AF3FCA213EA;
	fma.rn.f64 	%fd2367, %fd2366, %fd2365, 0d3EC71DEE62401315;
	fma.rn.f64 	%fd2368, %fd2367, %fd2365, 0d3EFA01997C89EB71;
	fma.rn.f64 	%fd2369, %fd2368, %fd2365, 0d3F2A01A014761F65;
	fma.rn.f64 	%fd2370, %fd2369, %fd2365, 0d3F56C16C1852B7AF;
	fma.rn.f64 	%fd2371, %fd2370, %fd2365, 0d3F81111111122322;
	fma.rn.f64 	%fd2372, %fd2371, %fd2365, 0d3FA55555555502A1;
	fma.rn.f64 	%fd2373, %fd2372, %fd2365, 0d3FC5555555555511;
	fma.rn.f64 	%fd2374, %fd2373, %fd2365, 0d3FE000000000000B;
	fma.rn.f64 	%fd2375, %fd2374, %fd2365, 0d3FF0000000000000;
	fma.rn.f64 	%fd2376, %fd2375, %fd2365, 0d3FF0000000000000;
	{
	.reg .b32 %temp; 
	mov.b64 	{%r299, %temp}, %fd2376;
	}
	{
	.reg .b32 %temp; 
	mov.b64 	{%temp, %r300}, %fd2376;
	}
	shl.b32 	%r939, %r298, 20;
	add.s32 	%r940, %r939, %r300;
	mov.b64 	%fd3223, {%r299, %r940};
	{
	.reg .b32 %temp; 
	mov.b64 	{%temp, %r941}, %fd475;
	}
	mov.b32 	%f126, %r941;
	abs.f32 	%f62, %f126;
	setp.lt.f32 	%p272, %f62, 0f4086232B;
	@%p272 bra 	$L__BB1_339;
	setp.lt.f64 	%p273, %fd475, 0d0000000000000000;
	add.f64 	%fd2377, %fd475, 0d7FF0000000000000;
	selp.f64 	%fd3223, 0d0000000000000000, %fd2377, %p273;
	setp.geu.f32 	%p274, %f62, 0f40874800;
	@%p274 bra 	$L__BB1_339;
	shr.u32 	%r942, %r298, 31;
	add.s32 	%r943, %r298, %r942;
	shr.s32 	%r944, %r943, 1;
	shl.b32 	%r945, %r944, 20;
	add.s32 	%r946, %r300, %r945;
	mov.b64 	%fd2378, {%r299, %r946};
	sub.s32 	%r947, %r298, %r944;
	shl.b32 	%r948, %r947, 20;
	add.s32 	%r949, %r948, 1072693248;
	mov.b32 	%r950, 0;
	mov.b64 	%fd2379, {%r950, %r949};
	mul.f64 	%fd3223, %fd2379, %fd2378;
$L__BB1_339:
	div.rn.f64 	%fd480, %fd469, 0d4044000000000000;
	abs.f64 	%fd481, %fd480;
	setp.eq.f64 	%p275, %fd481, 0d7FF0000000000000;
	@%p275 bra 	$L__BB1_343;
	mul.f64 	%fd2380, %fd480, 0d3FE45F306DC9C883;
	cvt.rni.s32.f64 	%r1359, %fd2380;
	cvt.rn.f64.s32 	%fd2381, %r1359;
	fma.rn.f64 	%fd2382, %fd2381, 0dBFF921FB54442D18, %fd480;
	fma.rn.f64 	%fd2383, %fd2381, 0dBC91A62633145C00, %fd2382;
	fma.rn.f64 	%fd3225, %fd2381, 0dB97B839A252049C0, %fd2383;
	setp.ltu.f64 	%p276, %fd481, 0d41E0000000000000;
	@%p276 bra 	$L__BB1_342;
	{ // callseq 49, 0
	.param .b64 param0;
	st.param.f64 	[param0], %fd480;
	.param .align 16 .b8 retval0[16];
	call.uni (retval0), 
	__internal_trig_reduction_slowpathd, 
	(
	param0
	);
	ld.param.f64 	%fd3225, [retval0];
	ld.param.b32 	%r1359, [retval0+8];
	} // callseq 49
$L__BB1_342:
	add.s32 	%r1360, %r1359, 1;
	bra.uni 	$L__BB1_344;
$L__BB1_343:
	mov.f64 	%fd2385, 0d0000000000000000;
	mul.rn.f64 	%fd3225, %fd480, %fd2385;
	mov.b32 	%r1360, 1;
$L__BB1_344:
	shl.b32 	%r953, %r1360, 6;
	cvt.u64.u32 	%rd208, %r953;
	and.b64  	%rd209, %rd208, 64;
	add.s64 	%rd211, %rd13, %rd209;
	mul.rn.f64 	%fd2386, %fd3225, %fd3225;
	and.b32  	%r954, %r1360, 1;
	setp.eq.b32 	%p277, %r954, 1;
	selp.f64 	%fd2387, 0dBDA8FF8320FD8164, 0d3DE5DB65F9785EBA, %p277;
	ld.global.nc.v2.f64 	{%fd2388, %fd2389}, [%rd211];
	fma.rn.f64 	%fd2390, %fd2387, %fd2386, %fd2388;
	fma.rn.f64 	%fd2391, %fd2390, %fd2386, %fd2389;
	ld.global.nc.v2.f64 	{%fd2392, %fd2393}, [%rd211+16];
	fma.rn.f64 	%fd2394, %fd2391, %fd2386, %fd2392;
	fma.rn.f64 	%fd2395, %fd2394, %fd2386, %fd2393;
	ld.global.nc.v2.f64 	{%fd2396, %fd2397}, [%rd211+32];
	fma.rn.f64 	%fd2398, %fd2395, %fd2386, %fd2396;
	fma.rn.f64 	%fd2399, %fd2398, %fd2386, %fd2397;
	fma.rn.f64 	%fd2400, %fd2399, %fd3225, %fd3225;
	fma.rn.f64 	%fd2401, %fd2399, %fd2386, 0d3FF0000000000000;
	selp.f64 	%fd2402, %fd2401, %fd2400, %p277;
	and.b32  	%r955, %r1360, 2;
	setp.eq.s32 	%p278, %r955, 0;
	mov.f64 	%fd2403, 0d0000000000000000;
	sub.f64 	%fd2404, %fd2403, %fd2402;
	selp.f64 	%fd2405, %fd2402, %fd2404, %p278;
	mul.f64 	%fd2406, %fd3223, %fd2405;
	cvt.rn.f32.f64 	%f63, %fd2406;
	ld.global.f64 	%fd487, [%rd7+36864];
	abs.f64 	%fd488, %fd487;
	setp.eq.f64 	%p279, %fd488, 0d7FF0000000000000;
	@%p279 bra 	$L__BB1_347;
	mul.f64 	%fd2407, %fd487, 0d3FE45F306DC9C883;
	cvt.rni.s32.f64 	%r1361, %fd2407;
	cvt.rn.f64.s32 	%fd2408, %r1361;
	fma.rn.f64 	%fd2409, %fd2408, 0dBFF921FB54442D18, %fd487;
	fma.rn.f64 	%fd2410, %fd2408, 0dBC91A62633145C00, %fd2409;
	fma.rn.f64 	%fd3226, %fd2408, 0dB97B839A252049C0, %fd2410;
	setp.ltu.f64 	%p280, %fd488, 0d41E0000000000000;
	@%p280 bra 	$L__BB1_348;
	{ // callseq 50, 0
	.param .b64 param0;
	st.param.f64 	[param0], %fd487;
	.param .align 16 .b8 retval0[16];
	call.uni (retval0), 
	__internal_trig_reduction_slowpathd, 
	(
	param0
	);
	ld.param.f64 	%fd3226, [retval0];
	ld.param.b32 	%r1361, [retval0+8];
	} // callseq 50
	bra.uni 	$L__BB1_348;
$L__BB1_347:
	mov.f64 	%fd2412, 0d0000000000000000;
	mul.rn.f64 	%fd3226, %fd487, %fd2412;
	mov.b32 	%r1361, 0;
$L__BB1_348:
	shl.b32 	%r958, %r1361, 6;
	cvt.u64.u32 	%rd212, %r958;
	and.b64  	%rd213, %rd212, 64;
	add.s64 	%rd215, %rd13, %rd213;
	mul.rn.f64 	%fd2413, %fd3226, %fd3226;
	and.b32  	%r959, %r1361, 1;
	setp.eq.b32 	%p281, %r959, 1;
	selp.f64 	%fd2414, 0dBDA8FF8320FD8164, 0d3DE5DB65F9785EBA, %p281;
	ld.global.nc.v2.f64 	{%fd2415, %fd2416}, [%rd215];
	fma.rn.f64 	%fd2417, %fd2414, %fd2413, %fd2415;
	fma.rn.f64 	%fd2418, %fd2417, %fd2413, %fd2416;
	ld.global.nc.v2.f64 	{%fd2419, %fd2420}, [%rd215+16];
	fma.rn.f64 	%fd2421, %fd2418, %fd2413, %fd2419;
	fma.rn.f64 	%fd2422, %fd2421, %fd2413, %fd2420;
	ld.global.nc.v2.f64 	{%fd2423, %fd2424}, [%rd215+32];
	fma.rn.f64 	%fd2425, %fd2422, %fd2413, %fd2423;
	fma.rn.f64 	%fd2426, %fd2425, %fd2413, %fd2424;
	fma.rn.f64 	%fd2427, %fd2426, %fd3226, %fd3226;
	fma.rn.f64 	%fd2428, %fd2426, %fd2413, 0d3FF0000000000000;
	selp.f64 	%fd2429, %fd2428, %fd2427, %p281;
	and.b32  	%r960, %r1361, 2;
	setp.eq.s32 	%p282, %r960, 0;
	mov.f64 	%fd2430, 0d0000000000000000;
	sub.f64 	%fd2431, %fd2430, %fd2429;
	selp.f64 	%fd493, %fd2429, %fd2431, %p282;
	fma.rn.f64 	%fd2432, %fd493, 0d3FF71547652B82FE, 0d4338000000000000;
	{
	.reg .b32 %temp; 
	mov.b64 	{%r309, %temp}, %fd2432;
	}
	mov.f64 	%fd2433, 0dC338000000000000;
	add.rn.f64 	%fd2434, %fd2432, %fd2433;
	fma.rn.f64 	%fd2435, %fd2434, 0dBFE62E42FEFA39EF, %fd493;
	fma.rn.f64 	%fd2436, %fd2434, 0dBC7ABC9E3B39803F, %fd2435;
	fma.rn.f64 	%fd2437, %fd2436, 0d3E5ADE1569CE2BDF, 0d3E928AF3FCA213EA;
	fma.rn.f64 	%fd2438, %fd2437, %fd2436, 0d3EC71DEE62401315;
	fma.rn.f64 	%fd2439, %fd2438, %fd2436, 0d3EFA01997C89EB71;
	fma.rn.f64 	%fd2440, %fd2439, %fd2436, 0d3F2A01A014761F65;
	fma.rn.f64 	%fd2441, %fd2440, %fd2436, 0d3F56C16C1852B7AF;
	fma.rn.f64 	%fd2442, %fd2441, %fd2436, 0d3F81111111122322;
	fma.rn.f64 	%fd2443, %fd2442, %fd2436, 0d3FA55555555502A1;
	fma.rn.f64 	%fd2444, %fd2443, %fd2436, 0d3FC5555555555511;
	fma.rn.f64 	%fd2445, %fd2444, %fd2436, 0d3FE000000000000B;
	fma.rn.f64 	%fd2446, %fd2445, %fd2436, 0d3FF0000000000000;
	fma.rn.f64 	%fd2447, %fd2446, %fd2436, 0d3FF0000000000000;
	{
	.reg .b32 %temp; 
	mov.b64 	{%r310, %temp}, %fd2447;
	}
	{
	.reg .b32 %temp; 
	mov.b64 	{%temp, %r311}, %fd2447;
	}
	shl.b32 	%r961, %r309, 20;
	add.s32 	%r962, %r961, %r311;
	mov.b64 	%fd3227, {%r310, %r962};
	{
	.reg .b32 %temp; 
	mov.b64 	{%temp, %r963}, %fd493;
	}
	mov.b32 	%f127, %r963;
	abs.f32 	%f64, %f127;
	setp.lt.f32 	%p283, %f64, 0f4086232B;
	@%p283 bra 	$L__BB1_351;
	setp.lt.f64 	%p284, %fd493, 0d0000000000000000;
	add.f64 	%fd2448, %fd493, 0d7FF0000000000000;
	selp.f64 	%fd3227, 0d0000000000000000, %fd2448, %p284;
	setp.geu.f32 	%p285, %f64, 0f40874800;
	@%p285 bra 	$L__BB1_351;
	shr.u32 	%r964, %r309, 31;
	add.s32 	%r965, %r309, %r964;
	shr.s32 	%r966, %r965, 1;
	shl.b32 	%r967, %r966, 20;
	add.s32 	%r968, %r311, %r967;
	mov.b64 	%fd2449, {%r310, %r968};
	sub.s32 	%r969, %r309, %r966;
	shl.b32 	%r970, %r969, 20;
	add.s32 	%r971, %r970, 1072693248;
	mov.b32 	%r972, 0;
	mov.b64 	%fd2450, {%r972, %r971};
	mul.f64 	%fd3227, %fd2450, %fd2449;
$L__BB1_351:
	div.rn.f64 	%fd498, %fd487, 0d4044000000000000;
	abs.f64 	%fd499, %fd498;
	setp.eq.f64 	%p286, %fd499, 0d7FF0000000000000;
	@%p286 bra 	$L__BB1_355;
	mul.f64 	%fd2451, %fd498, 0d3FE45F306DC9C883;
	cvt.rni.s32.f64 	%r1362, %fd2451;
	cvt.rn.f64.s32 	%fd2452, %r1362;
	fma.rn.f64 	%fd2453, %fd2452, 0dBFF921FB54442D18, %fd498;
	fma.rn.f64 	%fd2454, %fd2452, 0dBC91A62633145C00, %fd2453;
	fma.rn.f64 	%fd3229, %fd2452, 0dB97B839A252049C0, %fd2454;
	setp.ltu.f64 	%p287, %fd499, 0d41E0000000000000;
	@%p287 bra 	$L__BB1_354;
	{ // callseq 51, 0
	.param .b64 param0;
	st.param.f64 	[param0], %fd498;
	.param .align 16 .b8 retval0[16];
	call.uni (retval0), 
	__internal_trig_reduction_slowpathd, 
	(
	param0
	);
	ld.param.f64 	%fd3229, [retval0];
	ld.param.b32 	%r1362, [retval0+8];
	} // callseq 51
$L__BB1_354:
	add.s32 	%r1363, %r1362, 1;
	bra.uni 	$L__BB1_356;
$L__BB1_355:
	mov.f64 	%fd2456, 0d0000000000000000;
	mul.rn.f64 	%fd3229, %fd498, %fd2456;
	mov.b32 	%r1363, 1;
$L__BB1_356:
	shl.b32 	%r975, %r1363, 6;
	cvt.u64.u32 	%rd216, %r975;
	and.b64  	%rd217, %rd216, 64;
	add.s64 	%rd219, %rd13, %rd217;
	mul.rn.f64 	%fd2457, %fd3229, %fd3229;
	and.b32  	%r976, %r1363, 1;
	setp.eq.b32 	%p288, %r976, 1;
	selp.f64 	%fd2458, 0dBDA8FF8320FD8164, 0d3DE5DB65F9785EBA, %p288;
	ld.global.nc.v2.f64 	{%fd2459, %fd2460}, [%rd219];
	fma.rn.f64 	%fd2461, %fd2458, %fd2457, %fd2459;
	fma.rn.f64 	%fd2462, %fd2461, %fd2457, %fd2460;
	ld.global.nc.v2.f64 	{%fd2463, %fd2464}, [%rd219+16];
	fma.rn.f64 	%fd2465, %fd2462, %fd2457, %fd2463;
	fma.rn.f64 	%fd2466, %fd2465, %fd2457, %fd2464;
	ld.global.nc.v2.f64 	{%fd2467, %fd2468}, [%rd219+32];
	fma.rn.f64 	%fd2469, %fd2466, %fd2457, %fd2467;
	fma.rn.f64 	%fd2470, %fd2469, %fd2457, %fd2468;
	fma.rn.f64 	%fd2471, %fd2470, %fd3229, %fd3229;
	fma.rn.f64 	%fd2472, %fd2470, %fd2457, 0d3FF0000000000000;
	selp.f64 	%fd2473, %fd2472, %fd2471, %p288;
	and.b32  	%r977, %r1363, 2;
	setp.eq.s32 	%p289, %r977, 0;
	mov.f64 	%fd2474, 0d0000000000000000;
	sub.f64 	%fd2475, %fd2474, %fd2473;
	selp.f64 	%fd2476, %fd2473, %fd2475, %p289;
	mul.f64 	%fd2477, %fd3227, %fd2476;
	cvt.rn.f32.f64 	%f65, %fd2477;
	ld.global.f64 	%fd505, [%rd7+40960];
	abs.f64 	%fd506, %fd505;
	setp.eq.f64 	%p290, %fd506, 0d7FF0000000000000;
	@%p290 bra 	$L__BB1_359;
	mul.f64 	%fd2478, %fd505, 0d3FE45F306DC9C883;
	cvt.rni.s32.f64 	%r1364, %fd2478;
	cvt.rn.f64.s32 	%fd2479, %r1364;
	fma.rn.f64 	%fd2480, %fd2479, 0dBFF921FB54442D18, %fd505;
	fma.rn.f64 	%fd2481, %fd2479, 0dBC91A62633145C00, %fd2480;
	fma.rn.f64 	%fd3230, %fd2479, 0dB97B839A252049C0, %fd2481;
	setp.ltu.f64 	%p291, %fd506, 0d41E0000000000000;
	@%p291 bra 	$L__BB1_360;
	{ // callseq 52, 0
	.param .b64 param0;
	st.param.f64 	[param0], %fd505;
	.param .align 16 .b8 retval0[16];
	call.uni (retval0), 
	__internal_trig_reduction_slowpathd, 
	(
	param0
	);
	ld.param.f64 	%fd3230, [retval0];
	ld.param.b32 	%r1364, [retval0+8];
	} // callseq 52
	bra.uni 	$L__BB1_360;
$L__BB1_359:
	mov.f64 	%fd2483, 0d0000000000000000;
	mul.rn.f64 	%fd3230, %fd505, %fd2483;
	mov.b32 	%r1364, 0;
$L__BB1_360:
	shl.b32 	%r980, %r1364, 6;
	cvt.u64.u32 	%rd220, %r980;
	and.b64  	%rd221, %rd220, 64;
	add.s64 	%rd223, %rd13, %rd221;
	mul.rn.f64 	%fd2484, %fd3230, %fd3230;
	and.b32  	%r981, %r1364, 1;
	setp.eq.b32 	%p292, %r981, 1;
	selp.f64 	%fd2485, 0dBDA8FF8320FD8164, 0d3DE5DB65F9785EBA, %p292;
	ld.global.nc.v2.f64 	{%fd2486, %fd2487}, [%rd223];
	fma.rn.f64 	%fd2488, %fd2485, %fd2484, %fd2486;
	fma.rn.f64 	%fd2489, %fd2488, %fd2484, %fd2487;
	ld.global.nc.v2.f64 	{%fd2490, %fd2491}, [%rd223+16];
	fma.rn.f64 	%fd2492, %fd2489, %fd2484, %fd2490;
	fma.rn.f64 	%fd2493, %fd2492, %fd2484, %fd2491;
	ld.global.nc.v2.f64 	{%fd2494, %fd2495}, [%rd223+32];
	fma.rn.f64 	%fd2496, %fd2493, %fd2484, %fd2494;
	fma.rn.f64 	%fd2497, %fd2496, %fd2484, %fd2495;
	fma.rn.f64 	%fd2498, %fd2497, %fd3230, %fd3230;
	fma.rn.f64 	%fd2499, %fd2497, %fd2484, 0d3FF0000000000000;
	selp.f64 	%fd2500, %fd2499, %fd2498, %p292;
	and.b32  	%r982, %r1364, 2;
	setp.eq.s32 	%p293, %r982, 0;
	mov.f64 	%fd2501, 0d0000000000000000;
	sub.f64 	%fd2502, %fd2501, %fd2500;
	selp.f64 	%fd511, %fd2500, %fd2502, %p293;
	fma.rn.f64 	%fd2503, %fd511, 0d3FF71547652B82FE, 0d4338000000000000;
	{
	.reg .b32 %temp; 
	mov.b64 	{%r320, %temp}, %fd2503;
	}
	mov.f64 	%fd2504, 0dC338000000000000;
	add.rn.f64 	%fd2505, %fd2503, %fd2504;
	fma.rn.f64 	%fd2506, %fd2505, 0dBFE62E42FEFA39EF, %fd511;
	fma.rn.f64 	%fd2507, %fd2505, 0dBC7ABC9E3B39803F, %fd2506;
	fma.rn.f64 	%fd2508, %fd2507, 0d3E5ADE1569CE2BDF, 0d3E928AF3FCA213EA;
	fma.rn.f64 	%fd2509, %fd2508, %fd2507, 0d3EC71DEE62401315;
	fma.rn.f64 	%fd2510, %fd2509, %fd2507, 0d3EFA01997C89EB71;
	fma.rn.f64 	%fd2511, %fd2510, %fd2507, 0d3F2A01A014761F65;
	fma.rn.f64 	%fd2512, %fd2511, %fd2507, 0d3F56C16C1852B7AF;
	fma.rn.f64 	%fd2513, %fd2512, %fd2507, 0d3F81111111122322;
	fma.rn.f64 	%fd2514, %fd2513, %fd2507, 0d3FA55555555502A1;
	fma.rn.f64 	%fd2515, %fd2514, %fd2507, 0d3FC5555555555511;
	fma.rn.f64 	%fd2516, %fd2515, %fd2507, 0d3FE000000000000B;
	fma.rn.f64 	%fd2517, %fd2516, %fd2507, 0d3FF0000000000000;
	fma.rn.f64 	%fd2518, %fd2517, %fd2507, 0d3FF0000000000000;
	{
	.reg .b32 %temp; 
	mov.b64 	{%r321, %temp}, %fd2518;
	}
	{
	.reg .b32 %temp; 
	mov.b64 	{%temp, %r322}, %fd2518;
	}
	shl.b32 	%r983, %r320, 20;
	add.s32 	%r984, %r983, %r322;
	mov.b64 	%fd3231, {%r321, %r984};
	{
	.reg .b32 %temp; 
	mov.b64 	{%temp, %r985}, %fd511;
	}
	mov.b32 	%f128, %r985;
	abs.f32 	%f66, %f128;
	setp.lt.f32 	%p294, %f66, 0f4086232B;
	@%p294 bra 	$L__BB1_363;
	setp.lt.f64 	%p295, %fd511, 0d0000000000000000;
	add.f64 	%fd2519, %fd511, 0d7FF0000000000000;
	selp.f64 	%fd3231, 0d0000000000000000, %fd2519, %p295;
	setp.geu.f32 	%p296, %f66, 0f40874800;
	@%p296 bra 	$L__BB1_363;
	shr.u32 	%r986, %r320, 31;
	add.s32 	%r987, %r320, %r986;
	shr.s32 	%r988, %r987, 1;
	shl.b32 	%r989, %r988, 20;
	add.s32 	%r990, %r322, %r989;
	mov.b64 	%fd2520, {%r321, %r990};
	sub.s32 	%r991, %r320, %r988;
	shl.b32 	%r992, %r991, 20;
	add.s32 	%r993, %r992, 1072693248;
	mov.b32 	%r994, 0;
	mov.b64 	%fd2521, {%r994, %r993};
	mul.f64 	%fd3231, %fd2521, %fd2520;
$L__BB1_363:
	div.rn.f64 	%fd516, %fd505, 0d4044000000000000;
	abs.f64 	%fd517, %fd516;
	setp.eq.f64 	%p297, %fd517, 0d7FF0000000000000;
	@%p297 bra 	$L__BB1_367;
	mul.f64 	%fd2522, %fd516, 0d3FE45F306DC9C883;
	cvt.rni.s32.f64 	%r1365, %fd2522;
	cvt.rn.f64.s32 	%fd2523, %r1365;
	fma.rn.f64 	%fd2524, %fd2523, 0dBFF921FB54442D18, %fd516;
	fma.rn.f64 	%fd2525, %fd2523, 0dBC91A62633145C00, %fd2524;
	fma.rn.f64 	%fd3233, %fd2523, 0dB97B839A252049C0, %fd2525;
	setp.ltu.f64 	%p298, %fd517, 0d41E0000000000000;
	@%p298 bra 	$L__BB1_366;
	{ // callseq 53, 0
	.param .b64 param0;
	st.param.f64 	[param0], %fd516;
	.param .align 16 .b8 retval0[16];
	call.uni (retval0), 
	__internal_trig_reduction_slowpathd, 
	(
	param0
	);
	ld.param.f64 	%fd3233, [retval0];
	ld.param.b32 	%r1365, [retval0+8];
	} // callseq 53
$L__BB1_366:
	add.s32 	%r1366, %r1365, 1;
	bra.uni 	$L__BB1_368;
$L__BB1_367:
	mov.f64 	%fd2527, 0d0000000000000000;
	mul.rn.f64 	%fd3233, %fd516, %fd2527;
	mov.b32 	%r1366, 1;
$L__BB1_368:
	shl.b32 	%r997, %r1366, 6;
	cvt.u64.u32 	%rd224, %r997;
	and.b64  	%rd225, %rd224, 64;
	add.s64 	%rd227, %rd13, %rd225;
	mul.rn.f64 	%fd2528, %fd3233, %fd3233;
	and.b32  	%r998, %r1366, 1;
	setp.eq.b32 	%p299, %r998, 1;
	selp.f64 	%fd2529, 0dBDA8FF8320FD8164, 0d3DE5DB65F9785EBA, %p299;
	ld.global.nc.v2.f64 	{%fd2530, %fd2531}, [%rd227];
	fma.rn.f64 	%fd2532, %fd2529, %fd2528, %fd2530;
	fma.rn.f64 	%fd2533, %fd2532, %fd2528, %fd2531;
	ld.global.nc.v2.f64 	{%fd2534, %fd2535}, [%rd227+16];
	fma.rn.f64 	%fd2536, %fd2533, %fd2528, %fd2534;
	fma.rn.f64 	%fd2537, %fd2536, %fd2528, %fd2535;
	ld.global.nc.v2.f64 	{%fd2538, %fd2539}, [%rd227+32];
	fma.rn.f64 	%fd2540, %fd2537, %fd2528, %fd2538;
	fma.rn.f64 	%fd2541, %fd2540, %fd2528, %fd2539;
	fma.rn.f64 	%fd2542, %fd2541, %fd3233, %fd3233;
	fma.rn.f64 	%fd2543, %fd2541, %fd2528, 0d3FF0000000000000;
	selp.f64 	%fd2544, %fd2543, %fd2542, %p299;
	and.b32  	%r999, %r1366, 2;
	setp.eq.s32 	%p300, %r999, 0;
	mov.f64 	%fd2545, 0d0000000000000000;
	sub.f64 	%fd2546, %fd2545, %fd2544;
	selp.f64 	%fd2547, %fd2544, %fd2546, %p300;
	mul.f64 	%fd2548, %fd3231, %fd2547;
	cvt.rn.f32.f64 	%f67, %fd2548;
	ld.global.f64 	%fd523, [%rd7+45056];
	abs.f64 	%fd524, %fd523;
	setp.eq.f64 	%p301, %fd524, 0d7FF0000000000000;
	@%p301 bra 	$L__BB1_371;
	mul.f64 	%fd2549, %fd523, 0d3FE45F306DC9C883;
	cvt.rni.s32.f64 	%r1367, %fd2549;
	cvt.rn.f64.s32 	%fd2550, %r1367;
	fma.rn.f64 	%fd2551, %fd2550, 0dBFF921FB54442D18, %fd523;
	fma.rn.f64 	%fd2552, %fd2550, 0dBC91A62633145C00, %fd2551;
	fma.rn.f64 	%fd3234, %fd2550, 0dB97B839A252049C0, %fd2552;
	setp.ltu.f64 	%p302, %fd524, 0d41E0000000000000;
	@%p302 bra 	$L__BB1_372;
	{ // callseq 54, 0
	.param .b64 param0;
	st.param.f64 	[param0], %fd523;
	.param .align 16 .b8 retval0[16];
	call.uni (retval0), 
	__internal_trig_reduction_slowpathd, 
	(
	param0
	);
	ld.param.f64 	%fd3234, [retval0];
	ld.param.b32 	%r1367, [retval0+8];
	} // callseq 54
	bra.uni 	$L__BB1_372;
$L__BB1_371:
	mov.f64 	%fd2554, 0d0000000000000000;
	mul.rn.f64 	%fd3234, %fd523, %fd2554;
	mov.b32 	%r1367, 0;
$L__BB1_372:
	shl.b32 	%r1002, %r1367, 6;
	cvt.u64.u32 	%rd228, %r1002;
	and.b64  	%rd229, %rd228, 64;
	add.s64 	%rd231, %rd13, %rd229;
	mul.rn.f64 	%fd2555, %fd3234, %fd3234;
	and.b32  	%r1003, %r1367, 1;
	setp.eq.b32 	%p303, %r1003, 1;
	selp.f64 	%fd2556, 0dBDA8FF8320FD8164, 0d3DE5DB65F9785EBA, %p303;
	ld.global.nc.v2.f64 	{%fd2557, %fd2558}, [%rd231];
	fma.rn.f64 	%fd2559, %fd2556, %fd2555, %fd2557;
	fma.rn.f64 	%fd2560, %fd2559, %fd2555, %fd2558;
	ld.global.nc.v2.f64 	{%fd2561, %fd2562}, [%rd231+16];
	fma.rn.f64 	%fd2563, %fd2560, %fd2555, %fd2561;
	fma.rn.f64 	%fd2564, %fd2563, %fd2555, %fd2562;
	ld.global.nc.v2.f64 	{%fd2565, %fd2566}, [%rd231+32];
	fma.rn.f64 	%fd2567, %fd2564, %fd2555, %fd2565;
	fma.rn.f64 	%fd2568, %fd2567, %fd2555, %fd2566;
	fma.rn.f64 	%fd2569, %fd2568, %fd3234, %fd3234;
	fma.rn.f64 	%fd2570, %fd2568, %fd2555, 0d3FF0000000000000;
	selp.f64 	%fd2571, %fd2570, %fd2569, %p303;
	and.b32  	%r1004, %r1367, 2;
	setp.eq.s32 	%p304, %r1004, 0;
	mov.f64 	%fd2572, 0d0000000000000000;
	sub.f64 	%fd2573, %fd2572, %fd2571;
	selp.f64 	%fd529, %fd2571, %fd2573, %p304;
	fma.rn.f64 	%fd2574, %fd529, 0d3FF71547652B82FE, 0d4338000000000000;
	{
	.reg .b32 %temp; 
	mov.b64 	{%r331, %temp}, %fd2574;
	}
	mov.f64 	%fd2575, 0dC338000000000000;
	add.rn.f64 	%fd2576, %fd2574, %fd2575;
	fma.rn.f64 	%fd2577, %fd2576, 0dBFE62E42FEFA39EF, %fd529;
	fma.rn.f64 	%fd2578, %fd2576, 0dBC7ABC9E3B39803F, %fd2577;
	fma.rn.f64 	%fd2579, %fd2578, 0d3E5ADE1569CE2BDF, 0d3E928AF3FCA213EA;
	fma.rn.f64 	%fd2580, %fd2579, %fd2578, 0d3EC71DEE62401315;
	fma.rn.f64 	%fd2581, %fd2580, %fd2578, 0d3EFA01997C89EB71;
	fma.rn.f64 	%fd2582, %fd2581, %fd2578, 0d3F2A01A014761F65;
	fma.rn.f64 	%fd2583, %fd2582, %fd2578, 0d3F56C16C1852B7AF;
	fma.rn.f64 	%fd2584, %fd2583, %fd2578, 0d3F81111111122322;
	fma.rn.f64 	%fd2585, %fd2584, %fd2578, 0d3FA55555555502A1;
	fma.rn.f64 	%fd2586, %fd2585, %fd2578, 0d3FC5555555555511;
	fma.rn.f64 	%fd2587, %fd2586, %fd2578, 0d3FE000000000000B;
	fma.rn.f64 	%fd2588, %fd2587, %fd2578, 0d3FF0000000000000;
	fma.rn.f64 	%fd2589, %fd2588, %fd2578, 0d3FF0000000000000;
	{
	.reg .b32 %temp; 
	mov.b64 	{%r332, %temp}, %fd2589;
	}
	{
	.reg .b32 %temp; 
	mov.b64 	{%temp, %r333}, %fd2589;
	}
	shl.b32 	%r1005, %r331, 20;
	add.s32 	%r1006, %r1005, %r333;
	mov.b64 	%fd3235, {%r332, %r1006};
	{
	.reg .b32 %temp; 
	mov.b64 	{%temp, %r1007}, %fd529;
	}
	mov.b32 	%f129, %r1007;
	abs.f32 	%f68, %f129;
	setp.lt.f32 	%p305, %f68, 0f4086232B;
	@%p305 bra 	$L__BB1_375;
	setp.lt.f64 	%p306, %fd529, 0d0000000000000000;
	add.f64 	%fd2590, %fd529, 0d7FF0000000000000;
	selp.f64 	%fd3235, 0d0000000000000000, %fd2590, %p306;
	setp.geu.f32 	%p307, %f68, 0f40874800;
	@%p307 bra 	$L__BB1_375;
	shr.u32 	%r1008, %r331, 31;
	add.s32 	%r1009, %r331, %r1008;
	shr.s32 	%r1010, %r1009, 1;
	shl.b32 	%r1011, %r1010, 20;
	add.s32 	%r1012, %r333, %r1011;
	mov.b64 	%fd2591, {%r332, %r1012};
	sub.s32 	%r1013, %r331, %r1010;
	shl.b32 	%r1014, %r1013, 20;
	add.s32 	%r1015, %r1014, 1072693248;
	mov.b32 	%r1016, 0;
	mov.b64 	%fd2592, {%r1016, %r1015};
	mul.f64 	%fd3235, %fd2592, %fd2591;
$L__BB1_375:
	div.rn.f64 	%fd534, %fd523, 0d4044000000000000;
	abs.f64 	%fd535, %fd534;
	setp.eq.f64 	%p308, %fd535, 0d7FF0000000000000;
	@%p308 bra 	$L__BB1_379;
	mul.f64 	%fd2593, %fd534, 0d3FE45F306DC9C883;
	cvt.rni.s32.f64 	%r1368, %fd2593;
	cvt.rn.f64.s32 	%fd2594, %r1368;
	fma.rn.f64 	%fd2595, %fd2594, 0dBFF921FB54442D18, %fd534;
	fma.rn.f64 	%fd2596, %fd2594, 0dBC91A62633145C00, %fd2595;
	fma.rn.f64 	%fd3237, %fd2594, 0dB97B839A252049C0, %fd2596;
	setp.ltu.f64 	%p309, %fd535, 0d41E0000000000000;
	@%p309 bra 	$L__BB1_378;
	{ // callseq 55, 0
	.param .b64 param0;
	st.param.f64 	[param0], %fd534;
	.param .align 16 .b8 retval0[16];
	call.uni (retval0), 
	__internal_trig_reduction_slowpathd, 
	(
	param0
	);
	ld.param.f64 	%fd3237, [retval0];
	ld.param.b32 	%r1368, [retval0+8];
	} // callseq 55
$L__BB1_378:
	add.s32 	%r1369, %r1368, 1;
	bra.uni 	$L__BB1_380;
$L__BB1_379:
	mov.f64 	%fd2598, 0d0000000000000000;
	mul.rn.f64 	%fd3237, %fd534, %fd2598;
	mov.b32 	%r1369, 1;
$L__BB1_380:
	shl.b32 	%r1019, %r1369, 6;
	cvt.u64.u32 	%rd232, %r1019;
	and.b64  	%rd233, %rd232, 64;
	add.s64 	%rd235, %rd13, %rd233;
	mul.rn.f64 	%fd2599, %fd3237, %fd3237;
	and.b32  	%r1020, %r1369, 1;
	setp.eq.b32 	%p310, %r1020, 1;
	selp.f64 	%fd2600, 0dBDA8FF8320FD8164, 0d3DE5DB65F9785EBA, %p310;
	ld.global.nc.v2.f64 	{%fd2601, %fd2602}, [%rd235];
	fma.rn.f64 	%fd2603, %fd2600, %fd2599, %fd2601;
	fma.rn.f64 	%fd2604, %fd2603, %fd2599, %fd2602;
	ld.global.nc.v2.f64 	{%fd2605, %fd2606}, [%rd235+16];
	fma.rn.f64 	%fd2607, %fd2604, %fd2599, %fd2605;
	fma.rn.f64 	%fd2608, %fd2607, %fd2599, %fd2606;
	ld.global.nc.v2.f64 	{%fd2609, %fd2610}, [%rd235+32];
	fma.rn.f64 	%fd2611, %fd2608, %fd2599, %fd2609;
	fma.rn.f64 	%fd2612, %fd2611, %fd2599, %fd2610;
	fma.rn.f64 	%fd2613, %fd2612, %fd3237, %fd3237;
	fma.rn.f64 	%fd2614, %fd2612, %fd2599, 0d3FF0000000000000;
	selp.f64 	%fd2615, %fd2614, %fd2613, %p310;
	and.b32  	%r1021, %r1369, 2;
	setp.eq.s32 	%p311, %r1021, 0;
	mov.f64 	%fd2616, 0d0000000000000000;
	sub.f64 	%fd2617, %fd2616, %fd2615;
	selp.f64 	%fd2618, %fd2615, %fd2617, %p311;
	mul.f64 	%fd2619, %fd3235, %fd2618;
	cvt.rn.f32.f64 	%f69, %fd2619;
	ld.global.f64 	%fd541, [%rd7+49152];
	abs.f64 	%fd542, %fd541;
	setp.eq.f64 	%p312, %fd542, 0d7FF0000000000000;
	@%p312 bra 	$L__BB1_383;
	mul.f64 	%fd2620, %fd541, 0d3FE45F306DC9C883;
	cvt.rni.s32.f64 	%r1370, %fd2620;
	cvt.rn.f64.s32 	%fd2621, %r1370;
	fma.rn.f64 	%fd2622, %fd2621, 0dBFF921FB54442D18, %fd541;
	fma.rn.f64 	%fd2623, %fd2621, 0dBC91A62633145C00, %fd2622;
	fma.rn.f64 	%fd3238, %fd2621, 0dB97B839A252049C0, %fd2623;
	setp.ltu.f64 	%p313, %fd542, 0d41E0000000000000;
	@%p313 bra 	$L__BB1_384;
	{ // callseq 56, 0
	.param .b64 param0;
	st.param.f64 	[param0], %fd541;
	.param .align 16 .b8 retval0[16];
	call.uni (retval0), 
	__internal_trig_reduction_slowpathd, 
	(
	param0
	);
	ld.param.f64 	%fd3238, [retval0];
	ld.param.b32 	%r1370, [retval0+8];
	} // callseq 56
	bra.uni 	$L__BB1_384;
$L__BB1_383:
	mov.f64 	%fd2625, 0d0000000000000000;
	mul.rn.f64 	%fd3238, %fd541, %fd2625;
	mov.b32 	%r1370, 0;
$L__BB1_384:
	shl.b32 	%r1024, %r1370, 6;
	cvt.u64.u32 	%rd236, %r1024;
	and.b64  	%rd237, %rd236, 64;
	add.s64 	%rd239, %rd13, %rd237;
	mul.rn.f64 	%fd2626, %fd3238, %fd3238;
	and.b32  	%r1025, %r1370, 1;
	setp.eq.b32 	%p314, %r1025, 1;
	selp.f64 	%fd2627, 0dBDA8FF8320FD8164, 0d3DE5DB65F9785EBA, %p314;
	ld.global.nc.v2.f64 	{%fd2628, %fd2629}, [%rd239];
	fma.rn.f64 	%fd2630, %fd2627, %fd2626, %fd2628;
	fma.rn.f64 	%fd2631, %fd2630, %fd2626, %fd2629;
	ld.global.nc.v2.f64 	{%fd2632, %fd2633}, [%rd239+16];
	fma.rn.f64 	%fd2634, %fd2631, %fd2626, %fd2632;
	fma.rn.f64 	%fd2635, %fd2634, %fd2626, %fd2633;
	ld.global.nc.v2.f64 	{%fd2636, %fd2637}, [%rd239+32];
	fma.rn.f64 	%fd2638, %fd2635, %fd2626, %fd2636;
	fma.rn.f64 	%fd2639, %fd2638, %fd2626, %fd2637;
	fma.rn.f64 	%fd2640, %fd2639, %fd3238, %fd3238;
	fma.rn.f64 	%fd2641, %fd2639, %fd2626, 0d3FF0000000000000;
	selp.f64 	%fd2642, %fd2641, %fd2640, %p314;
	and.b32  	%r1026, %r1370, 2;
	setp.eq.s32 	%p315, %r1026, 0;
	mov.f64 	%fd2643, 0d0000000000000000;
	sub.f64 	%fd2644, %fd2643, %fd2642;
	selp.f64 	%fd547, %fd2642, %fd2644, %p315;
	fma.rn.f64 	%fd2645, %fd547, 0d3FF71547652B82FE, 0d4338000000000000;
	{
	.reg .b32 %temp; 
	mov.b64 	{%r342, %temp}, %fd2645;
	}
	mov.f64 	%fd2646, 0dC338000000000000;
	add.rn.f64 	%fd2647, %fd2645, %fd2646;
	fma.rn.f64 	%fd2648, %fd2647, 0dBFE62E42FEFA39EF, %fd547;
	fma.rn.f64 	%fd2649, %fd2647, 0dBC7ABC9E3B39803F, %fd2648;
	fma.rn.f64 	%fd2650, %fd2649, 0d3E5ADE1569CE2BDF, 0d3E928AF3FCA213EA;
	fma.rn.f64 	%fd2651, %fd2650, %fd2649, 0d3EC71DEE62401315;
	fma.rn.f64 	%fd2652, %fd2651, %fd2649, 0d3EFA01997C89EB71;
	fma.rn.f64 	%fd2653, %fd2652, %fd2649, 0d3F2A01A014761F65;
	fma.rn.f64 	%fd2654, %fd2653, %fd2649, 0d3F56C16C1852B7AF;
	fma.rn.f64 	%fd2655, %fd2654, %fd2649, 0d3F81111111122322;
	fma.rn.f64 	%fd2656, %fd2655, %fd2649, 0d3FA55555555502A1;
	fma.rn.f64 	%fd2657, %fd2656, %fd2649, 0d3FC5555555555511;
	fma.rn.f64 	%fd2658, %fd2657, %fd2649, 0d3FE000000000000B;
	fma.rn.f64 	%fd2659, %fd2658, %fd2649, 0d3FF0000000000000;
	fma.rn.f64 	%fd2660, %fd2659, %fd2649, 0d3FF0000000000000;
	{
	.reg .b32 %temp; 
	mov.b64 	{%r343, %temp}, %fd2660;
	}
	{
	.reg .b32 %temp; 
	mov.b64 	{%temp, %r344}, %fd2660;
	}
	shl.b32 	%r1027, %r342, 20;
	add.s32 	%r1028, %r1027, %r344;
	mov.b64 	%fd3239, {%r343, %r1028};
	{
	.reg .b32 %temp; 
	mov.b64 	{%temp, %r1029}, %fd547;
	}
	mov.b32 	%f130, %r1029;
	abs.f32 	%f70, %f130;
	setp.lt.f32 	%p316, %f70, 0f4086232B;
	@%p316 bra 	$L__BB1_387;
	setp.lt.f64 	%p317, %fd547, 0d0000000000000000;
	add.f64 	%fd2661, %fd547, 0d7FF0000000000000;
	selp.f64 	%fd3239, 0d0000000000000000, %fd2661, %p317;
	setp.geu.f32 	%p318, %f70, 0f40874800;
	@%p318 bra 	$L__BB1_387;
	shr.u32 	%r1030, %r342, 31;
	add.s32 	%r1031, %r342, %r1030;
	shr.s32 	%r1032, %r1031, 1;
	shl.b32 	%r1033, %r1032, 20;
	add.s32 	%r1034, %r344, %r1033;
	mov.b64 	%fd2662, {%r343, %r1034};
	sub.s32 	%r1035, %r342, %r1032;
	shl.b32 	%r1036, %r1035, 20;
	add.s32 	%r1037, %r1036, 1072693248;
	mov.b32 	%r1038, 0;
	mov.b64 	%fd2663, {%r1038, %r1037};
	mul.f64 	%fd3239, %fd2663, %fd2662;
$L__BB1_387:
	div.rn.f64 	%fd552, %fd541, 0d4044000000000000;
	abs.f64 	%fd553, %fd552;
	setp.eq.f64 	%p319, %fd553, 0d7FF0000000000000;
	@%p319 bra 	$L__BB1_391;
	mul.f64 	%fd2664, %fd552, 0d3FE45F306DC9C883;
	cvt.rni.s32.f64 	%r1371, %fd2664;
	cvt.rn.f64.s32 	%fd2665, %r1371;
	fma.rn.f64 	%fd2666, %fd2665, 0dBFF921FB54442D18, %fd552;
	fma.rn.f64 	%fd2667, %fd2665, 0dBC91A62633145C00, %fd2666;
	fma.rn.f64 	%fd3241, %fd2665, 0dB97B839A252049C0, %fd2667;
	setp.ltu.f64 	%p320, %fd553, 0d41E0000000000000;
	@%p320 bra 	$L__BB1_390;
	{ // callseq 57, 0
	.param .b64 param0;
	st.param.f64 	[param0], %fd552;
	.param .align 16 .b8 retval0[16];
	call.uni (retval0), 
	__internal_trig_reduction_slowpathd, 
	(
	param0
	);
	ld.param.f64 	%fd3241, [retval0];
	ld.param.b32 	%r1371, [retval0+8];
	} // callseq 57
$L__BB1_390:
	add.s32 	%r1372, %r1371, 1;
	bra.uni 	$L__BB1_392;
$L__BB1_391:
	mov.f64 	%fd2669, 0d0000000000000000;
	mul.rn.f64 	%fd3241, %fd552, %fd2669;
	mov.b32 	%r1372, 1;
$L__BB1_392:
	shl.b32 	%r1041, %r1372, 6;
	cvt.u64.u32 	%rd240, %r1041;
	and.b64  	%rd241, %rd240, 64;
	add.s64 	%rd243, %rd13, %rd241;
	mul.rn.f64 	%fd2670, %fd3241, %fd3241;
	and.b32  	%r1042, %r1372, 1;
	setp.eq.b32 	%p321, %r1042, 1;
	selp.f64 	%fd2671, 0dBDA8FF8320FD8164, 0d3DE5DB65F9785EBA, %p321;
	ld.global.nc.v2.f64 	{%fd2672, %fd2673}, [%rd243];
	fma.rn.f64 	%fd2674, %fd2671, %fd2670, %fd2672;
	fma.rn.f64 	%fd2675, %fd2674, %fd2670, %fd2673;
	ld.global.nc.v2.f64 	{%fd2676, %fd2677}, [%rd243+16];
	fma.rn.f64 	%fd2678, %fd2675, %fd2670, %fd2676;
	fma.rn.f64 	%fd2679, %fd2678, %fd2670, %fd2677;
	ld.global.nc.v2.f64 	{%fd2680, %fd2681}, [%rd243+32];
	fma.rn.f64 	%fd2682, %fd2679, %fd2670, %fd2680;
	fma.rn.f64 	%fd2683, %fd2682, %fd2670, %fd2681;
	fma.rn.f64 	%fd2684, %fd2683, %fd3241, %fd3241;
	fma.rn.f64 	%fd2685, %fd2683, %fd2670, 0d3FF0000000000000;
	selp.f64 	%fd2686, %fd2685, %fd2684, %p321;
	and.b32  	%r1043, %r1372, 2;
	setp.eq.s32 	%p322, %r1043, 0;
	mov.f64 	%fd2687, 0d0000000000000000;
	sub.f64 	%fd2688, %fd2687, %fd2686;
	selp.f64 	%fd2689, %fd2686, %fd2688, %p322;
	mul.f64 	%fd2690, %fd3239, %fd2689;
	cvt.rn.f32.f64 	%f71, %fd2690;
	ld.global.f64 	%fd559, [%rd7+53248];
	abs.f64 	%fd560, %fd559;
	setp.eq.f64 	%p323, %fd560, 0d7FF0000000000000;
	@%p323 bra 	$L__BB1_395;
	mul.f64 	%fd2691, %fd559, 0d3FE45F306DC9C883;
	cvt.rni.s32.f64 	%r1373, %fd2691;
	cvt.rn.f64.s32 	%fd2692, %r1373;
	fma.rn.f64 	%fd2693, %fd2692, 0dBFF921FB54442D18, %fd559;
	fma.rn.f64 	%fd2694, %fd2692, 0dBC91A62633145C00, %fd2693;
	fma.rn.f64 	%fd3242, %fd2692, 0dB97B839A252049C0, %fd2694;
	setp.ltu.f64 	%p324, %fd560, 0d41E0000000000000;
	@%p324 bra 	$L__BB1_396;
	{ // callseq 58, 0
	.param .b64 param0;
	st.param.f64 	[param0], %fd559;
	.param .align 16 .b8 retval0[16];
	call.uni (retval0), 
	__internal_trig_reduction_slowpathd, 
	(
	param0
	);
	ld.param.f64 	%fd3242, [retval0];
	ld.param.b32 	%r1373, [retval0+8];
	} // callseq 58
	bra.uni 	$L__BB1_396;
$L__BB1_395:
	mov.f64 	%fd2696, 0d0000000000000000;
	mul.rn.f64 	%fd3242, %fd559, %fd2696;
	mov.b32 	%r1373, 0;
$L__BB1_396:
	shl.b32 	%r1046, %r1373, 6;
	cvt.u64.u32 	%rd244, %r1046;
	and.b64  	%rd245, %rd244, 64;
	add.s64 	%rd247, %rd13, %rd245;
	mul.rn.f64 	%fd2697, %fd3242, %fd3242;
	and.b32  	%r1047, %r1373, 1;
	setp.eq.b32 	%p325, %r1047, 1;
	selp.f64 	%fd2698, 0dBDA8FF8320FD8164, 0d3DE5DB65F9785EBA, %p325;
	ld.global.nc.v2.f64 	{%fd2699, %fd2700}, [%rd247];
	fma.rn.f64 	%fd2701, %fd2698, %fd2697, %fd2699;
	fma.rn.f64 	%fd2702, %fd2701, %fd2697, %fd2700;
	ld.global.nc.v2.f64 	{%fd2703, %fd2704}, [%rd247+16];
	fma.rn.f64 	%fd2705, %fd2702, %fd2697, %fd2703;
	fma.rn.f64 	%fd2706, %fd2705, %fd2697, %fd2704;
	ld.global.nc.v2.f64 	{%fd2707, %fd2708}, [%rd247+32];
	fma.rn.f64 	%fd2709, %fd2706, %fd2697, %fd2707;
	fma.rn.f64 	%fd2710, %fd2709, %fd2697, %fd2708;
	fma.rn.f64 	%fd2711, %fd2710, %fd3242, %fd3242;
	fma.rn.f64 	%fd2712, %fd2710, %fd2697, 0d3FF0000000000000;
	selp.f64 	%fd2713, %fd2712, %fd2711, %p325;
	and.b32  	%r1048, %r1373, 2;
	setp.eq.s32 	%p326, %r1048, 0;
	mov.f64 	%fd2714, 0d0000000000000000;
	sub.f64 	%fd2715, %fd2714, %fd2713;
	selp.f64 	%fd565, %fd2713, %fd2715, %p326;
	fma.rn.f64 	%fd2716, %fd565, 0d3FF71547652B82FE, 0d4338000000000000;
	{
	.reg .b32 %temp; 
	mov.b64 	{%r353, %temp}, %fd2716;
	}
	mov.f64 	%fd2717, 0dC338000000000000;
	add.rn.f64 	%fd2718, %fd2716, %fd2717;
	fma.rn.f64 	%fd2719, %fd2718, 0dBFE62E42FEFA39EF, %fd565;
	fma.rn.f64 	%fd2720, %fd2718, 0dBC7ABC9E3B39803F, %fd2719;
	fma.rn.f64 	%fd2721, %fd2720, 0d3E5ADE1569CE2BDF, 0d3E928AF3FCA213EA;
	fma.rn.f64 	%fd2722, %fd2721, %fd2720, 0d3EC71DEE62401315;
	fma.rn.f64 	%fd2723, %fd2722, %fd2720, 0d3EFA01997C89EB71;
	fma.rn.f64 	%fd2724, %fd2723, %fd2720, 0d3F2A01A014761F65;
	fma.rn.f64 	%fd2725, %fd2724, %fd2720, 0d3F56C16C1852B7AF;
	fma.rn.f64 	%fd2726, %fd2725, %fd2720, 0d3F81111111122322;
	fma.rn.f64 	%fd2727, %fd2726, %fd2720, 0d3FA55555555502A1;
	fma.rn.f64 	%fd2728, %fd2727, %fd2720, 0d3FC5555555555511;
	fma.rn.f64 	%fd2729, %fd2728, %fd2720, 0d3FE000000000000B;
	fma.rn.f64 	%fd2730, %fd2729, %fd2720, 0d3FF0000000000000;
	fma.rn.f64 	%fd2731, %fd2730, %fd2720, 0d3FF0000000000000;
	{
	.reg .b32 %temp; 
	mov.b64 	{%r354, %temp}, %fd2731;
	}
	{
	.reg .b32 %temp; 
	mov.b64 	{%temp, %r355}, %fd2731;
	}
	shl.b32 	%r1049, %r353, 20;
	add.s32 	%r1050, %r1049, %r355;
	mov.b64 	%fd3243, {%r354, %r1050};
	{
	.reg .b32 %temp; 
	mov.b64 	{%temp, %r1051}, %fd565;
	}
	mov.b32 	%f131, %r1051;
	abs.f32 	%f72, %f131;
	setp.lt.f32 	%p327, %f72, 0f4086232B;
	@%p327 bra 	$L__BB1_399;
	setp.lt.f64 	%p328, %fd565, 0d0000000000000000;
	add.f64 	%fd2732, %fd565, 0d7FF0000000000000;
	selp.f64 	%fd3243, 0d0000000000000000, %fd2732, %p328;
	setp.geu.f32 	%p329, %f72, 0f40874800;
	@%p329 bra 	$L__BB1_399;
	shr.u32 	%r1052, %r353, 31;
	add.s32 	%r1053, %r353, %r1052;
	shr.s32 	%r1054, %r1053, 1;
	shl.b32 	%r1055, %r1054, 20;
	add.s32 	%r1056, %r355, %r1055;
	mov.b64 	%fd2733, {%r354, %r1056};
	sub.s32 	%r1057, %r353, %r1054;
	shl.b32 	%r1058, %r1057, 20;
	add.s32 	%r1059, %r1058, 1072693248;
	mov.b32 	%r1060, 0;
	mov.b64 	%fd2734, {%r1060, %r1059};
	mul.f64 	%fd3243, %fd2734, %fd2733;
$L__BB1_399:
	div.rn.f64 	%fd570, %fd559, 0d4044000000000000;
	abs.f64 	%fd571, %fd570;
	setp.eq.f64 	%p330, %fd571, 0d7FF0000000000000;
	@%p330 bra 	$L__BB1_403;
	mul.f64 	%fd2735, %fd570, 0d3FE45F306DC9C883;
	cvt.rni.s32.f64 	%r1374, %fd2735;
	cvt.rn.f64.s32 	%fd2736, %r1374;
	fma.rn.f64 	%fd2737, %fd2736, 0dBFF921FB54442D18, %fd570;
	fma.rn.f64 	%fd2738, %fd2736, 0dBC91A62633145C00, %fd2737;
	fma.rn.f64 	%fd3245, %fd2736, 0dB97B839A252049C0, %fd2738;
	setp.ltu.f64 	%p331, %fd571, 0d41E0000000000000;
	@%p331 bra 	$L__BB1_402;
	{ // callseq 59, 0
	.param .b64 param0;
	st.param.f64 	[param0], %fd570;
	.param .align 16 .b8 retval0[16];
	call.uni (retval0), 
	__internal_trig_reduction_slowpathd, 
	(
	param0
	);
	ld.param.f64 	%fd3245, [retval0];
	ld.param.b32 	%r1374, [retval0+8];
	} // callseq 59
$L__BB1_402:
	add.s32 	%r1375, %r1374, 1;
	bra.uni 	$L__BB1_404;
$L__BB1_403:
	mov.f64 	%fd2740, 0d0000000000000000;
	mul.rn.f64 	%fd3245, %fd570, %fd2740;
	mov.b32 	%r1375, 1;
$L__BB1_404:
	shl.b32 	%r1063, %r1375, 6;
	cvt.u64.u32 	%rd248, %r1063;
	and.b64  	%rd249, %rd248, 64;
	add.s64 	%rd251, %rd13, %rd249;
	mul.rn.f64 	%fd2741, %fd3245, %fd3245;
	and.b32  	%r1064, %r1375, 1;
	setp.eq.b32 	%p332, %r1064, 1;
	selp.f64 	%fd2742, 0dBDA8FF8320FD8164, 0d3DE5DB65F9785EBA, %p332;
	ld.global.nc.v2.f64 	{%fd2743, %fd2744}, [%rd251];
	fma.rn.f64 	%fd2745, %fd2742, %fd2741, %fd2743;
	fma.rn.f64 	%fd2746, %fd2745, %fd2741, %fd2744;
	ld.global.nc.v2.f64 	{%fd2747, %fd2748}, [%rd251+16];
	fma.rn.f64 	%fd2749, %fd2746, %fd2741, %fd2747;
	fma.rn.f64 	%fd2750, %fd2749, %fd2741, %fd2748;
	ld.global.nc.v2.f64 	{%fd2751, %fd2752}, [%rd251+32];
	fma.rn.f64 	%fd2753, %fd2750, %fd2741, %fd2751;
	fma.rn.f64 	%fd2754, %fd2753, %fd2741, %fd2752;
	fma.rn.f64 	%fd2755, %fd2754, %fd3245, %fd3245;
	fma.rn.f64 	%fd2756, %fd2754, %fd2741, 0d3FF0000000000000;
	selp.f64 	%fd2757, %fd2756, %fd2755, %p332;
	and.b32  	%r1065, %r1375, 2;
	setp.eq.s32 	%p333, %r1065, 0;
	mov.f64 	%fd2758, 0d0000000000000000;
	sub.f64 	%fd2759, %fd2758, %fd2757;
	selp.f64 	%fd2760, %fd2757, %fd2759, %p333;
	mul.f64 	%fd2761, %fd3243, %fd2760;
	cvt.rn.f32.f64 	%f73, %fd2761;
	ld.global.f64 	%fd577, [%rd7+57344];
	abs.f64 	%fd578, %fd577;
	setp.eq.f64 	%p334, %fd578, 0d7FF0000000000000;
	@%p334 bra 	$L__BB1_407;
	mul.f64 	%fd2762, %fd577, 0d3FE45F306DC9C883;
	cvt.rni.s32.f64 	%r1376, %fd2762;
	cvt.rn.f64.s32 	%fd2763, %r1376;
	fma.rn.f64 	%fd2764, %fd2763, 0dBFF921FB54442D18, %fd577;
	fma.rn.f64 	%fd2765, %fd2763, 0dBC91A62633145C00, %fd2764;
	fma.rn.f64 	%fd3246, %fd2763, 0dB97B839A252049C0, %fd2765;
	setp.ltu.f64 	%p335, %fd578, 0d41E0000000000000;
	@%p335 bra 	$L__BB1_408;
	{ // callseq 60, 0
	.param .b64 param0;
	st.param.f64 	[param0], %fd577;
	.param .align 16 .b8 retval0[16];
	call.uni (retval0), 
	__internal_trig_reduction_slowpathd, 
	(
	param0
	);
	ld.param.f64 	%fd3246, [retval0];
	ld.param.b32 	%r1376, [retval0+8];
	} // callseq 60
	bra.uni 	$L__BB1_408;
$L__BB1_407:
	mov.f64 	%fd2767, 0d0000000000000000;
	mul.rn.f64 	%fd3246, %fd577, %fd2767;
	mov.b32 	%r1376, 0;
$L__BB1_408:
	shl.b32 	%r1068, %r1376, 6;
	cvt.u64.u32 	%rd252, %r1068;
	and.b64  	%rd253, %rd252, 64;
	add.s64 	%rd255, %rd13, %rd253;
	mul.rn.f64 	%fd2768, %fd3246, %fd3246;
	and.b32  	%r1069, %r1376, 1;
	setp.eq.b32 	%p336, %r1069, 1;
	selp.f64 	%fd2769, 0dBDA8FF8320FD8164, 0d3DE5DB65F9785EBA, %p336;
	ld.global.nc.v2.f64 	{%fd2770, %fd2771}, [%rd255];
	fma.rn.f64 	%fd2772, %fd2769, %fd2768, %fd2770;
	fma.rn.f64 	%fd2773, %fd2772, %fd2768, %fd2771;
	ld.global.nc.v2.f64 	{%fd2774, %fd2775}, [%rd255+16];
	fma.rn.f64 	%fd2776, %fd2773, %fd2768, %fd2774;
	fma.rn.f64 	%fd2777, %fd2776, %fd2768, %fd2775;
	ld.global.nc.v2.f64 	{%fd2778, %fd2779}, [%rd255+32];
	fma.rn.f64 	%fd2780, %fd2777, %fd2768, %fd2778;
	fma.rn.f64 	%fd2781, %fd2780, %fd2768, %fd2779;
	fma.rn.f64 	%fd2782, %fd2781, %fd3246, %fd3246;
	fma.rn.f64 	%fd2783, %fd2781, %fd2768, 0d3FF0000000000000;
	selp.f64 	%fd2784, %fd2783, %fd2782, %p336;
	and.b32  	%r1070, %r1376, 2;
	setp.eq.s32 	%p337, %r1070, 0;
	mov.f64 	%fd2785, 0d0000000000000000;
	sub.f64 	%fd2786, %fd2785, %fd2784;
	selp.f64 	%fd583, %fd2784, %fd2786, %p337;
	fma.rn.f64 	%fd2787, %fd583, 0d3FF71547652B82FE, 0d4338000000000000;
	{
	.reg .b32 %temp; 
	mov.b64 	{%r364, %temp}, %fd2787;
	}
	mov.f64 	%fd2788, 0dC338000000000000;
	add.rn.f64 	%fd2789, %fd2787, %fd2788;
	fma.rn.f64 	%fd2790, %fd2789, 0dBFE62E42FEFA39EF, %fd583;
	fma.rn.f64 	%fd2791, %fd2789, 0dBC7ABC9E3B39803F, %fd2790;
	fma.rn.f64 	%fd2792, %fd2791, 0d3E5ADE1569CE2BDF, 0d3E928AF3FCA213EA;
	fma.rn.f64 	%fd2793, %fd2792, %fd2791, 0d3EC71DEE62401315;
	fma.rn.f64 	%fd2794, %fd2793, %fd2791, 0d3EFA01997C89EB71;
	fma.rn.f64 	%fd2795, %fd2794, %fd2791, 0d3F2A01A014761F65;
	fma.rn.f64 	%fd2796, %fd2795, %fd2791, 0d3F56C16C1852B7AF;
	fma.rn.f64 	%fd2797, %fd2796, %fd2791, 0d3F81111111122322;
	fma.rn.f64 	%fd2798, %fd2797, %fd2791, 0d3FA55555555502A1;
	fma.rn.f64 	%fd2799, %fd2798, %fd2791, 0d3FC5555555555511;
	fma.rn.f64 	%fd2800, %fd2799, %fd2791, 0d3FE000000000000B;
	fma.rn.f64 	%fd2801, %fd2800, %fd2791, 0d3FF0000000000000;
	fma.rn.f64 	%fd2802, %fd2801, %fd2791, 0d3FF0000000000000;
	{
	.reg .b32 %temp; 
	mov.b64 	{%r365, %temp}, %fd2802;
	}
	{
	.reg .b32 %temp; 
	mov.b64 	{%temp, %r366}, %fd2802;
	}
	shl.b32 	%r1071, %r364, 20;
	add.s32 	%r1072, %r1071, %r366;
	mov.b64 	%fd3247, {%r365, %r1072};
	{
	.reg .b32 %temp; 
	mov.b64 	{%temp, %r1073}, %fd583;
	}
	mov.b32 	%f132, %r1073;
	abs.f32 	%f74, %f132;
	setp.lt.f32 	%p338, %f74, 0f4086232B;
	@%p338 bra 	$L__BB1_411;
	setp.lt.f64 	%p339, %fd583, 0d0000000000000000;
	add.f64 	%fd2803, %fd583, 0d7FF0000000000000;
	selp.f64 	%fd3247, 0d0000000000000000, %fd2803, %p339;
	setp.geu.f32 	%p340, %f74, 0f40874800;
	@%p340 bra 	$L__BB1_411;
	shr.u32 	%r1074, %r364, 31;
	add.s32 	%r1075, %r364, %r1074;
	shr.s32 	%r1076, %r1075, 1;
	shl.b32 	%r1077, %r1076, 20;
	add.s32 	%r1078, %r366, %r1077;
	mov.b64 	%fd2804, {%r365, %r1078};
	sub.s32 	%r1079, %r364, %r1076;
	shl.b32 	%r1080, %r1079, 20;
	add.s32 	%r1081, %r1080, 1072693248;
	mov.b32 	%r1082, 0;
	mov.b64 	%fd2805, {%r1082, %r1081};
	mul.f64 	%fd3247, %fd2805, %fd2804;
$L__BB1_411:
	div.rn.f64 	%fd588, %fd577, 0d4044000000000000;
	abs.f64 	%fd589, %fd588;
	setp.eq.f64 	%p341, %fd589, 0d7FF0000000000000;
	@%p341 bra 	$L__BB1_415;
	mul.f64 	%fd2806, %fd588, 0d3FE45F306DC9C883;
	cvt.rni.s32.f64 	%r1377, %fd2806;
	cvt.rn.f64.s32 	%fd2807, %r1377;
	fma.rn.f64 	%fd2808, %fd2807, 0dBFF921FB54442D18, %fd588;
	fma.rn.f64 	%fd2809, %fd2807, 0dBC91A62633145C00, %fd2808;
	fma.rn.f64 	%fd3249, %fd2807, 0dB97B839A252049C0, %fd2809;
	setp.ltu.f64 	%p342, %fd589, 0d41E0000000000000;
	@%p342 bra 	$L__BB1_414;
	{ // callseq 61, 0
	.param .b64 param0;
	st.param.f64 	[param0], %fd588;
	.param .align 16 .b8 retval0[16];
	call.uni (retval0), 
	__internal_trig_reduction_slowpathd, 
	(
	param0
	);
	ld.param.f64 	%fd3249, [retval0];
	ld.param.b32 	%r1377, [retval0+8];
	} // callseq 61
$L__BB1_414:
	add.s32 	%r1378, %r1377, 1;
	bra.uni 	$L__BB1_416;
$L__BB1_415:
	mov.f64 	%fd2811, 0d0000000000000000;
	mul.rn.f64 	%fd3249, %fd588, %fd2811;
	mov.b32 	%r1378, 1;
$L__BB1_416:
	shl.b32 	%r1085, %r1378, 6;
	cvt.u64.u32 	%rd256, %r1085;
	and.b64  	%rd257, %rd256, 64;
	add.s64 	%rd259, %rd13, %rd257;
	mul.rn.f64 	%fd2812, %fd3249, %fd3249;
	and.b32  	%r1086, %r1378, 1;
	setp.eq.b32 	%p343, %r1086, 1;
	selp.f64 	%fd2813, 0dBDA8FF8320FD8164, 0d3DE5DB65F9785EBA, %p343;
	ld.global.nc.v2.f64 	{%fd2814, %fd2815}, [%rd259];
	fma.rn.f64 	%fd2816, %fd2813, %fd2812, %fd2814;
	fma.rn.f64 	%fd2817, %fd2816, %fd2812, %fd2815;
	ld.global.nc.v2.f64 	{%fd2818, %fd2819}, [%rd259+16];
	fma.rn.f64 	%fd2820, %fd2817, %fd2812, %fd2818;
	fma.rn.f64 	%fd2821, %fd2820, %fd2812, %fd2819;
	ld.global.nc.v2.f64 	{%fd2822, %fd2823}, [%rd259+32];
	fma.rn.f64 	%fd2824, %fd2821, %fd2812, %fd2822;
	fma.rn.f64 	%fd2825, %fd2824, %fd2812, %fd2823;
	fma.rn.f64 	%fd2826, %fd2825, %fd3249, %fd3249;
	fma.rn.f64 	%fd2827, %fd2825, %fd2812, 0d3FF0000000000000;
	selp.f64 	%fd2828, %fd2827, %fd2826, %p343;
	and.b32  	%r1087, %r1378, 2;
	setp.eq.s32 	%p344, %r1087, 0;
	mov.f64 	%fd2829, 0d0000000000000000;
	sub.f64 	%fd2830, %fd2829, %fd2828;
	selp.f64 	%fd2831, %fd2828, %fd2830, %p344;
	mul.f64 	%fd2832, %fd3247, %fd2831;
	cvt.rn.f32.f64 	%f75, %fd2832;
	ld.global.f64 	%fd595, [%rd7+61440];
	abs.f64 	%fd596, %fd595;
	setp.eq.f64 	%p345, %fd596, 0d7FF0000000000000;
	@%p345 bra 	$L__BB1_419;
	mul.f64 	%fd2833, %fd595, 0d3FE45F306DC9C883;
	cvt.rni.s32.f64 	%r1379, %fd2833;
	cvt.rn.f64.s32 	%fd2834, %r1379;
	fma.rn.f64 	%fd2835, %fd2834, 0dBFF921FB54442D18, %fd595;
	fma.rn.f64 	%fd2836, %fd2834, 0dBC91A62633145C00, %fd2835;
	fma.rn.f64 	%fd3250, %fd2834, 0dB97B839A252049C0, %fd2836;
	setp.ltu.f64 	%p346, %fd596, 0d41E0000000000000;
	@%p346 bra 	$L__BB1_420;
	{ // callseq 62, 0
	.param .b64 param0;
	st.param.f64 	[param0], %fd595;
	.param .align 16 .b8 retval0[16];
	call.uni (retval0), 
	__internal_trig_reduction_slowpathd, 
	(
	param0
	);
	ld.param.f64 	%fd3250, [retval0];
	ld.param.b32 	%r1379, [retval0+8];
	} // callseq 62
	bra.uni 	$L__BB1_420;
$L__BB1_419:
	mov.f64 	%fd2838, 0d0000000000000000;
	mul.rn.f64 	%fd3250, %fd595, %fd2838;
	mov.b32 	%r1379, 0;
$L__BB1_420:
	shl.b32 	%r1090, %r1379, 6;
	cvt.u64.u32 	%rd260, %r1090;
	and.b64  	%rd261, %rd260, 64;
	add.s64 	%rd263, %rd13, %rd261;
	mul.rn.f64 	%fd2839, %fd3250, %fd3250;
	and.b32  	%r1091, %r1379, 1;
	setp.eq.b32 	%p347, %r1091, 1;
	selp.f64 	%fd2840, 0dBDA8FF8320FD8164, 0d3DE5DB65F9785EBA, %p347;
	ld.global.nc.v2.f64 	{%fd2841, %fd2842}, [%rd263];
	fma.rn.f64 	%fd2843, %fd2840, %fd2839, %fd2841;
	fma.rn.f64 	%fd2844, %fd2843, %fd2839, %fd2842;
	ld.global.nc.v2.f64 	{%fd2845, %fd2846}, [%rd263+16];
	fma.rn.f64 	%fd2847, %fd2844, %fd2839, %fd2845;
	fma.rn.f64 	%fd2848, %fd2847, %fd2839, %fd2846;
	ld.global.nc.v2.f64 	{%fd2849, %fd2850}, [%rd263+32];
	fma.rn.f64 	%fd2851, %fd2848, %fd2839, %fd2849;
	fma.rn.f64 	%fd2852, %fd2851, %fd2839, %fd2850;
	fma.rn.f64 	%fd2853, %fd2852, %fd3250, %fd3250;
	fma.rn.f64 	%fd2854, %fd2852, %fd2839, 0d3FF0000000000000;
	selp.f64 	%fd2855, %fd2854, %fd2853, %p347;
	and.b32  	%r1092, %r1379, 2;
	setp.eq.s32 	%p348, %r1092, 0;
	mov.f64 	%fd2856, 0d0000000000000000;
	sub.f64 	%fd2857, %fd2856, %fd2855;
	selp.f64 	%fd601, %fd2855, %fd2857, %p348;
	fma.rn.f64 	%fd2858, %fd601, 0d3FF71547652B82FE, 0d4338000000000000;
	{
	.reg .b32 %temp; 
	mov.b64 	{%r375, %temp}, %fd2858;
	}
	mov.f64 	%fd2859, 0dC338000000000000;
	add.rn.f64 	%fd2860, %fd2858, %fd2859;
	fma.rn.f64 	%fd2861, %fd2860, 0dBFE62E42FEFA39EF, %fd601;
	fma.rn.f64 	%fd2862, %fd2860, 0dBC7ABC9E3B39803F, %fd2861;
	fma.rn.f64 	%fd2863, %fd2862, 0d3E5ADE1569CE2BDF, 0d3E928AF3FCA213EA;
	fma.rn.f64 	%fd2864, %fd2863, %fd2862, 0d3EC71DEE62401315;
	fma.rn.f64 	%fd2865, %fd2864, %fd2862, 0d3EFA01997C89EB71;
	fma.rn.f64 	%fd2866, %fd2865, %fd2862, 0d3F2A01A014761F65;
	fma.rn.f64 	%fd2867, %fd2866, %fd2862, 0d3F56C16C1852B7AF;
	fma.rn.f64 	%fd2868, %fd2867, %fd2862, 0d3F81111111122322;
	fma.rn.f64 	%fd2869, %fd2868, %fd2862, 0d3FA55555555502A1;
	fma.rn.f64 	%fd2870, %fd2869, %fd2862, 0d3FC5555555555511;
	fma.rn.f64 	%fd2871, %fd2870, %fd2862, 0d3FE000000000000B;
	fma.rn.f64 	%fd2872, %fd2871, %fd2862, 0d3FF0000000000000;
	fma.rn.f64 	%fd2873, %fd2872, %fd2862, 0d3FF0000000000000;
	{
	.reg .b32 %temp; 
	mov.b64 	{%r376, %temp}, %fd2873;
	}
	{
	.reg .b32 %temp; 
	mov.b64 	{%temp, %r377}, %fd2873;
	}
	shl.b32 	%r1093, %r375, 20;
	add.s32 	%r1094, %r1093, %r377;
	mov.b64 	%fd3251, {%r376, %r1094};
	{
	.reg .b32 %temp; 
	mov.b64 	{%temp, %r1095}, %fd601;
	}
	mov.b32 	%f133, %r1095;
	abs.f32 	%f76, %f133;
	setp.lt.f32 	%p349, %f76, 0f4086232B;
	@%p349 bra 	$L__BB1_423;
	setp.lt.f64 	%p350, %fd601, 0d0000000000000000;
	add.f64 	%fd2874, %fd601, 0d7FF0000000000000;
	selp.f64 	%fd3251, 0d0000000000000000, %fd2874, %p350;
	setp.geu.f32 	%p351, %f76, 0f40874800;
	@%p351 bra 	$L__BB1_423;
	shr.u32 	%r1096, %r375, 31;
	add.s32 	%r1097, %r375, %r1096;
	shr.s32 	%r1098, %r1097, 1;
	shl.b32 	%r1099, %r1098, 20;
	add.s32 	%r1100, %r377, %r1099;
	mov.b64 	%fd2875, {%r376, %r1100};
	sub.s32 	%r1101, %r375, %r1098;
	shl.b32 	%r1102, %r1101, 20;
	add.s32 	%r1103, %r1102, 1072693248;
	mov.b32 	%r1104, 0;
	mov.b64 	%fd2876, {%r1104, %r1103};
	mul.f64 	%fd3251, %fd2876, %fd2875;
$L__BB1_423:
	div.rn.f64 	%fd606, %fd595, 0d4044000000000000;
	abs.f64 	%fd607, %fd606;
	setp.eq.f64 	%p352, %fd607, 0d7FF0000000000000;
	@%p352 bra 	$L__BB1_427;
	mul.f64 	%fd2877, %fd606, 0d3FE45F306DC9C883;
	cvt.rni.s32.f64 	%r1380, %fd2877;
	cvt.rn.f64.s32 	%fd2878, %r1380;
	fma.rn.f64 	%fd2879, %fd2878, 0dBFF921FB54442D18, %fd606;
	fma.rn.f64 	%fd2880, %fd2878, 0dBC91A62633145C00, %fd2879;
	fma.rn.f64 	%fd3253, %fd2878, 0dB97B839A252049C0, %fd2880;
	setp.ltu.f64 	%p353, %fd607, 0d41E0000000000000;
	@%p353 bra 	$L__BB1_426;
	{ // callseq 63, 0
	.param .b64 param0;
	st.param.f64 	[param0], %fd606;
	.param .align 16 .b8 retval0[16];
	call.uni (retval0), 
	__internal_trig_reduction_slowpathd, 
	(
	param0
	);
	ld.param.f64 	%fd3253, [retval0];
	ld.param.b32 	%r1380, [retval0+8];
	} // callseq 63
$L__BB1_426:
	add.s32 	%r1381, %r1380, 1;
	bra.uni 	$L__BB1_428;
$L__BB1_427:
	mov.f64 	%fd2882, 0d0000000000000000;
	mul.rn.f64 	%fd3253, %fd606, %fd2882;
	mov.b32 	%r1381, 1;
$L__BB1_428:
	shl.b32 	%r1107, %r1381, 6;
	cvt.u64.u32 	%rd264, %r1107;
	and.b64  	%rd265, %rd264, 64;
	add.s64 	%rd267, %rd13, %rd265;
	mul.rn.f64 	%fd2883, %fd3253, %fd3253;
	and.b32  	%r1108, %r1381, 1;
	setp.eq.b32 	%p354, %r1108, 1;
	selp.f64 	%fd2884, 0dBDA8FF8320FD8164, 0d3DE5DB65F9785EBA, %p354;
	ld.global.nc.v2.f64 	{%fd2885, %fd2886}, [%rd267];
	fma.rn.f64 	%fd2887, %fd2884, %fd2883, %fd2885;
	fma.rn.f64 	%fd2888, %fd2887, %fd2883, %fd2886;
	ld.global.nc.v2.f64 	{%fd2889, %fd2890}, [%rd267+16];
	fma.rn.f64 	%fd2891, %fd2888, %fd2883, %fd2889;
	fma.rn.f64 	%fd2892, %fd2891, %fd2883, %fd2890;
	ld.global.nc.v2.f64 	{%fd2893, %fd2894}, [%rd267+32];
	fma.rn.f64 	%fd2895, %fd2892, %fd2883, %fd2893;
	fma.rn.f64 	%fd2896, %fd2895, %fd2883, %fd2894;
	fma.rn.f64 	%fd2897, %fd2896, %fd3253, %fd3253;
	fma.rn.f64 	%fd2898, %fd2896, %fd2883, 0d3FF0000000000000;
	selp.f64 	%fd2899, %fd2898, %fd2897, %p354;
	and.b32  	%r1109, %r1381, 2;
	setp.eq.s32 	%p355, %r1109, 0;
	mov.f64 	%fd2900, 0d0000000000000000;
	sub.f64 	%fd2901, %fd2900, %fd2899;
	selp.f64 	%fd2902, %fd2899, %fd2901, %p355;
	mul.f64 	%fd2903, %fd3251, %fd2902;
	cvt.rn.f32.f64 	%f134, %fd2903;
	add.f32 	%f135, %f306, %f47;
	add.f32 	%f136, %f49, %f51;
	add.f32 	%f137, %f53, %f55;
	add.f32 	%f138, %f57, %f59;
	add.f32 	%f139, %f61, %f63;
	add.f32 	%f140, %f65, %f67;
	add.f32 	%f141, %f69, %f71;
	add.f32 	%f142, %f73, %f75;
	add.f32 	%f143, %f135, %f136;
	add.f32 	%f144, %f137, %f138;
	add.f32 	%f145, %f139, %f140;
	add.f32 	%f146, %f141, %f142;
	add.f32 	%f147, %f143, %f144;
	add.f32 	%f148, %f145, %f146;
	add.f32 	%f149, %f147, %f148;
	add.f32 	%f306, %f149, %f134;
	sub.s32 	%r1110, %r402, %r1382;
	setp.lt.u32 	%p356, %r1110, 8192;
	@%p356 bra 	$L__BB1_446;
	add.s32 	%r1382, %r1382, 8192;
	setp.le.u32 	%p357, %r1382, %r205;
	@%p357 bra 	$L__BB1_236;
$L__BB1_430:
	setp.le.u32 	%p358, %r402, %r1382;
	@%p358 bra 	$L__BB1_446;
	sub.s32 	%r385, %r402, %r1382;
	setp.ge.s32 	%p359, %r28, %r385;
	@%p359 bra 	$L__BB1_446;
	add.s32 	%r1383, %r28, %r1382;
	mov.u32 	%r1384, %r28;
$L__BB1_433:
	mul.wide.u32 	%rd268, %r1383, 8;
	add.s64 	%rd269, %rd2, %rd268;
	ld.global.f64 	%fd613, [%rd269];
	abs.f64 	%fd614, %fd613;
	setp.neu.f64 	%p360, %fd614, 0d7FF0000000000000;
	@%p360 bra 	$L__BB1_435;
	mov.f64 	%fd2909, 0d0000000000000000;
	mul.rn.f64 	%fd3254, %fd613, %fd2909;
	mov.b32 	%r1385, 0;
	bra.uni 	$L__BB1_437;
$L__BB1_435:
	mul.f64 	%fd2904, %fd613, 0d3FE45F306DC9C883;
	cvt.rni.s32.f64 	%r1385, %fd2904;
	cvt.rn.f64.s32 	%fd2905, %r1385;
	fma.rn.f64 	%fd2906, %fd2905, 0dBFF921FB54442D18, %fd613;
	fma.rn.f64 	%fd2907, %fd2905, 0dBC91A62633145C00, %fd2906;
	fma.rn.f64 	%fd3254, %fd2905, 0dB97B839A252049C0, %fd2907;
	setp.ltu.f64 	%p361, %fd614, 0d41E0000000000000;
	@%p361 bra 	$L__BB1_437;
	{ // callseq 64, 0
	.param .b64 param0;
	st.param.f64 	[param0], %fd613;
	.param .align 16 .b8 retval0[16];
	call.uni (retval0), 
	__internal_trig_reduction_slowpathd, 
	(
	param0
	);
	ld.param.f64 	%fd3254, [retval0];
	ld.param.b32 	%r1385, [retval0+8];
	} // callseq 64
$L__BB1_437:
	shl.b32 	%r1113, %r1385, 6;
	cvt.u64.u32 	%rd270, %r1113;
	and.b64  	%rd271, %rd270, 64;
	add.s64 	%rd273, %rd13, %rd271;
	mul.rn.f64 	%fd2910, %fd3254, %fd3254;
	and.b32  	%r1114, %r1385, 1;
	setp.eq.b32 	%p362, %r1114, 1;
	selp.f64 	%fd2911, 0dBDA8FF8320FD8164, 0d3DE5DB65F9785EBA, %p362;
	ld.global.nc.v2.f64 	{%fd2912, %fd2913}, [%rd273];
	fma.rn.f64 	%fd2914, %fd2911, %fd2910, %fd2912;
	fma.rn.f64 	%fd2915, %fd2914, %fd2910, %fd2913;
	ld.global.nc.v2.f64 	{%fd2916, %fd2917}, [%rd273+16];
	fma.rn.f64 	%fd2918, %fd2915, %fd2910, %fd2916;
	fma.rn.f64 	%fd2919, %fd2918, %fd2910, %fd2917;
	ld.global.nc.v2.f64 	{%fd2920, %fd2921}, [%rd273+32];
	fma.rn.f64 	%fd2922, %fd2919, %fd2910, %fd2920;
	fma.rn.f64 	%fd2923, %fd2922, %fd2910, %fd2921;
	fma.rn.f64 	%fd2924, %fd2923, %fd3254, %fd3254;
	fma.rn.f64 	%fd2925, %fd2923, %fd2910, 0d3FF0000000000000;
	selp.f64 	%fd2926, %fd2925, %fd2924, %p362;
	and.b32  	%r1115, %r1385, 2;
	setp.eq.s32 	%p363, %r1115, 0;
	mov.f64 	%fd2927, 0d0000000000000000;
	sub.f64 	%fd2928, %fd2927, %fd2926;
	selp.f64 	%fd619, %fd2926, %fd2928, %p363;
	fma.rn.f64 	%fd2929, %fd619, 0d3FF71547652B82FE, 0d4338000000000000;
	{
	.reg .b32 %temp; 
	mov.b64 	{%r392, %temp}, %fd2929;
	}
	mov.f64 	%fd2930, 0dC338000000000000;
	add.rn.f64 	%fd2931, %fd2929, %fd2930;
	fma.rn.f64 	%fd2932, %fd2931, 0dBFE62E42FEFA39EF, %fd619;
	fma.rn.f64 	%fd2933, %fd2931, 0dBC7ABC9E3B39803F, %fd2932;
	fma.rn.f64 	%fd2934, %fd2933, 0d3E5ADE1569CE2BDF, 0d3E928AF3FCA213EA;
	fma.rn.f64 	%fd2935, %fd2934, %fd2933, 0d3EC71DEE62401315;
	fma.rn.f64 	%fd2936, %fd2935, %fd2933, 0d3EFA01997C89EB71;
	fma.rn.f64 	%fd2937, %fd2936, %fd2933, 0d3F2A01A014761F65;
	fma.rn.f64 	%fd2938, %fd2937, %fd2933, 0d3F56C16C1852B7AF;
	fma.rn.f64 	%fd2939, %fd2938, %fd2933, 0d3F81111111122322;
	fma.rn.f64 	%fd2940, %fd2939, %fd2933, 0d3FA55555555502A1;
	fma.rn.f64 	%fd2941, %fd2940, %fd2933, 0d3FC5555555555511;
	fma.rn.f64 	%fd2942, %fd2941, %fd2933, 0d3FE000000000000B;
	fma.rn.f64 	%fd2943, %fd2942, %fd2933, 0d3FF0000000000000;
	fma.rn.f64 	%fd2944, %fd2943, %fd2933, 0d3FF0000000000000;
	{
	.reg .b32 %temp; 
	mov.b64 	{%r393, %temp}, %fd2944;
	}
	{
	.reg .b32 %temp; 
	mov.b64 	{%temp, %r394}, %fd2944;
	}
	shl.b32 	%r1116, %r392, 20;
	add.s32 	%r1117, %r1116, %r394;
	mov.b64 	%fd3255, {%r393, %r1117};
	{
	.reg .b32 %temp; 
	mov.b64 	{%temp, %r1118}, %fd619;
	}
	mov.b32 	%f150, %r1118;
	abs.f32 	%f80, %f150;
	setp.lt.f32 	%p364, %f80, 0f4086232B;
	@%p364 bra 	$L__BB1_440;
	setp.lt.f64 	%p365, %fd619, 0d0000000000000000;
	add.f64 	%fd2945, %fd619, 0d7FF0000000000000;
	selp.f64 	%fd3255, 0d0000000000000000, %fd2945, %p365;
	setp.geu.f32 	%p366, %f80, 0f40874800;
	@%p366 bra 	$L__BB1_440;
	shr.u32 	%r1119, %r392, 31;
	add.s32 	%r1120, %r392, %r1119;
	shr.s32 	%r1121, %r1120, 1;
	shl.b32 	%r1122, %r1121, 20;
	add.s32 	%r1123, %r394, %r1122;
	mov.b64 	%fd2946, {%r393, %r1123};
	sub.s32 	%r1124, %r392, %r1121;
	shl.b32 	%r1125, %r1124, 20;
	add.s32 	%r1126, %r1125, 1072693248;
	mov.b32 	%r1127, 0;
	mov.b64 	%fd2947, {%r1127, %r1126};
	mul.f64 	%fd3255, %fd2947, %fd2946;
$L__BB1_440:
	div.rn.f64 	%fd624, %fd613, 0d4044000000000000;
	abs.f64 	%fd625, %fd624;
	setp.neu.f64 	%p367, %fd625, 0d7FF0000000000000;
	@%p367 bra 	$L__BB1_442;
	mov.f64 	%fd2953, 0d0000000000000000;
	mul.rn.f64 	%fd3257, %fd624, %fd2953;
	mov.b32 	%r1387, 1;
	bra.uni 	$L__BB1_445;
$L__BB1_442:
	mul.f64 	%fd2948, %fd624, 0d3FE45F306DC9C883;
	cvt.rni.s32.f64 	%r1386, %fd2948;
	cvt.rn.f64.s32 	%fd2949, %r1386;
	fma.rn.f64 	%fd2950, %fd2949, 0dBFF921FB54442D18, %fd624;
	fma.rn.f64 	%fd2951, %fd2949, 0dBC91A62633145C00, %fd2950;
	fma.rn.f64 	%fd3257, %fd2949, 0dB97B839A252049C0, %fd2951;
	setp.ltu.f64 	%p368, %fd625, 0d41E0000000000000;
	@%p368 bra 	$L__BB1_444;
	{ // callseq 65, 0
	.param .b64 param0;
	st.param.f64 	[param0], %fd624;
	.param .align 16 .b8 retval0[16];
	call.uni (retval0), 
	__internal_trig_reduction_slowpathd, 
	(
	param0
	);
	ld.param.f64 	%fd3257, [retval0];
	ld.param.b32 	%r1386, [retval0+8];
	} // callseq 65
$L__BB1_444:
	add.s32 	%r1387, %r1386, 1;
$L__BB1_445:
	shl.b32 	%r1130, %r1387, 6;
	cvt.u64.u32 	%rd274, %r1130;
	and.b64  	%rd275, %rd274, 64;
	add.s64 	%rd277, %rd13, %rd275;
	mul.rn.f64 	%fd2954, %fd3257, %fd3257;
	and.b32  	%r1131, %r1387, 1;
	setp.eq.b32 	%p369, %r1131, 1;
	selp.f64 	%fd2955, 0dBDA8FF8320FD8164, 0d3DE5DB65F9785EBA, %p369;
	ld.global.nc.v2.f64 	{%fd2956, %fd2957}, [%rd277];
	fma.rn.f64 	%fd2958, %fd2955, %fd2954, %fd2956;
	fma.rn.f64 	%fd2959, %fd2958, %fd2954, %fd2957;
	ld.global.nc.v2.f64 	{%fd2960, %fd2961}, [%rd277+16];
	fma.rn.f64 	%fd2962, %fd2959, %fd2954, %fd2960;
	fma.rn.f64 	%fd2963, %fd2962, %fd2954, %fd2961;
	ld.global.nc.v2.f64 	{%fd2964, %fd2965}, [%rd277+32];
	fma.rn.f64 	%fd2966, %fd2963, %fd2954, %fd2964;
	fma.rn.f64 	%fd2967, %fd2966, %fd2954, %fd2965;
	fma.rn.f64 	%fd2968, %fd2967, %fd3257, %fd3257;
	fma.rn.f64 	%fd2969, %fd2967, %fd2954, 0d3FF0000000000000;
	selp.f64 	%fd2970, %fd2969, %fd2968, %p369;
	and.b32  	%r1132, %r1387, 2;
	setp.eq.s32 	%p370, %r1132, 0;
	mov.f64 	%fd2971, 0d0000000000000000;
	sub.f64 	%fd2972, %fd2971, %fd2970;
	selp.f64 	%fd2973, %fd2970, %fd2972, %p370;
	mul.f64 	%fd2974, %fd3255, %fd2973;
	cvt.rn.f32.f64 	%f151, %fd2974;
	add.f32 	%f306, %f306, %f151;
	add.s32 	%r1384, %r1384, 512;
	add.s32 	%r1383, %r1383, 512;
	setp.lt.s32 	%p371, %r1384, %r385;
	@%p371 bra 	$L__BB1_433;
$L__BB1_446:
	// begin inline asm
	mov.u32 %r1133, %laneid;
	// end inline asm
	mov.b32 	%r1135, %f306;
	mov.b32 	%r1136, 1;
	mov.b32 	%r1157, 31;
	mov.b32 	%r1158, -1;
	// begin inline asm
	shfl.sync.down.b32 %r1134, %r1135, %r1136, %r1157, %r1158;
	// end inline asm
	setp.gt.s32 	%p372, %r1133, 30;
	mov.b32 	%f152, %r1134;
	add.f32 	%f153, %f306, %f152;
	selp.f32 	%f154, %f306, %f153, %p372;
	mov.b32 	%r1140, %f154;
	mov.b32 	%r1141, 2;
	// begin inline asm
	shfl.sync.down.b32 %r1139, %r1140, %r1141, %r1157, %r1158;
	// end inline asm
	setp.gt.s32 	%p373, %r1133, 29;
	mov.b32 	%f155, %r1139;
	add.f32 	%f156, %f154, %f155;
	selp.f32 	%f157, %f154, %f156, %p373;
	mov.b32 	%r1145, %f157;
	mov.b32 	%r1146, 4;
	// begin inline asm
	shfl.sync.down.b32 %r1144, %r1145, %r1146, %r1157, %r1158;
	// end inline asm
	setp.gt.s32 	%p374, %r1133, 27;
	mov.b32 	%f158, %r1144;
	add.f32 	%f159, %f157, %f158;
	selp.f32 	%f160, %f157, %f159, %p374;
	mov.b32 	%r1150, %f160;
	mov.b32 	%r1151, 8;
	// begin inline asm
	shfl.sync.down.b32 %r1149, %r1150, %r1151, %r1157, %r1158;
	// end inline asm
	setp.gt.s32 	%p375, %r1133, 23;
	mov.b32 	%f161, %r1149;
	add.f32 	%f162, %f160, %f161;
	selp.f32 	%f163, %f160, %f162, %p375;
	mov.b32 	%r1155, %f163;
	mov.b32 	%r1156, 16;
	// begin inline asm
	shfl.sync.down.b32 %r1154, %r1155, %r1156, %r1157, %r1158;
	// end inline asm
	setp.gt.s32 	%p376, %r1133, 15;
	mov.b32 	%f164, %r1154;
	add.f32 	%f83, %f163, %f164;
	selp.f32 	%f307, %f163, %f83, %p376;
	setp.ne.s32 	%p377, %r1133, 0;
	@%p377 bra 	$L__BB1_448;
	shr.u32 	%r1159, %r28, 3;
	and.b32  	%r1160, %r1159, 124;
	mov.u32 	%r1161, _ZZN3cub18CUB_300001_SM_10006detail6reduce28DeviceReduceSingleTileKernelINS2_10policy_hubIfjN4cuda3std3__44plusIfEEE10Policy1000EN6thrust24THRUST_300001_SM_1000_NS6detail15normal_iteratorINSD_10device_ptrIdEEEEPdjS9_df9integrateEEvT0_T1_T2_T3_T4_T6_E12temp_storage;
	add.s32 	%r1162, %r1161, %r1160;
	st.shared.f32 	[%r1162+16], %f83;
$L__BB1_448:
	bar.sync 	0;
	setp.ne.s32 	%p378, %r28, 0;
	@%p378 bra 	$L__BB1_450;
	ld.shared.f32 	%f165, [_ZZN3cub18CUB_300001_SM_10006detail6reduce28DeviceReduceSingleTileKernelINS2_10policy_hubIfjN4cuda3std3__44plusIfEEE10Policy1000EN6thrust24THRUST_300001_SM_1000_NS6detail15normal_iteratorINSD_10device_ptrIdEEEEPdjS9_df9integrateEEvT0_T1_T2_T3_T4_T6_E12temp_storage+20];
	add.f32 	%f166, %f307, %f165;
	ld.shared.f32 	%f167, [_ZZN3cub18CUB_300001_SM_10006detail6reduce28DeviceReduceSingleTileKernelINS2_10policy_hubIfjN4cuda3std3__44plusIfEEE10Policy1000EN6thrust24THRUST_300001_SM_1000_NS6detail15normal_iteratorINSD_10device_ptrIdEEEEPdjS9_df9integrateEEvT0_T1_T2_T3_T4_T6_E12temp_storage+24];
	add.f32 	%f168, %f166, %f167;
	ld.shared.f32 	%f169, [_ZZN3cub18CUB_300001_SM_10006detail6reduce28DeviceReduceSingleTileKernelINS2_10policy_hubIfjN4cuda3std3__44plusIfEEE10Policy1000EN6thrust24THRUST_300001_SM_1000_NS6detail15normal_iteratorINSD_10device_ptrIdEEEEPdjS9_df9integrateEEvT0_T1_T2_T3_T4_T6_E12temp_storage+28];
	add.f32 	%f170, %f168, %f169;
	ld.shared.f32 	%f171, [_ZZN3cub18CUB_300001_SM_10006detail6reduce28DeviceReduceSingleTileKernelINS2_10policy_hubIfjN4cuda3std3__44plusIfEEE10Policy1000EN6thrust24THRUST_300001_SM_1000_NS6detail15normal_iteratorINSD_10device_ptrIdEEEEPdjS9_df9integrateEEvT0_T1_T2_T3_T4_T6_E12temp_storage+32];
	add.f32 	%f172, %f170, %f171;
	ld.shared.f32 	%f173, [_ZZN3cub18CUB_300001_SM_10006detail6reduce28DeviceReduceSingleTileKernelINS2_10policy_hubIfjN4cuda3std3__44plusIfEEE10Policy1000EN6thrust24THRUST_300001_SM_1000_NS6detail15normal_iteratorINSD_10device_ptrIdEEEEPdjS9_df9integrateEEvT0_T1_T2_T3_T4_T6_E12temp_storage+36];
	add.f32 	%f174, %f172, %f173;
	ld.shared.f32 	%f175, [_ZZN3cub18CUB_300001_SM_10006detail6reduce28DeviceReduceSingleTileKernelINS2_10policy_hubIfjN4cuda3std3__44plusIfEEE10Policy1000EN6thrust24THRUST_300001_SM_1000_NS6detail15normal_iteratorINSD_10device_ptrIdEEEEPdjS9_df9integrateEEvT0_T1_T2_T3_T4_T6_E12temp_storage+40];
	add.f32 	%f176, %f174, %f175;
	ld.shared.f32 	%f177, [_ZZN3cub18CUB_300001_SM_10006detail6reduce28DeviceReduceSingleTileKernelINS2_10policy_hubIfjN4cuda3std3__44plusIfEEE10Policy1000EN6thrust24THRUST_300001_SM_1000_NS6detail15normal_iteratorINSD_10device_ptrIdEEEEPdjS9_df9integrateEEvT0_T1_T2_T3_T4_T6_E12temp_storage+44];
	add.f32 	%f178, %f176, %f177;
	ld.shared.f32 	%f179, [_ZZN3cub18CUB_300001_SM_10006detail6reduce28DeviceReduceSingleTileKernelINS2_10policy_hubIfjN4cuda3std3__44plusIfEEE10Policy1000EN6thrust24THRUST_300001_SM_1000_NS6detail15normal_iteratorINSD_10device_ptrIdEEEEPdjS9_df9integrateEEvT0_T1_T2_T3_T4_T6_E12temp_storage+48];
	add.f32 	%f180, %f178, %f179;
	ld.shared.f32 	%f181, [_ZZN3cub18CUB_300001_SM_10006detail6reduce28DeviceReduceSingleTileKernelINS2_10policy_hubIfjN4cuda3std3__44plusIfEEE10Policy1000EN6thrust24THRUST_300001_SM_1000_NS6detail15normal_iteratorINSD_10device_ptrIdEEEEPdjS9_df9integrateEEvT0_T1_T2_T3_T4_T6_E12temp_storage+52];
	add.f32 	%f182, %f180, %f181;
	ld.shared.f32 	%f183, [_ZZN3cub18CUB_300001_SM_10006detail6reduce28DeviceReduceSingleTileKernelINS2_10policy_hubIfjN4cuda3std3__44plusIfEEE10Policy1000EN6thrust24THRUST_300001_SM_1000_NS6detail15normal_iteratorINSD_10device_ptrIdEEEEPdjS9_df9integrateEEvT0_T1_T2_T3_T4_T6_E12temp_storage+56];
	add.f32 	%f184, %f182, %f183;
	ld.shared.f32 	%f185, [_ZZN3cub18CUB_300001_SM_10006detail6reduce28DeviceReduceSingleTileKernelINS2_10policy_hubIfjN4cuda3std3__44plusIfEEE10Policy1000EN6thrust24THRUST_300001_SM_1000_NS6detail15normal_iteratorINSD_10device_ptrIdEEEEPdjS9_df9integrateEEvT0_T1_T2_T3_T4_T6_E12temp_storage+60];
	add.f32 	%f186, %f184, %f185;
	ld.shared.f32 	%f187, [_ZZN3cub18CUB_300001_SM_10006detail6reduce28DeviceReduceSingleTileKernelINS2_10policy_hubIfjN4cuda3std3__44plusIfEEE10Policy1000EN6thrust24THRUST_300001_SM_1000_NS6detail15normal_iteratorINSD_10device_ptrIdEEEEPdjS9_df9integrateEEvT0_T1_T2_T3_T4_T6_E12temp_storage+64];
	add.f32 	%f188, %f186, %f187;
	ld.shared.f32 	%f189, [_ZZN3cub18CUB_300001_SM_10006detail6reduce28DeviceReduceSingleTileKernelINS2_10policy_hubIfjN4cuda3std3__44plusIfEEE10Policy1000EN6thrust24THRUST_300001_SM_1000_NS6detail15normal_iteratorINSD_10device_ptrIdEEEEPdjS9_df9integrateEEvT0_T1_T2_T3_T4_T6_E12temp_storage+68];
	add.f32 	%f190, %f188, %f189;
	ld.shared.f32 	%f191, [_ZZN3cub18CUB_300001_SM_10006detail6reduce28DeviceReduceSingleTileKernelINS2_10policy_hubIfjN4cuda3std3__44plusIfEEE10Policy1000EN6thrust24THRUST_300001_SM_1000_NS6detail15normal_iteratorINSD_10device_ptrIdEEEEPdjS9_df9integrateEEvT0_T1_T2_T3_T4_T6_E12temp_storage+72];
	add.f32 	%f192, %f190, %f191;
	ld.shared.f32 	%f193, [_ZZN3cub18CUB_300001_SM_10006detail6reduce28DeviceReduceSingleTileKernelINS2_10policy_hubIfjN4cuda3std3__44plusIfEEE10Policy1000EN6thrust24THRUST_300001_SM_1000_NS6detail15normal_iteratorINSD_10device_ptrIdEEEEPdjS9_df9integrateEEvT0_T1_T2_T3_T4_T6_E12temp_storage+76];
	add.f32 	%f307, %f192, %f193;
$L__BB1_450:
	mov.u32 	%r1275, %tid.x;
	setp.ne.s32 	%p435, %r1275, 0;
	@%p435 bra 	$L__BB1_452;
	cvt.rn.f32.f64 	%f298, %fd631;
	add.f32 	%f299, %f307, %f298;
	cvt.f64.f32 	%fd3117, %f299;
	st.global.f64 	[%rd1], %fd3117;
$L__BB1_452:
	ret;

}
	// .globl	_ZN3cub18CUB_300001_SM_10006detail6reduce18DeviceReduceKernelINS2_10policy_hubIfjN4cuda3std3__44plusIfEEE10Policy1000EN6thrust24THRUST_300001_SM_1000_NS6detail15normal_iteratorINSD_10device_ptrIdEEEEjS9_f9integrateEEvT0_PT3_T1_NS0_13GridEvenShareISN_EET2_T4_
.visible .entry _ZN3cub18CUB_300001_SM_10006detail6reduce18DeviceReduceKernelINS2_10policy_hubIfjN4cuda3std3__44plusIfEEE10Policy1000EN6thrust24THRUST_300001_SM_1000_NS6detail15normal_iteratorINSD_10device_ptrIdEEEEjS9_f9integrateEEvT0_PT3_T1_NS0_13GridEvenShareISN_EET2_T4_(
	.param .align 8 .b8 _ZN3cub18CUB_300001_SM_10006detail6reduce18DeviceReduceKernelINS2_10policy_hubIfjN4cuda3std3__44plusIfEEE10Policy1000EN6thrust24THRUST_300001_SM_1000_NS6detail15normal_iteratorINSD_10device_ptrIdEEEEjS9_f9integrateEEvT0_PT3_T1_NS0_13GridEvenShareISN_EET2_T4__param_0[8],
	.param .u64 .ptr .align 1 _ZN3cub18CUB_300001_SM_10006detail6reduce18DeviceReduceKernelINS2_10policy_hubIfjN4cuda3std3__44plusIfEEE10Policy1000EN6thrust24THRUST_300001_SM_1000_NS6detail15normal_iteratorINSD_10device_ptrIdEEEEjS9_f9integrateEEvT0_PT3_T1_NS0_13GridEvenShareISN_EET2_T4__param_1,
	.param .u32 _ZN3cub18CUB_300001_SM_10006detail6reduce18DeviceReduceKernelINS2_10policy_hubIfjN4cuda3std3__44plusIfEEE10Policy1000EN6thrust24THRUST_300001_SM_1000_NS6detail15normal_iteratorINSD_10device_ptrIdEEEEjS9_f9integrateEEvT0_PT3_T1_NS0_13GridEvenShareISN_EET2_T4__param_2,
	.param .align 4 .b8 _ZN3cub18CUB_300001_SM_10006detail6reduce18DeviceReduceKernelINS2_10policy_hubIfjN4cuda3std3__44plusIfEEE10Policy1000EN6thrust24THRUST_300001_SM_1000_NS6detail15normal_iteratorINSD_10device_ptrIdEEEEjS9_f9integrateEEvT0_PT3_T1_NS0_13GridEvenShareISN_EET2_T4__param_3[40],
	.param .align 1 .b8 _ZN3cub18CUB_300001_SM_10006detail6reduce18DeviceReduceKernelINS2_10policy_hubIfjN4cuda3std3__44plusIfEEE10Policy1000EN6thrust24THRUST_300001_SM_1000_NS6detail15normal_iteratorINSD_10device_ptrIdEEEEjS9_f9integrateEEvT0_PT3_T1_NS0_13GridEvenShareISN_EET2_T4__param_4[1],
	.param .align 1 .b8 _ZN3cub18CUB_300001_SM_10006detail6reduce18DeviceReduceKernelINS2_10policy_hubIfjN4cuda3std3__44plusIfEEE10Policy1000EN6thrust24THRUST_300001_SM_1000_NS6detail15normal_iteratorINSD_10device_ptrIdEEEEjS9_f9integrateEEvT0_PT3_T1_NS0_13GridEvenShareISN_EET2_T4__param_5[1]
)
.maxntid 512
{
	.reg .pred 	%p<435>;
	.reg .b32 	%r<1409>;
	.reg .b32 	%f<304>;
	.reg .b64 	%rd<298>;
	.reg .b64 	%fd<3256>;
	// demoted variable
	.shared .align 4 .b8 _ZZN3cub18CUB_300001_SM_10006detail6reduce18DeviceReduceKernelINS2_10policy_hubIfjN4cuda3std3__44plusIfEEE10Policy1000EN6thrust24THRUST_300001_SM_1000_NS6detail15normal_iteratorINSD_10device_ptrIdEEEEjS9_f9integrateEEvT0_PT3_T1_NS0_13GridEvenShareISN_EET2_T4_E12temp_storage[84];
	ld.param.u32 	%r416, [_ZN3cub18CUB_300001_SM_10006detail6reduce18DeviceReduceKernelINS2_10policy_hubIfjN4cuda3std3__44plusIfEEE10Policy1000EN6thrust24THRUST_300001_SM_1000_NS6detail15normal_iteratorINSD_10device_ptrIdEEEEjS9_f9integrateEEvT0_PT3_T1_NS0_13GridEvenShareISN_EET2_T4__param_3+24];
	ld.param.u32 	%r415, [_ZN3cub18CUB_300001_SM_10006detail6reduce18DeviceReduceKernelINS2_10policy_hubIfjN4cuda3std3__44plusIfEEE10Policy1000EN6thrust24THRUST_300001_SM_1000_NS6detail15normal_iteratorINSD_10device_ptrIdEEEEjS9_f9integrateEEvT0_PT3_T1_NS0_13GridEvenShareISN_EET2_T4__param_3+20];
	ld.param.u64 	%rd5, [_ZN3cub18CUB_300001_SM_10006detail6reduce18DeviceReduceKernelINS2_10policy_hubIfjN4cuda3std3__44plusIfEEE10Policy1000EN6thrust24THRUST_300001_SM_1000_NS6detail15normal_iteratorINSD_10device_ptrIdEEEEjS9_f9integrateEEvT0_PT3_T1_NS0_13GridEvenShareISN_EET2_T4__param_0];
	cvta.to.global.u64 	%rd1, %rd5;
	mov.u32 	%r1, %ctaid.x;
	shl.b32 	%r1355, %r1, 13;
	sub.s32 	%r3, %r415, %r1355;
	setp.gt.u32 	%p1, %r3, 8191;
	@%p1 bra 	$L__BB2_39;
	mov.u32 	%r4, %tid.x;
	setp.ge.u32 	%p378, %r4, %r3;
	mov.f32 	%f299, 0f00000000;
	mov.u32 	%r1302, %r4;
	@%p378 bra 	$L__BB2_15;
	add.s32 	%r1183, %r1355, %r4;
	mul.wide.u32 	%rd274, %r1183, 8;
	add.s64 	%rd275, %rd1, %rd274;
	ld.global.f64 	%fd1, [%rd275];
	abs.f64 	%fd2, %fd1;
	setp.neu.f64 	%p379, %fd2, 0d7FF0000000000000;
	@%p379 bra 	$L__BB2_4;
	mov.f64 	%fd2979, 0d0000000000000000;
	mul.rn.f64 	%fd3116, %fd1, %fd2979;
	mov.b32 	%r1297, 0;
	bra.uni 	$L__BB2_6;
$L__BB2_4:
	mul.f64 	%fd2974, %fd1, 0d3FE45F306DC9C883;
	cvt.rni.s32.f64 	%r1297, %fd2974;
	cvt.rn.f64.s32 	%fd2975, %r1297;
	fma.rn.f64 	%fd2976, %fd2975, 0dBFF921FB54442D18, %fd1;
	fma.rn.f64 	%fd2977, %fd2975, 0dBC91A62633145C00, %fd2976;
	fma.rn.f64 	%fd3116, %fd2975, 0dB97B839A252049C0, %fd2977;
	setp.ltu.f64 	%p380, %fd2, 0d41E0000000000000;
	@%p380 bra 	$L__BB2_6;
	{ // callseq 136, 0
	.param .b64 param0;
	st.param.f64 	[param0], %fd1;
	.param .align 16 .b8 retval0[16];
	call.uni (retval0), 
	__internal_trig_reduction_slowpathd, 
	(
	param0
	);
	ld.param.f64 	%fd3116, [retval0];
	ld.param.b32 	%r1297, [retval0+8];
	} // callseq 136
$L__BB2_6:
	shl.b32 	%r1186, %r1297, 6;
	cvt.u64.u32 	%rd276, %r1186;
	and.b64  	%rd277, %rd276, 64;
	mov.u64 	%rd278, __cudart_sin_cos_coeffs;
	add.s64 	%rd279, %rd278, %rd277;
	mul.rn.f64 	%fd2980, %fd3116, %fd3116;
	and.b32  	%r1187, %r1297, 1;
	setp.eq.b32 	%p381, %r1187, 1;
	selp.f64 	%fd2981, 0dBDA8FF8320FD8164, 0d3DE5DB65F9785EBA, %p381;
	ld.global.nc.v2.f64 	{%fd2982, %fd2983}, [%rd279];
	fma.rn.f64 	%fd2984, %fd2981, %fd2980, %fd2982;
	fma.rn.f64 	%fd2985, %fd2984, %fd2980, %fd2983;
	ld.global.nc.v2.f64 	{%fd2986, %fd2987}, [%rd279+16];
	fma.rn.f64 	%fd2988, %fd2985, %fd2980, %fd2986;
	fma.rn.f64 	%fd2989, %fd2988, %fd2980, %fd2987;
	ld.global.nc.v2.f64 	{%fd2990, %fd2991}, [%rd279+32];
	fma.rn.f64 	%fd2992, %fd2989, %fd2980, %fd2990;
	fma.rn.f64 	%fd2993, %fd2992, %fd2980, %fd2991;
	fma.rn.f64 	%fd2994, %fd2993, %fd3116, %fd3116;
	fma.rn.f64 	%fd2995, %fd2993, %fd2980, 0d3FF0000000000000;
	selp.f64 	%fd2996, %fd2995, %fd2994, %p381;
	and.b32  	%r1188, %r1297, 2;
	setp.eq.s32 	%p382, %r1188, 0;
	mov.f64 	%fd2997, 0d0000000000000000;
	sub.f64 	%fd2998, %fd2997, %fd2996;
	selp.f64 	%fd7, %fd2996, %fd2998, %p382;
	fma.rn.f64 	%fd2999, %fd7, 0d3FF71547652B82FE, 0d4338000000000000;
	{
	.reg .b32 %temp; 
	mov.b64 	{%r8, %temp}, %fd2999;
	}
	mov.f64 	%fd3000, 0dC338000000000000;
	add.rn.f64 	%fd3001, %fd2999, %fd3000;
	fma.rn.f64 	%fd3002, %fd3001, 0dBFE62E42FEFA39EF, %fd7;
	fma.rn.f64 	%fd3003, %fd3001, 0dBC7ABC9E3B39803F, %fd3002;
	fma.rn.f64 	%fd3004, %fd3003, 0d3E5ADE1569CE2BDF, 0d3E928AF3FCA213EA;
	fma.rn.f64 	%fd3005, %fd3004, %fd3003, 0d3EC71DEE62401315;
	fma.rn.f64 	%fd3006, %fd3005, %fd3003, 0d3EFA01997C89EB71;
	fma.rn.f64 	%fd3007, %fd3006, %fd3003, 0d3F2A01A014761F65;
	fma.rn.f64 	%fd3008, %fd3007, %fd3003, 0d3F56C16C1852B7AF;
	fma.rn.f64 	%fd3009, %fd3008, %fd3003, 0d3F81111111122322;
	fma.rn.f64 	%fd3010, %fd3009, %fd3003, 0d3FA55555555502A1;
	fma.rn.f64 	%fd3011, %fd3010, %fd3003, 0d3FC5555555555511;
	fma.rn.f64 	%fd3012, %fd3011, %fd3003, 0d3FE000000000000B;
	fma.rn.f64 	%fd3013, %fd3012, %fd3003, 0d3FF0000000000000;
	fma.rn.f64 	%fd3014, %fd3013, %fd3003, 0d3FF0000000000000;
	{
	.reg .b32 %temp; 
	mov.b64 	{%r9, %temp}, %fd3014;
	}
	{
	.reg .b32 %temp; 
	mov.b64 	{%temp, %r10}, %fd3014;
	}
	shl.b32 	%r1189, %r8, 20;
	add.s32 	%r1190, %r1189, %r10;
	mov.b64 	%fd3117, {%r9, %r1190};
	{
	.reg .b32 %temp; 
	mov.b64 	{%temp, %r1191}, %fd7;
	}
	mov.b32 	%f194, %r1191;
	abs.f32 	%f1, %f194;
	setp.lt.f32 	%p383, %f1, 0f4086232B;
	@%p383 bra 	$L__BB2_9;
	setp.lt.f64 	%p384, %fd7, 0d0000000000000000;
	add.f64 	%fd3015, %fd7, 0d7FF0000000000000;
	selp.f64 	%fd3117, 0d0000000000000000, %fd3015, %p384;
	setp.geu.f32 	%p385, %f1, 0f40874800;
	@%p385 bra 	$L__BB2_9;
	shr.u32 	%r1192, %r8, 31;
	add.s32 	%r1193, %r8, %r1192;
	shr.s32 	%r1194, %r1193, 1;
	shl.b32 	%r1195, %r1194, 20;
	add.s32 	%r1196, %r10, %r1195;
	mov.b64 	%fd3016, {%r9, %r1196};
	sub.s32 	%r1197, %r8, %r1194;
	shl.b32 	%r1198, %r1197, 20;
	add.s32 	%r1199, %r1198, 1072693248;
	mov.b32 	%r1200, 0;
	mov.b64 	%fd3017, {%r1200, %r1199};
	mul.f64 	%fd3117, %fd3017, %fd3016;
$L__BB2_9:
	div.rn.f64 	%fd12, %fd1, 0d4044000000000000;
	abs.f64 	%fd13, %fd12;
	setp.neu.f64 	%p386, %fd13, 0d7FF0000000000000;
	@%p386 bra 	$L__BB2_11;
	mov.f64 	%fd3023, 0d0000000000000000;
	mul.rn.f64 	%fd3119, %fd12, %fd3023;
	mov.b32 	%r1299, 1;
	bra.uni 	$L__BB2_14;
$L__BB2_11:
	mul.f64 	%fd3018, %fd12, 0d3FE45F306DC9C883;
	cvt.rni.s32.f64 	%r1298, %fd3018;
	cvt.rn.f64.s32 	%fd3019, %r1298;
	fma.rn.f64 	%fd3020, %fd3019, 0dBFF921FB54442D18, %fd12;
	fma.rn.f64 	%fd3021, %fd3019, 0dBC91A62633145C00, %fd3020;
	fma.rn.f64 	%fd3119, %fd3019, 0dB97B839A252049C0, %fd3021;
	setp.ltu.f64 	%p387, %fd13, 0d41E0000000000000;
	@%p387 bra 	$L__BB2_13;
	{ // callseq 137, 0
	.param .b64 param0;
	st.param.f64 	[param0], %fd12;
	.param .align 16 .b8 retval0[16];
	call.uni (retval0), 
	__internal_trig_reduction_slowpathd, 
	(
	param0
	);
	ld.param.f64 	%fd3119, [retval0];
	ld.param.b32 	%r1298, [retval0+8];
	} // callseq 137
$L__BB2_13:
	add.s32 	%r1299, %r1298, 1;
$L__BB2_14:
	shl.b32 	%r1203, %r1299, 6;
	cvt.u64.u32 	%rd280, %r1203;
	and.b64  	%rd281, %rd280, 64;
	add.s64 	%rd283, %rd278, %rd281;
	mul.rn.f64 	%fd3024, %fd3119, %fd3119;
	and.b32  	%r1204, %r1299, 1;
	setp.eq.b32 	%p388, %r1204, 1;
	selp.f64 	%fd3025, 0dBDA8FF8320FD8164, 0d3DE5DB65F9785EBA, %p388;
	ld.global.nc.v2.f64 	{%fd3026, %fd3027}, [%rd283];
	fma.rn.f64 	%fd3028, %fd3025, %fd3024, %fd3026;
	fma.rn.f64 	%fd3029, %fd3028, %fd3024, %fd3027;
	ld.global.nc.v2.f64 	{%fd3030, %fd3031}, [%rd283+16];
	fma.rn.f64 	%fd3032, %fd3029, %fd3024, %fd3030;
	fma.rn.f64 	%fd3033, %fd3032, %fd3024, %fd3031;
	ld.global.nc.v2.f64 	{%fd3034, %fd3035}, [%rd283+32];
	fma.rn.f64 	%fd3036, %fd3033, %fd3024, %fd3034;
	fma.rn.f64 	%fd3037, %fd3036, %fd3024, %fd3035;
	fma.rn.f64 	%fd3038, %fd3037, %fd3119, %fd3119;
	fma.rn.f64 	%fd3039, %fd3037, %fd3024, 0d3FF0000000000000;
	selp.f64 	%fd3040, %fd3039, %fd3038, %p388;
	and.b32  	%r1205, %r1299, 2;
	setp.eq.s32 	%p389, %r1205, 0;
	mov.f64 	%fd3041, 0d0000000000000000;
	sub.f64 	%fd3042, %fd3041, %fd3040;
	selp.f64 	%fd3043, %fd3040, %fd3042, %p389;
	mul.f64 	%fd3044, %fd3117, %fd3043;
	cvt.rn.f32.f64 	%f299, %fd3044;
	add.s32 	%r1302, %r4, 512;
$L__BB2_15:
	setp.ge.u32 	%p390, %r1302, %r3;
	@%p390 bra 	$L__BB2_30;
	add.s32 	%r1301, %r1302, %r1355;
	mov.u64 	%rd288, __cudart_sin_cos_coeffs;
$L__BB2_17:
	mul.wide.u32 	%rd284, %r1301, 8;
	add.s64 	%rd285, %rd1, %rd284;
	ld.global.f64 	%fd19, [%rd285];
	abs.f64 	%fd20, %fd19;
	setp.neu.f64 	%p391, %fd20, 0d7FF0000000000000;
	@%p391 bra 	$L__BB2_19;
	mov.f64 	%fd3050, 0d0000000000000000;
	mul.rn.f64 	%fd3120, %fd19, %fd3050;
	mov.b32 	%r1303, 0;
	bra.uni 	$L__BB2_21;
$L__BB2_19:
	mul.f64 	%fd3045, %fd19, 0d3FE45F306DC9C883;
	cvt.rni.s32.f64 	%r1303, %fd3045;
	cvt.rn.f64.s32 	%fd3046, %r1303;
	fma.rn.f64 	%fd3047, %fd3046, 0dBFF921FB54442D18, %fd19;
	fma.rn.f64 	%fd3048, %fd3046, 0dBC91A62633145C00, %fd3047;
	fma.rn.f64 	%fd3120, %fd3046, 0dB97B839A252049C0, %fd3048;
	setp.ltu.f64 	%p392, %fd20, 0d41E0000000000000;
	@%p392 bra 	$L__BB2_21;
	{ // callseq 138, 0
	.param .b64 param0;
	st.param.f64 	[param0], %fd19;
	.param .align 16 .b8 retval0[16];
	call.uni (retval0), 
	__internal_trig_reduction_slowpathd, 
	(
	param0
	);
	ld.param.f64 	%fd3120, [retval0];
	ld.param.b32 	%r1303, [retval0+8];
	} // callseq 138
$L__BB2_21:
	shl.b32 	%r1208, %r1303, 6;
	cvt.u64.u32 	%rd286, %r1208;
	and.b64  	%rd287, %rd286, 64;
	add.s64 	%rd289, %rd288, %rd287;
	mul.rn.f64 	%fd3051, %fd3120, %fd3120;
	and.b32  	%r1209, %r1303, 1;
	setp.eq.b32 	%p393, %r1209, 1;
	selp.f64 	%fd3052, 0dBDA8FF8320FD8164, 0d3DE5DB65F9785EBA, %p393;
	ld.global.nc.v2.f64 	{%fd3053, %fd3054}, [%rd289];
	fma.rn.f64 	%fd3055, %fd3052, %fd3051, %fd3053;
	fma.rn.f64 	%fd3056, %fd3055, %fd3051, %fd3054;
	ld.global.nc.v2.f64 	{%fd3057, %fd3058}, [%rd289+16];
	fma.rn.f64 	%fd3059, %fd3056, %fd3051, %fd3057;
	fma.rn.f64 	%fd3060, %fd3059, %fd3051, %fd3058;
	ld.global.nc.v2.f64 	{%fd3061, %fd3062}, [%rd289+32];
	fma.rn.f64 	%fd3063, %fd3060, %fd3051, %fd3061;
	fma.rn.f64 	%fd3064, %fd3063, %fd3051, %fd3062;
	fma.rn.f64 	%fd3065, %fd3064, %fd3120, %fd3120;
	fma.rn.f64 	%fd3066, %fd3064, %fd3051, 0d3FF0000000000000;
	selp.f64 	%fd3067, %fd3066, %fd3065, %p393;
	and.b32  	%r1210, %r1303, 2;
	setp.eq.s32 	%p394, %r1210, 0;
	mov.f64 	%fd3068, 0d0000000000000000;
	sub.f64 	%fd3069, %fd3068, %fd3067;
	selp.f64 	%fd25, %fd3067, %fd3069, %p394;
	fma.rn.f64 	%fd3070, %fd25, 0d3FF71547652B82FE, 0d4338000000000000;
	{
	.reg .b32 %temp; 
	mov.b64 	{%r24, %temp}, %fd3070;
	}
	mov.f64 	%fd3071, 0dC338000000000000;
	add.rn.f64 	%fd3072, %fd3070, %fd3071;
	fma.rn.f64 	%fd3073, %fd3072, 0dBFE62E42FEFA39EF, %fd25;
	fma.rn.f64 	%fd3074, %fd3072, 0dBC7ABC9E3B39803F, %fd3073;
	fma.rn.f64 	%fd3075, %fd3074, 0d3E5ADE1569CE2BDF, 0d3E928AF3FCA213EA;
	fma.rn.f64 	%fd3076, %fd3075, %fd3074, 0d3EC71DEE62401315;
	fma.rn.f64 	%fd3077, %fd3076, %fd3074, 0d3EFA01997C89EB71;
	fma.rn.f64 	%fd3078, %fd3077, %fd3074, 0d3F2A01A014761F65;
	fma.rn.f64 	%fd3079, %fd3078, %fd3074, 0d3F56C16C1852B7AF;
	fma.rn.f64 	%fd3080, %fd3079, %fd3074, 0d3F81111111122322;
	fma.rn.f64 	%fd3081, %fd3080, %fd3074, 0d3FA55555555502A1;
	fma.rn.f64 	%fd3082, %fd3081, %fd3074, 0d3FC5555555555511;
	fma.rn.f64 	%fd3083, %fd3082, %fd3074, 0d3FE000000000000B;
	fma.rn.f64 	%fd3084, %fd3083, %fd3074, 0d3FF0000000000000;
	fma.rn.f64 	%fd3085, %fd3084, %fd3074, 0d3FF0000000000000;
	{
	.reg .b32 %temp; 
	mov.b64 	{%r25, %temp}, %fd3085;
	}
	{
	.reg .b32 %temp; 
	mov.b64 	{%temp, %r26}, %fd3085;
	}
	shl.b32 	%r1211, %r24, 20;
	add.s32 	%r1212, %r1211, %r26;
	mov.b64 	%fd3121, {%r25, %r1212};
	{
	.reg .b32 %temp; 
	mov.b64 	{%temp, %r1213}, %fd25;
	}
	mov.b32 	%f195, %r1213;
	abs.f32 	%f5, %f195;
	setp.lt.f32 	%p395, %f5, 0f4086232B;
	@%p395 bra 	$L__BB2_24;
	setp.lt.f64 	%p396, %fd25, 0d0000000000000000;
	add.f64 	%fd3086, %fd25, 0d7FF0000000000000;
	selp.f64 	%fd3121, 0d0000000000000000, %fd3086, %p396;
	setp.geu.f32 	%p397, %f5, 0f40874800;
	@%p397 bra 	$L__BB2_24;
	shr.u32 	%r1214, %r24, 31;
	add.s32 	%r1215, %r24, %r1214;
	shr.s32 	%r1216, %r1215, 1;
	shl.b32 	%r1217, %r1216, 20;
	add.s32 	%r1218, %r26, %r1217;
	mov.b64 	%fd3087, {%r25, %r1218};
	sub.s32 	%r1219, %r24, %r1216;
	shl.b32 	%r1220, %r1219, 20;
	add.s32 	%r1221, %r1220, 1072693248;
	mov.b32 	%r1222, 0;
	mov.b64 	%fd3088, {%r1222, %r1221};
	mul.f64 	%fd3121, %fd3088, %fd3087;
$L__BB2_24:
	div.rn.f64 	%fd30, %fd19, 0d4044000000000000;
	abs.f64 	%fd31, %fd30;
	setp.neu.f64 	%p398, %fd31, 0d7FF0000000000000;
	@%p398 bra 	$L__BB2_26;
	mov.f64 	%fd3094, 0d0000000000000000;
	mul.rn.f64 	%fd3123, %fd30, %fd3094;
	mov.b32 	%r1305, 1;
	bra.uni 	$L__BB2_29;
$L__BB2_26:
	mul.f64 	%fd3089, %fd30, 0d3FE45F306DC9C883;
	cvt.rni.s32.f64 	%r1304, %fd3089;
	cvt.rn.f64.s32 	%fd3090, %r1304;
	fma.rn.f64 	%fd3091, %fd3090, 0dBFF921FB54442D18, %fd30;
	fma.rn.f64 	%fd3092, %fd3090, 0dBC91A62633145C00, %fd3091;
	fma.rn.f64 	%fd3123, %fd3090, 0dB97B839A252049C0, %fd3092;
	setp.ltu.f64 	%p399, %fd31, 0d41E0000000000000;
	@%p399 bra 	$L__BB2_28;
	{ // callseq 139, 0
	.param .b64 param0;
	st.param.f64 	[param0], %fd30;
	.param .align 16 .b8 retval0[16];
	call.uni (retval0), 
	__internal_trig_reduction_slowpathd, 
	(
	param0
	);
	ld.param.f64 	%fd3123, [retval0];
	ld.param.b32 	%r1304, [retval0+8];
	} // callseq 139
$L__BB2_28:
	add.s32 	%r1305, %r1304, 1;
$L__BB2_29:
	shl.b32 	%r1225, %r1305, 6;
	cvt.u64.u32 	%rd290, %r1225;
	and.b64  	%rd291, %rd290, 64;
	add.s64 	%rd293, %rd288, %rd291;
	mul.rn.f64 	%fd3095, %fd3123, %fd3123;
	and.b32  	%r1226, %r1305, 1;
	setp.eq.b32 	%p400, %r1226, 1;
	selp.f64 	%fd3096, 0dBDA8FF8320FD8164, 0d3DE5DB65F9785EBA, %p400;
	ld.global.nc.v2.f64 	{%fd3097, %fd3098}, [%rd293];
	fma.rn.f64 	%fd3099, %fd3096, %fd3095, %fd3097;
	fma.rn.f64 	%fd3100, %fd3099, %fd3095, %fd3098;
	ld.global.nc.v2.f64 	{%fd3101, %fd3102}, [%rd293+16];
	fma.rn.f64 	%fd3103, %fd3100, %fd3095, %fd3101;
	fma.rn.f64 	%fd3104, %fd3103, %fd3095, %fd3102;
	ld.global.nc.v2.f64 	{%fd3105, %fd3106}, [%rd293+32];
	fma.rn.f64 	%fd3107, %fd3104, %fd3095, %fd3105;
	fma.rn.f64 	%fd3108, %fd3107, %fd3095, %fd3106;
	fma.rn.f64 	%fd3109, %fd3108, %fd3123, %fd3123;
	fma.rn.f64 	%fd3110, %fd3108, %fd3095, 0d3FF0000000000000;
	selp.f64 	%fd3111, %fd3110, %fd3109, %p400;
	and.b32  	%r1227, %r1305, 2;
	setp.eq.s32 	%p401, %r1227, 0;
	mov.f64 	%fd3112, 0d0000000000000000;
	sub.f64 	%fd3113, %fd3112, %fd3111;
	selp.f64 	%fd3114, %fd3111, %fd3113, %p401;
	mul.f64 	%fd3115, %fd3121, %fd3114;
	cvt.rn.f32.f64 	%f196, %fd3115;
	add.f32 	%f299, %f299, %f196;
	add.s32 	%r1302, %r1302, 512;
	add.s32 	%r1301, %r1301, 512;
	setp.lt.s32 	%p402, %r1302, %r3;
	@%p402 bra 	$L__BB2_17;
$L__BB2_30:
	setp.lt.s32 	%p403, %r3, 512;
	@%p403 bra 	$L__BB2_35;
	// begin inline asm
	mov.u32 %r1266, %laneid;
	// end inline asm
	mov.b32 	%r1268, %f299;
	mov.b32 	%r1269, 1;
	mov.b32 	%r1290, 31;
	mov.b32 	%r1291, -1;
	// begin inline asm
	shfl.sync.down.b32 %r1267, %r1268, %r1269, %r1290, %r1291;
	// end inline asm
	setp.gt.s32 	%p427, %r1266, 30;
	mov.b32 	%f255, %r1267;
	add.f32 	%f256, %f299, %f255;
	selp.f32 	%f257, %f299, %f256, %p427;
	mov.b32 	%r1273, %f257;
	mov.b32 	%r1274, 2;
	// begin inline asm
	shfl.sync.down.b32 %r1272, %r1273, %r1274, %r1290, %r1291;
	// end inline asm
	setp.gt.s32 	%p428, %r1266, 29;
	mov.b32 	%f258, %r1272;
	add.f32 	%f259, %f257, %f258;
	selp.f32 	%f260, %f257, %f259, %p428;
	mov.b32 	%r1278, %f260;
	mov.b32 	%r1279, 4;
	// begin inline asm
	shfl.sync.down.b32 %r1277, %r1278, %r1279, %r1290, %r1291;
	// end inline asm
	setp.gt.s32 	%p429, %r1266, 27;
	mov.b32 	%f261, %r1277;
	add.f32 	%f262, %f260, %f261;
	selp.f32 	%f263, %f260, %f262, %p429;
	mov.b32 	%r1283, %f263;
	mov.b32 	%r1284, 8;
	// begin inline asm
	shfl.sync.down.b32 %r1282, %r1283, %r1284, %r1290, %r1291;
	// end inline asm
	setp.gt.s32 	%p430, %r1266, 23;
	mov.b32 	%f264, %r1282;
	add.f32 	%f265, %f263, %f264;
	selp.f32 	%f266, %f263, %f265, %p430;
	mov.b32 	%r1288, %f266;
	mov.b32 	%r1289, 16;
	// begin inline asm
	shfl.sync.down.b32 %r1287, %r1288, %r1289, %r1290, %r1291;
	// end inline asm
	setp.gt.s32 	%p431, %r1266, 15;
	mov.b32 	%f267, %r1287;
	add.f32 	%f8, %f266, %f267;
	selp.f32 	%f303, %f266, %f8, %p431;
	setp.ne.s32 	%p432, %r1266, 0;
	@%p432 bra 	$L__BB2_33;
	shr.u32 	%r1292, %r4, 3;
	and.b32  	%r1293, %r1292, 124;
	mov.u32 	%r1294, _ZZN3cub18CUB_300001_SM_10006detail6reduce18DeviceReduceKernelINS2_10policy_hubIfjN4cuda3std3__44plusIfEEE10Policy1000EN6thrust24THRUST_300001_SM_1000_NS6detail15normal_iteratorINSD_10device_ptrIdEEEEjS9_f9integrateEEvT0_PT3_T1_NS0_13GridEvenShareISN_EET2_T4_E12temp_storage;
	add.s32 	%r1295, %r1294, %r1293;
	st.shared.f32 	[%r1295+16], %f8;
$L__BB2_33:
	bar.sync 	0;
	setp.ne.s32 	%p433, %r4, 0;
	@%p433 bra 	$L__BB2_447;
	ld.shared.f32 	%f268, [_ZZN3cub18CUB_300001_SM_10006detail6reduce18DeviceReduceKernelINS2_10policy_hubIfjN4cuda3std3__44plusIfEEE10Policy1000EN6thrust24THRUST_300001_SM_1000_NS6detail15normal_iteratorINSD_10device_ptrIdEEEEjS9_f9integrateEEvT0_PT3_T1_NS0_13GridEvenShareISN_EET2_T4_E12temp_storage+20];
	add.f32 	%f269, %f303, %f268;
	ld.shared.f32 	%f270, [_ZZN3cub18CUB_300001_SM_10006detail6reduce18DeviceReduceKernelINS2_10policy_hubIfjN4cuda3std3__44plusIfEEE10Policy1000EN6thrust24THRUST_300001_SM_1000_NS6detail15normal_iteratorINSD_10device_ptrIdEEEEjS9_f9integrateEEvT0_PT3_T1_NS0_13GridEvenShareISN_EET2_T4_E12temp_storage+24];
	add.f32 	%f271, %f269, %f270;
	ld.shared.f32 	%f272, [_ZZN3cub18CUB_300001_SM_10006detail6reduce18DeviceReduceKernelINS2_10policy_hubIfjN4cuda3std3__44plusIfEEE10Policy1000EN6thrust24THRUST_300001_SM_1000_NS6detail15normal_iteratorINSD_10device_ptrIdEEEEjS9_f9integrateEEvT0_PT3_T1_NS0_13GridEvenShareISN_EET2_T4_E12temp_storage+28];
	add.f32 	%f273, %f271, %f272;
	ld.shared.f32 	%f274, [_ZZN3cub18CUB_300001_SM_10006detail6reduce18DeviceReduceKernelINS2_10policy_hubIfjN4cuda3std3__44plusIfEEE10Policy1000EN6thrust24THRUST_300001_SM_1000_NS6detail15normal_iteratorINSD_10device_ptrIdEEEEjS9_f9integrateEEvT0_PT3_T1_NS0_13GridEvenShareISN_EET2_T4_E12temp_storage+32];
	add.f32 	%f275, %f273, %f274;
	ld.shared.f32 	%f276, [_ZZN3cub18CUB_300001_SM_10006detail6reduce18DeviceReduceKernelINS2_10policy_hubIfjN4cuda3std3__44plusIfEEE10Policy1000EN6thrust24THRUST_300001_SM_1000_NS6detail15normal_iteratorINSD_10device_ptrIdEEEEjS9_f9integrateEEvT0_PT3_T1_NS0_13GridEvenShareISN_EET2_T4_E12temp_storage+36];
	add.f32 	%f277, %f275, %f276;
	ld.shared.f32 	%f278, [_ZZN3cub18CUB_300001_SM_10006detail6reduce18DeviceReduceKernelINS2_10policy_hubIfjN4cuda3std3__44plusIfEEE10Policy1000EN6thrust24THRUST_300001_SM_1000_NS6detail15normal_iteratorINSD_10device_ptrIdEEEEjS9_f9integrateEEvT0_PT3_T1_NS0_13GridEvenShareISN_EET2_T4_E12temp_storage+40];
	add.f32 	%f279, %f277, %f278;
	ld.shared.f32 	%f280, [_ZZN3cub18CUB_300001_SM_10006detail6reduce18DeviceReduceKernelINS2_10policy_hubIfjN4cuda3std3__44plusIfEEE10Policy1000EN6thrust24THRUST_300001_SM_1000_NS6detail15normal_iteratorINSD_10device_ptrIdEEEEjS9_f9integrateEEvT0_PT3_T1_NS0_13GridEvenShareISN_EET2_T4_E12temp_storage+44];
	add.f32 	%f281, %f279, %f280;
	ld.shared.f32 	%f282, [_ZZN3cub18CUB_300001_SM_10006detail6reduce18DeviceReduceKernelINS2_10policy_hubIfjN4cuda3std3__44plusIfEEE10Policy1000EN6thrust24THRUST_300001_SM_1000_NS6detail15normal_iteratorINSD_10device_ptrIdEEEEjS9_f9integrateEEvT0_PT3_T1_NS0_13GridEvenShareISN_EET2_T4_E12temp_storage+48];
	add.f32 	%f283, %f281, %f282;
	ld.shared.f32 	%f284, [_ZZN3cub18CUB_300001_SM_10006detail6reduce18DeviceReduceKernelINS2_10policy_hubIfjN4cuda3std3__44plusIfEEE10Policy1000EN6thrust24THRUST_300001_SM_1000_NS6detail15normal_iteratorINSD_10device_ptrIdEEEEjS9_f9integrateEEvT0_PT3_T1_NS0_13GridEvenShareISN_EET2_T4_E12temp_storage+52];
	add.f32 	%f285, %f283, %f284;
	ld.shared.f32 	%f286, [_ZZN3cub18CUB_300001_SM_10006detail6reduce18DeviceReduceKernelINS2_10policy_hubIfjN4cuda3std3__44plusIfEEE10Policy1000EN6thrust24THRUST_300001_SM_1000_NS6detail15normal_iteratorINSD_10device_ptrIdEEEEjS9_f9integrateEEvT0_PT3_T1_NS0_13GridEvenShareISN_EET2_T4_E12temp_storage+56];
	add.f32 	%f287, %f285, %f286;
	ld.shared.f32 	%f288, [_ZZN3cub18CUB_300001_SM_10006detail6reduce18DeviceReduceKernelINS2_10policy_hubIfjN4cuda3std3__44plusIfEEE10Policy1000EN6thrust24THRUST_300001_SM_1000_NS6detail15normal_iteratorINSD_10device_ptrIdEEEEjS9_f9integrateEEvT0_PT3_T1_NS0_13GridEvenShareISN_EET2_T4_E12temp_storage+60];
	add.f32 	%f289, %f287, %f288;
	ld.shared.f32 	%f290, [_ZZN3cub18CUB_300001_SM_10006detail6reduce18DeviceReduceKernelINS2_10policy_hubIfjN4cuda3std3__44plusIfEEE10Policy1000EN6thrust24THRUST_300001_SM_1000_NS6detail15normal_iteratorINSD_10device_ptrIdEEEEjS9_f9integrateEEvT0_PT3_T1_NS0_13GridEvenShareISN_EET2_T4_E12temp_storage+64];
	add.f32 	%f291, %f289, %f290;
	ld.shared.f32 	%f292, [_ZZN3cub18CUB_300001_SM_10006detail6reduce18DeviceReduceKernelINS2_10policy_hubIfjN4cuda3std3__44plusIfEEE10Policy1000EN6thrust24THRUST_300001_SM_1000_NS6detail15normal_iteratorINSD_10device_ptrIdEEEEjS9_f9integrateEEvT0_PT3_T1_NS0_13GridEvenShareISN_EET2_T4_E12temp_storage+68];
	add.f32 	%f293, %f291, %f292;
	ld.shared.f32 	%f294, [_ZZN3cub18CUB_300001_SM_10006detail6reduce18DeviceReduceKernelINS2_10policy_hubIfjN4cuda3std3__44plusIfEEE10Policy1000EN6thrust24THRUST_300001_SM_1000_NS6detail15normal_iteratorINSD_10device_ptrIdEEEEjS9_f9integrateEEvT0_PT3_T1_NS0_13GridEvenShareISN_EET2_T4_E12temp_storage+72];
	add.f32 	%f295, %f293, %f294;
	ld.shared.f32 	%f296, [_ZZN3cub18CUB_300001_SM_10006detail6reduce18DeviceReduceKernelINS2_10policy_hubIfjN4cuda3std3__44plusIfEEE10Policy1000EN6thrust24THRUST_300001_SM_1000_NS6detail15normal_iteratorINSD_10device_ptrIdEEEEjS9_f9integrateEEvT0_PT3_T1_NS0_13GridEvenShareISN_EET2_T4_E12temp_storage+76];
	add.f32 	%f303, %f295, %f296;
	bra.uni 	$L__BB2_447;
$L__BB2_35:
	// begin inline asm
	mov.u32 %r1228, %laneid;
	// end inline asm
	and.b32  	%r1254, %r4, 992;
	add.s32 	%r1255, %r1254, 32;
	setp.gt.s32 	%p404, %r1255, %r3;
	not.b32 	%r1256, %r1254;
	add.s32 	%r1257, %r3, %r1256;
	selp.b32 	%r1252, %r1257, 31, %p404;
	mov.b32 	%r1230, %f299;
	mov.b32 	%r1231, 1;
	mov.b32 	%r1253, -1;
	// begin inline asm
	shfl.sync.down.b32 %r1229, %r1230, %r1231, %r1252, %r1253;
	// end inline asm
	setp.lt.s32 	%p405, %r1228, %r1252;
	mov.b32 	%f197, %r1229;
	add.f32 	%f198, %f299, %f197;
	selp.f32 	%f199, %f198, %f299, %p405;
	mov.b32 	%r1235, %f199;
	mov.b32 	%r1236, 2;
	// begin inline asm
	shfl.sync.down.b32 %r1234, %r1235, %r1236, %r1252, %r1253;
	// end inline asm
	add.s32 	%r1258, %r1228, 2;
	setp.gt.s32 	%p406, %r1258, %r1252;
	mov.b32 	%f200, %r1234;
	add.f32 	%f201, %f199, %f200;
	selp.f32 	%f202, %f199, %f201, %p406;
	mov.b32 	%r1240, %f202;
	mov.b32 	%r1241, 4;
	// begin inline asm
	shfl.sync.down.b32 %r1239, %r1240, %r1241, %r1252, %r1253;
	// end inline asm
	add.s32 	%r1259, %r1228, 4;
	setp.gt.s32 	%p407, %r1259, %r1252;
	mov.b32 	%f203, %r1239;
	add.f32 	%f204, %f202, %f203;
	selp.f32 	%f205, %f202, %f204, %p407;
	mov.b32 	%r1245, %f205;
	mov.b32 	%r1246, 8;
	// begin inline asm
	shfl.sync.down.b32 %r1244, %r1245, %r1246, %r1252, %r1253;
	// end inline asm
	add.s32 	%r1260, %r1228, 8;
	setp.gt.s32 	%p408, %r1260, %r1252;
	mov.b32 	%f206, %r1244;
	add.f32 	%f207, %f205, %f206;
	selp.f32 	%f208, %f205, %f207, %p408;
	mov.b32 	%r1250, %f208;
	mov.b32 	%r1251, 16;
	// begin inline asm
	shfl.sync.down.b32 %r1249, %r1250, %r1251, %r1252, %r1253;
	// end inline asm
	add.s32 	%r1261, %r1228, 16;
	setp.gt.s32 	%p409, %r1261, %r1252;
	mov.b32 	%f209, %r1249;
	add.f32 	%f210, %f208, %f209;
	selp.f32 	%f303, %f208, %f210, %p409;
	setp.ne.s32 	%p410, %r1228, 0;
	@%p410 bra 	$L__BB2_37;
	shr.u32 	%r1262, %r4, 3;
	and.b32  	%r1263, %r1262, 124;
	mov.u32 	%r1264, _ZZN3cub18CUB_300001_SM_10006detail6reduce18DeviceReduceKernelINS2_10policy_hubIfjN4cuda3std3__44plusIfEEE10Policy1000EN6thrust24THRUST_300001_SM_1000_NS6detail15normal_iteratorINSD_10device_ptrIdEEEEjS9_f9integrateEEvT0_PT3_T1_NS0_13GridEvenShareISN_EET2_T4_E12temp_storage;
	add.s32 	%r1265, %r1264, %r1263;
	st.shared.f32 	[%r1265+16], %f303;
$L__BB2_37:
	bar.sync 	0;
	setp.ne.s32 	%p411, %r4, 0;
	@%p411 bra 	$L__BB2_447;
	setp.gt.s32 	%p412, %r3, 32;
	ld.shared.f32 	%f211, [_ZZN3cub18CUB_300001_SM_10006detail6reduce18DeviceReduceKernelINS2_10policy_hubIfjN4cuda3std3__44plusIfEEE10Policy1000EN6thrust24THRUST_300001_SM_1000_NS6detail15normal_iteratorINSD_10device_ptrIdEEEEjS9_f9integrateEEvT0_PT3_T1_NS0_13GridEvenShareISN_EET2_T4_E12temp_storage+20];
	add.f32 	%f212, %f303, %f211;
	selp.f32 	%f213, %f212, %f303, %p412;
	setp.gt.s32 	%p413, %r3, 64;
	ld.shared.f32 	%f214, [_ZZN3cub18CUB_300001_SM_10006detail6reduce18DeviceReduceKernelINS2_10policy_hubIfjN4cuda3std3__44plusIfEEE10Policy1000EN6thrust24THRUST_300001_SM_1000_NS6detail15normal_iteratorINSD_10device_ptrIdEEEEjS9_f9integrateEEvT0_PT3_T1_NS0_13GridEvenShareISN_EET2_T4_E12temp_storage+24];
	add.f32 	%f215, %f214, %f213;
	selp.f32 	%f216, %f215, %f213, %p413;
	setp.gt.s32 	%p414, %r3, 96;
	ld.shared.f32 	%f217, [_ZZN3cub18CUB_300001_SM_10006detail6reduce18DeviceReduceKernelINS2_10policy_hubIfjN4cuda3std3__44plusIfEEE10Policy1000EN6thrust24THRUST_300001_SM_1000_NS6detail15normal_iteratorINSD_10device_ptrIdEEEEjS9_f9integrateEEvT0_PT3_T1_NS0_13GridEvenShareISN_EET2_T4_E12temp_storage+28];
	add.f32 	%f218, %f217, %f216;
	selp.f32 	%f219, %f218, %f216, %p414;
	setp.gt.s32 	%p415, %r3, 128;
	ld.shared.f32 	%f220, [_ZZN3cub18CUB_300001_SM_10006detail6reduce18DeviceReduceKernelINS2_10policy_hubIfjN4cuda3std3__44plusIfEEE10Policy1000EN6thrust24THRUST_300001_SM_1000_NS6detail15normal_iteratorINSD_10device_ptrIdEEEEjS9_f9integrateEEvT0_PT3_T1_NS0_13GridEvenShareISN_EET2_T4_E12temp_storage+32];
	add.f32 	%f221, %f220, %f219;
	selp.f32 	%f222, %f221, %f219, %p415;
	setp.gt.s32 	%p416, %r3, 160;
	ld.shared.f32 	%f223, [_ZZN3cub18CUB_300001_SM_10006detail6reduce18DeviceReduceKernelINS2_10policy_hubIfjN4cuda3std3__44plusIfEEE10Policy1000EN6thrust24THRUST_300001_SM_1000_NS6detail15normal_iteratorINSD_10device_ptrIdEEEEjS9_f9integrateEEvT0_PT3_T1_NS0_13GridEvenShareISN_EET2_T4_E12temp_storage+36];
	add.f32 	%f224, %f223, %f222;
	selp.f32 	%f225, %f224, %f222, %p416;
	setp.gt.s32 	%p417, %r3, 192;
	ld.shared.f32 	%f226, [_ZZN3cub18CUB_300001_SM_10006detail6reduce18DeviceReduceKernelINS2_10policy_hubIfjN4cuda3std3__44plusIfEEE10Policy1000EN6thrust24THRUST_300001_SM_1000_NS6detail15normal_iteratorINSD_10device_ptrIdEEEEjS9_f9integrateEEvT0_PT3_T1_NS0_13GridEvenShareISN_EET2_T4_E12temp_storage+40];
	add.f32 	%f227, %f226, %f225;
	selp.f32 	%f228, %f227, %f225, %p417;
	setp.gt.s32 	%p418, %r3, 224;
	ld.shared.f32 	%f229, [_ZZN3cub18CUB_300001_SM_10006detail6reduce18DeviceReduceKernelINS2_10policy_hubIfjN4cuda3std3__44plusIfEEE10Policy1000EN6thrust24THRUST_300001_SM_1000_NS6detail15normal_iteratorINSD_10device_ptrIdEEEEjS9_f9integrateEEvT0_PT3_T1_NS0_13GridEvenShareISN_EET2_T4_E12temp_storage+44];
	add.f32 	%f230, %f229, %f228;
	selp.f32 	%f231, %f230, %f228, %p418;
	setp.gt.s32 	%p419, %r3, 256;
	ld.shared.f32 	%f232, [_ZZN3cub18CUB_300001_SM_10006detail6reduce18DeviceReduceKernelINS2_10policy_hubIfjN4cuda3std3__44plusIfEEE10Policy1000EN6thrust24THRUST_300001_SM_1000_NS6detail15normal_iteratorINSD_10device_ptrIdEEEEjS9_f9integrateEEvT0_PT3_T1_NS0_13GridEvenShareISN_EET2_T4_E12temp_storage+48];
	add.f32 	%f233, %f232, %f231;
	selp.f32 	%f234, %f233, %f231, %p419;
	setp.gt.s32 	%p420, %r3, 288;
	ld.shared.f32 	%f235, [_ZZN3cub18CUB_300001_SM_10006detail6reduce18DeviceReduceKernelINS2_10policy_hubIfjN4cuda3std3__44plusIfEEE10Policy1000EN6thrust24THRUST_300001_SM_1000_NS6detail15normal_iteratorINSD_10device_ptrIdEEEEjS9_f9integrateEEvT0_PT3_T1_NS0_13GridEvenShareISN_EET2_T4_E12temp_storage+52];
	add.f32 	%f236, %f235, %f234;
	selp.f32 	%f237, %f236, %f234, %p420;
	setp.gt.s32 	%p421, %r3, 320;
	ld.shared.f32 	%f238, [_ZZN3cub18CUB_300001_SM_10006detail6reduce18DeviceReduceKernelINS2_10policy_hubIfjN4cuda3std3__44plusIfEEE10Policy1000EN6thrust24THRUST_300001_SM_1000_NS6detail15normal_iteratorINSD_10device_ptrIdEEEEjS9_f9integrateEEvT0_PT3_T1_NS0_13GridEvenShareISN_EET2_T4_E12temp_storage+56];
	add.f32 	%f239, %f238, %f237;
	selp.f32 	%f240, %f239, %f237, %p421;
	setp.gt.s32 	%p422, %r3, 352;
	ld.shared.f32 	%f241, [_ZZN3cub18CUB_300001_SM_10006detail6reduce18DeviceReduceKernelINS2_10policy_hubIfjN4cuda3std3__44plusIfEEE10Policy1000EN6thrust24THRUST_300001_SM_1000_NS6detail15normal_iteratorINSD_10device_ptrIdEEEEjS9_f9integrateEEvT0_PT3_T1_NS0_13GridEvenShareISN_EET2_T4_E12temp_storage+60];
	add.f32 	%f242, %f241, %f240;
	selp.f32 	%f243, %f242, %f240, %p422;
	setp.gt.s32 	%p423, %r3, 384;
	ld.shared.f32 	%f244, [_ZZN3cub18CUB_300001_SM_10006detail6reduce18DeviceReduceKernelINS2_10policy_hubIfjN4cuda3std3__44plusIfEEE10Policy1000EN6thrust24THRUST_300001_SM_1000_NS6detail15normal_iteratorINSD_10device_ptrIdEEEEjS9_f9integrateEEvT0_PT3_T1_NS0_13GridEvenShareISN_EET2_T4_E12temp_storage+64];
	add.f32 	%f245, %f244, %f243;
	selp.f32 	%f246, %f245, %f243, %p423;
	setp.gt.s32 	%p424, %r3, 416;
	ld.shared.f32 	%f247, [_ZZN3cub18CUB_300001_SM_10006detail6reduce18DeviceReduceKernelINS2_10policy_hubIfjN4cuda3std3__44plusIfEEE10Policy1000EN6thrust24THRUST_300001_SM_1000_NS6detail15normal_iteratorINSD_10device_ptrIdEEEEjS9_f9integrateEEvT0_PT3_T1_NS0_13GridEvenShareISN_EET2_T4_E12temp_storage+68];
	add.f32 	%f248, %f247, %f246;
	selp.f32 	%f249, %f248, %f246, %p424;
	setp.gt.s32 	%p425, %r3, 448;
	ld.shared.f32 	%f250, [_ZZN3cub18CUB_300001_SM_10006detail6reduce18DeviceReduceKernelINS2_10policy_hubIfjN4cuda3std3__44plusIfEEE10Policy1000EN6thrust24THRUST_300001_SM_1000_NS6detail15normal_iteratorINSD_10device_ptrIdEEEEjS9_f9integrateEEvT0_PT3_T1_NS0_13GridEvenShareISN_EET2_T4_E12temp_storage+72];
	add.f32 	%f251, %f250, %f249;
	selp.f32 	%f252, %f251, %f249, %p425;
	setp.gt.s32 	%p426, %r3, 480;
	ld.shared.f32 	%f253, [_ZZN3cub18CUB_300001_SM_10006detail6reduce18DeviceReduceKernelINS2_10policy_hubIfjN4cuda3std3__44plusIfEEE10Policy1000EN6thrust24THRUST_300001_SM_1000_NS6detail15normal_iteratorINSD_10device_ptrIdEEEEjS9_f9integrateEEvT0_PT3_T1_NS0_13GridEvenShareISN_EET2_T4_E12temp_storage+76];
	add.f32 	%f254, %f253, %f252;
	selp.f32 	%f303, %f254, %f252, %p426;
	bra.uni 	$L__BB2_447;
$L__BB2_39:
	mov.u32 	%r34, %tid.x;
	add.s32 	%r420, %r34, %r1355;
	mul.wide.u32 	%rd6, %r420, 8;
	add.s64 	%rd2, %rd1, %rd6;
	ld.global.f64 	%fd37, [%rd2];
	abs.f64 	%fd38, %fd37;
	setp.neu.f64 	%p2, %fd38, 0d7FF0000000000000;
	@%p2 bra 	$L__BB2_41;
	mov.f64 	%fd636, 0d0000000000000000;
	mul.rn.f64 	%fd3124, %fd37, %fd636;
	mov.b32 	%r1306, 0;
	bra.uni 	$L__BB2_43;
$L__BB2_41:
	mul.f64 	%fd631, %fd37, 0d3FE45F306DC9C883;
	cvt.rni.s32.f64 	%r1306, %fd631;
	cvt.rn.f64.s32 	%fd632, %r1306;
	fma.rn.f64 	%fd633, %fd632, 0dBFF921FB54442D18, %fd37;
	fma.rn.f64 	%fd634, %fd632, 0dBC91A62633145C00, %fd633;
	fma.rn.f64 	%fd3124, %fd632, 0dB97B839A252049C0, %fd634;
	setp.ltu.f64 	%p3, %fd38, 0d41E0000000000000;
	@%p3 bra 	$L__BB2_43;
	{ // callseq 70, 0
	.param .b64 param0;
	st.param.f64 	[param0], %fd37;
	.param .align 16 .b8 retval0[16];
	call.uni (retval0), 
	__internal_trig_reduction_slowpathd, 
	(
	param0
	);
	ld.param.f64 	%fd3124, [retval0];
	ld.param.b32 	%r1306, [retval0+8];
	} // callseq 70
$L__BB2_43:
	shl.b32 	%r423, %r1306, 6;
	cvt.u64.u32 	%rd7, %r423;
	and.b64  	%rd8, %rd7, 64;
	mov.u64 	%rd9, __cudart_sin_cos_coeffs;
	add.s64 	%rd10, %rd9, %rd8;
	mul.rn.f64 	%fd637, %fd3124, %fd3124;
	and.b32  	%r424, %r1306, 1;
	setp.eq.b32 	%p4, %r424, 1;
	selp.f64 	%fd638, 0dBDA8FF8320FD8164, 0d3DE5DB65F9785EBA, %p4;
	ld.global.nc.v2.f64 	{%fd639, %fd640}, [%rd10];
	fma.rn.f64 	%fd641, %fd638, %fd637, %fd639;
	fma.rn.f64 	%fd642, %fd641, %fd637, %fd640;
	ld.global.nc.v2.f64 	{%fd643, %fd644}, [%rd10+16];
	fma.rn.f64 	%fd645, %fd642, %fd637, %fd643;
	fma.rn.f64 	%fd646, %fd645, %fd637, %fd644;
	ld.global.nc.v2.f64 	{%fd647, %fd648}, [%rd10+32];
	fma.rn.f64 	%fd649, %fd646, %fd637, %fd647;
	fma.rn.f64 	%fd650, %fd649, %fd637, %fd648;
	fma.rn.f64 	%fd651, %fd650, %fd3124, %fd3124;
	fma.rn.f64 	%fd652, %fd650, %fd637, 0d3FF0000000000000;
	selp.f64 	%fd653, %fd652, %fd651, %p4;
	and.b32  	%r425, %r1306, 2;
	setp.eq.s32 	%p5, %r425, 0;
	mov.f64 	%fd654, 0d0000000000000000;
	sub.f64 	%fd655, %fd654, %fd653;
	selp.f64 	%fd43, %fd653, %fd655, %p5;
	fma.rn.f64 	%fd656, %fd43, 0d3FF71547652B82FE, 0d4338000000000000;
	{
	.reg .b32 %temp; 
	mov.b64 	{%r38, %temp}, %fd656;
	}
	mov.f64 	%fd657, 0dC338000000000000;
	add.rn.f64 	%fd658, %fd656, %fd657;
	fma.rn.f64 	%fd659, %fd658, 0dBFE62E42FEFA39EF, %fd43;
	fma.rn.f64 	%fd660, %fd658, 0dBC7ABC9E3B39803F, %fd659;
	fma.rn.f64 	%fd661, %fd660, 0d3E5ADE1569CE2BDF, 0d3E928AF3FCA213EA;
	fma.rn.f64 	%fd662, %fd661, %fd660, 0d3EC71DEE62401315;
	fma.rn.f64 	%fd663, %fd662, %fd660, 0d3EFA01997C89EB71;
	fma.rn.f64 	%fd664, %fd663, %fd660, 0d3F2A01A014761F65;
	fma.rn.f64 	%fd665, %fd664, %fd660, 0d3F56C16C1852B7AF;
	fma.rn.f64 	%fd666, %fd665, %fd660, 0d3F81111111122322;
	fma.rn.f64 	%fd667, %fd666, %fd660, 0d3FA55555555502A1;
	fma.rn.f64 	%fd668, %fd667, %fd660, 0d3FC5555555555511;
	fma.rn.f64 	%fd669, %fd668, %fd660, 0d3FE000000000000B;
	fma.rn.f64 	%fd670, %fd669, %fd660, 0d3FF0000000000000;
	fma.rn.f64 	%fd671, %fd670, %fd660, 0d3FF0000000000000;
	{
	.reg .b32 %temp; 
	mov.b64 	{%r39, %temp}, %fd671;
	}
	{
	.reg .b32 %temp; 
	mov.b64 	{%temp, %r40}, %fd671;
	}
	shl.b32 	%r426, %r38, 20;
	add.s32 	%r427, %r426, %r40;
	mov.b64 	%fd3125, {%r39, %r427};
	{
	.reg .b32 %temp; 
	mov.b64 	{%temp, %r428}, %fd43;
	}
	mov.b32 	%f86, %r428;
	abs.f32 	%f13, %f86;
	setp.lt.f32 	%p6, %f13, 0f4086232B;
	@%p6 bra 	$L__BB2_46;
	setp.lt.f64 	%p7, %fd43, 0d0000000000000000;
	add.f64 	%fd672, %fd43, 0d7FF0000000000000;
	selp.f64 	%fd3125, 0d0000000000000000, %fd672, %p7;
	setp.geu.f32 	%p8, %f13, 0f40874800;
	@%p8 bra 	$L__BB2_46;
	shr.u32 	%r429, %r38, 31;
	add.s32 	%r430, %r38, %r429;
	shr.s32 	%r431, %r430, 1;
	shl.b32 	%r432, %r431, 20;
	add.s32 	%r433, %r40, %r432;
	mov.b64 	%fd673, {%r39, %r433};
	sub.s32 	%r434, %r38, %r431;
	shl.b32 	%r435, %r434, 20;
	add.s32 	%r436, %r435, 1072693248;
	mov.b32 	%r437, 0;
	mov.b64 	%fd674, {%r437, %r436};
	mul.f64 	%fd3125, %fd674, %fd673;
$L__BB2_46:
	div.rn.f64 	%fd48, %fd37, 0d4044000000000000;
	abs.f64 	%fd49, %fd48;
	setp.neu.f64 	%p9, %fd49, 0d7FF0000000000000;
	@%p9 bra 	$L__BB2_48;
	mov.f64 	%fd680, 0d0000000000000000;
	mul.rn.f64 	%fd3127, %fd48, %fd680;
	mov.b32 	%r1308, 1;
	bra.uni 	$L__BB2_51;
$L__BB2_48:
	mul.f64 	%fd675, %fd48, 0d3FE45F306DC9C883;
	cvt.rni.s32.f64 	%r1307, %fd675;
	cvt.rn.f64.s32 	%fd676, %r1307;
	fma.rn.f64 	%fd677, %fd676, 0dBFF921FB54442D18, %fd48;
	fma.rn.f64 	%fd678, %fd676, 0dBC91A62633145C00, %fd677;
	fma.rn.f64 	%fd3127, %fd676, 0dB97B839A252049C0, %fd678;
	setp.ltu.f64 	%p10, %fd49, 0d41E0000000000000;
	@%p10 bra 	$L__BB2_50;
	{ // callseq 71, 0
	.param .b64 param0;
	st.param.f64 	[param0], %fd48;
	.param .align 16 .b8 retval0[16];
	call.uni (retval0), 
	__internal_trig_reduction_slowpathd, 
	(
	param0
	);
	ld.param.f64 	%fd3127, [retval0];
	ld.param.b32 	%r1307, [retval0+8];
	} // callseq 71
$L__BB2_50:
	add.s32 	%r1308, %r1307, 1;
$L__BB2_51:
	shl.b32 	%r440, %r1308, 6;
	cvt.u64.u32 	%rd11, %r440;
	and.b64  	%rd12, %rd11, 64;
	add.s64 	%rd14, %rd9, %rd12;
	mul.rn.f64 	%fd681, %fd3127, %fd3127;
	and.b32  	%r441, %r1308, 1;
	setp.eq.b32 	%p11, %r441, 1;
	selp.f64 	%fd682, 0dBDA8FF8320FD8164, 0d3DE5DB65F9785EBA, %p11;
	ld.global.nc.v2.f64 	{%fd683, %fd684}, [%rd14];
	fma.rn.f64 	%fd685, %fd682, %fd681, %fd683;
	fma.rn.f64 	%fd686, %fd685, %fd681, %fd684;
	ld.global.nc.v2.f64 	{%fd687, %fd688}, [%rd14+16];
	fma.rn.f64 	%fd689, %fd686, %fd681, %fd687;
	fma.rn.f64 	%fd690, %fd689, %fd681, %fd688;
	ld.global.nc.v2.f64 	{%fd691, %fd692}, [%rd14+32];
	fma.rn.f64 	%fd693, %fd690, %fd681, %fd691;
	fma.rn.f64 	%fd694, %fd693, %fd681, %fd692;
	fma.rn.f64 	%fd695, %fd694, %fd3127, %fd3127;
	fma.rn.f64 	%fd696, %fd694, %fd681, 0d3FF0000000000000;
	selp.f64 	%fd697, %fd696, %fd695, %p11;
	and.b32  	%r442, %r1308, 2;
	setp.eq.s32 	%p12, %r442, 0;
	mov.f64 	%fd698, 0d0000000000000000;
	sub.f64 	%fd699, %fd698, %fd697;
	selp.f64 	%fd700, %fd697, %fd699, %p12;
	mul.f64 	%fd701, %fd3125, %fd700;
	cvt.rn.f32.f64 	%f14, %fd701;
	ld.global.f64 	%fd55, [%rd2+4096];
	abs.f64 	%fd56, %fd55;
	setp.eq.f64 	%p13, %fd56, 0d7FF0000000000000;
	@%p13 bra 	$L__BB2_54;
	mul.f64 	%fd702, %fd55, 0d3FE45F306DC9C883;
	cvt.rni.s32.f64 	%r1309, %fd702;
	cvt.rn.f64.s32 	%fd703, %r1309;
	fma.rn.f64 	%fd704, %fd703, 0dBFF921FB54442D18, %fd55;
	fma.rn.f64 	%fd705, %fd703, 0dBC91A62633145C00, %fd704;
	fma.rn.f64 	%fd3128, %fd703, 0dB97B839A252049C0, %fd705;
	setp.ltu.f64 	%p14, %fd56, 0d41E0000000000000;
	@%p14 bra 	$L__BB2_55;
	{ // callseq 72, 0
	.param .b64 param0;
	st.param.f64 	[param0], %fd55;
	.param .align 16 .b8 retval0[16];
	call.uni (retval0), 
	__internal_trig_reduction_slowpathd, 
	(
	param0
	);
	ld.param.f64 	%fd3128, [retval0];
	ld.param.b32 	%r1309, [retval0+8];
	} // callseq 72
	bra.uni 	$L__BB2_55;
$L__BB2_54:
	mov.f64 	%fd707, 0d0000000000000000;
	mul.rn.f64 	%fd3128, %fd55, %fd707;
	mov.b32 	%r1309, 0;
$L__BB2_55:
	shl.b32 	%r445, %r1309, 6;
	cvt.u64.u32 	%rd15, %r445;
	and.b64  	%rd16, %rd15, 64;
	add.s64 	%rd18, %rd9, %rd16;
	mul.rn.f64 	%fd708, %fd3128, %fd3128;
	and.b32  	%r446, %r1309, 1;
	setp.eq.b32 	%p15, %r446, 1;
	selp.f64 	%fd709, 0dBDA8FF8320FD8164, 0d3DE5DB65F9785EBA, %p15;
	ld.global.nc.v2.f64 	{%fd710, %fd711}, [%rd18];
	fma.rn.f64 	%fd712, %fd709, %fd708, %fd710;
	fma.rn.f64 	%fd713, %fd712, %fd708, %fd711;
	ld.global.nc.v2.f64 	{%fd714, %fd715}, [%rd18+16];
	fma.rn.f64 	%fd716, %fd713, %fd708, %fd714;
	fma.rn.f64 	%fd717, %fd716, %fd708, %fd715;
	ld.global.nc.v2.f64 	{%fd718, %fd719}, [%rd18+32];
	fma.rn.f64 	%fd720, %fd717, %fd708, %fd718;
	fma.rn.f64 	%fd721, %fd720, %fd708, %fd719;
	fma.rn.f64 	%fd722, %fd721, %fd3128, %fd3128;
	fma.rn.f64 	%fd723, %fd721, %fd708, 0d3FF0000000000000;
	selp.f64 	%fd724, %fd723, %fd722, %p15;
	and.b32  	%r447, %r1309, 2;
	setp.eq.s32 	%p16, %r447, 0;
	mov.f64 	%fd725, 0d0000000000000000;
	sub.f64 	%fd726, %fd725, %fd724;
	selp.f64 	%fd61, %fd724, %fd726, %p16;
	fma.rn.f64 	%fd727, %fd61, 0d3FF71547652B82FE, 0d4338000000000000;
	{
	.reg .b32 %temp; 
	mov.b64 	{%r49, %temp}, %fd727;
	}
	mov.f64 	%fd728, 0dC338000000000000;
	add.rn.f64 	%fd729, %fd727, %fd728;
	fma.rn.f64 	%fd730, %fd729, 0dBFE62E42FEFA39EF, %fd61;
	fma.rn.f64 	%fd731, %fd729, 0dBC7ABC9E3B39803F, %fd730;
	fma.rn.f64 	%fd732, %fd731, 0d3E5ADE1569CE2BDF, 0d3E928AF3FCA213EA;
	fma.rn.f64 	%fd733, %fd732, %fd731, 0d3EC71DEE62401315;
	fma.rn.f64 	%fd734, %fd733, %fd731, 0d3EFA01997C89EB71;
	fma.rn.f64 	%fd735, %fd734, %fd731, 0d3F2A01A014761F65;
	fma.rn.f64 	%fd736, %fd735, %fd731, 0d3F56C16C1852B7AF;
	fma.rn.f64 	%fd737, %fd736, %fd731, 0d3F81111111122322;
	fma.rn.f64 	%fd738, %fd737, %fd731, 0d3FA55555555502A1;
	fma.rn.f64 	%fd739, %fd738, %fd731, 0d3FC5555555555511;
	fma.rn.f64 	%fd740, %fd739, %fd731, 0d3FE000000000000B;
	fma.rn.f64 	%fd741, %fd740, %fd731, 0d3FF0000000000000;
	fma.rn.f64 	%fd742, %fd741, %fd731, 0d3FF0000000000000;
	{
	.reg .b32 %temp; 
	mov.b64 	{%r50, %temp}, %fd742;
	}
	{
	.reg .b32 %temp; 
	mov.b64 	{%temp, %r51}, %fd742;
	}
	shl.b32 	%r448, %r49, 20;
	add.s32 	%r449, %r448, %r51;
	mov.b64 	%fd3129, {%r50, %r449};
	{
	.reg .b32 %temp; 
	mov.b64 	{%temp, %r450}, %fd61;
	}
	mov.b32 	%f87, %r450;
	abs.f32 	%f15, %f87;
	setp.lt.f32 	%p17, %f15, 0f4086232B;
	@%p17 bra 	$L__BB2_58;
	setp.lt.f64 	%p18, %fd61, 0d0000000000000000;
	add.f64 	%fd743, %fd61, 0d7FF0000000000000;
	selp.f64 	%fd3129, 0d0000000000000000, %fd743, %p18;
	setp.geu.f32 	%p19, %f15, 0f40874800;
	@%p19 bra 	$L__BB2_58;
	shr.u32 	%r451, %r49, 31;
	add.s32 	%r452, %r49, %r451;
	shr.s32 	%r453, %r452, 1;
	shl.b32 	%r454, %r453, 20;
	add.s32 	%r455, %r51, %r454;
	mov.b64 	%fd744, {%r50, %r455};
	sub.s32 	%r456, %r49, %r453;
	shl.b32 	%r457, %r456, 20;
	add.s32 	%r458, %r457, 1072693248;
	mov.b32 	%r459, 0;
	mov.b64 	%fd745, {%r459, %r458};
	mul.f64 	%fd3129, %fd745, %fd744;
$L__BB2_58:
	div.rn.f64 	%fd66, %fd55, 0d4044000000000000;
	abs.f64 	%fd67, %fd66;
	setp.eq.f64 	%p20, %fd67, 0d7FF0000000000000;
	@%p20 bra 	$L__BB2_62;
	mul.f64 	%fd746, %fd66, 0d3FE45F306DC9C883;
	cvt.rni.s32.f64 	%r1310, %fd746;
	cvt.rn.f64.s32 	%fd747, %r1310;
	fma.rn.f64 	%fd748, %fd747, 0dBFF921FB54442D18, %fd66;
	fma.rn.f64 	%fd749, %fd747, 0dBC91A62633145C00, %fd748;
	fma.rn.f64 	%fd3131, %fd747, 0dB97B839A252049C0, %fd749;
	setp.ltu.f64 	%p21, %fd67, 0d41E0000000000000;
	@%p21 bra 	$L__BB2_61;
	{ // callseq 73, 0
	.param .b64 param0;
	st.param.f64 	[param0], %fd66;
	.param .align 16 .b8 retval0[16];
	call.uni (retval0), 
	__internal_trig_reduction_slowpathd, 
	(
	param0
	);
	ld.param.f64 	%fd3131, [retval0];
	ld.param.b32 	%r1310, [retval0+8];
	} // callseq 73
$L__BB2_61:
	add.s32 	%r1311, %r1310, 1;
	bra.uni 	$L__BB2_63;
$L__BB2_62:
	mov.f64 	%fd751, 0d0000000000000000;
	mul.rn.f64 	%fd3131, %fd66, %fd751;
	mov.b32 	%r1311, 1;
$L__BB2_63:
	shl.b32 	%r462, %r1311, 6;
	cvt.u64.u32 	%rd19, %r462;
	and.b64  	%rd20, %rd19, 64;
	add.s64 	%rd22, %rd9, %rd20;
	mul.rn.f64 	%fd752, %fd3131, %fd3131;
	and.b32  	%r463, %r1311, 1;
	setp.eq.b32 	%p22, %r463, 1;
	selp.f64 	%fd753, 0dBDA8FF8320FD8164, 0d3DE5DB65F9785EBA, %p22;
	ld.global.nc.v2.f64 	{%fd754, %fd755}, [%rd22];
	fma.rn.f64 	%fd756, %fd753, %fd752, %fd754;
	fma.rn.f64 	%fd757, %fd756, %fd752, %fd755;
	ld.global.nc.v2.f64 	{%fd758, %fd759}, [%rd22+16];
	fma.rn.f64 	%fd760, %fd757, %fd752, %fd758;
	fma.rn.f64 	%fd761, %fd760, %fd752, %fd759;
	ld.global.nc.v2.f64 	{%fd762, %fd763}, [%rd22+32];
	fma.rn.f64 	%fd764, %fd761, %fd752, %fd762;
	fma.rn.f64 	%fd765, %fd764, %fd752, %fd763;
	fma.rn.f64 	%fd766, %fd765, %fd3131, %fd3131;
	fma.rn.f64 	%fd767, %fd765, %fd752, 0d3FF0000000000000;
	selp.f64 	%fd768, %fd767, %fd766, %p22;
	and.b32  	%r464, %r1311, 2;
	setp.eq.s32 	%p23, %r464, 0;
	mov.f64 	%fd769, 0d0000000000000000;
	sub.f64 	%fd770, %fd769, %fd768;
	selp.f64 	%fd771, %fd768, %fd770, %p23;
	mul.f64 	%fd772, %fd3129, %fd771;
	cvt.rn.f32.f64 	%f16, %fd772;
	ld.global.f64 	%fd73, [%rd2+8192];
	abs.f64 	%fd74, %fd73;
	setp.eq.f64 	%p24, %fd74, 0d7FF0000000000000;
	@%p24 bra 	$L__BB2_66;
	mul.f64 	%fd773, %fd73, 0d3FE45F306DC9C883;
	cvt.rni.s32.f64 	%r1312, %fd773;
	cvt.rn.f64.s32 	%fd774, %r1312;
	fma.rn.f64 	%fd775, %fd774, 0dBFF921FB54442D18, %fd73;
	fma.rn.f64 	%fd776, %fd774, 0dBC91A62633145C00, %fd775;
	fma.rn.f64 	%fd3132, %fd774, 0dB97B839A252049C0, %fd776;
	setp.ltu.f64 	%p25, %fd74, 0d41E0000000000000;
	@%p25 bra 	$L__BB2_67;
	{ // callseq 74, 0
	.param .b64 param0;
	st.param.f64 	[param0], %fd73;
	.param .align 16 .b8 retval0[16];
	call.uni (retval0), 
	__internal_trig_reduction_slowpathd, 
	(
	param0
	);
	ld.param.f64 	%fd3132, [retval0];
	ld.param.b32 	%r1312, [retval0+8];
	} // callseq 74
	bra.uni 	$L__BB2_67;
$L__BB2_66:
	mov.f64 	%fd778, 0d0000000000000000;
	mul.rn.f64 	%fd3132, %fd73, %fd778;
	mov.b32 	%r1312, 0;
$L__BB2_67:
	shl.b32 	%r467, %r1312, 6;
	cvt.u64.u32 	%rd23, %r467;
	and.b64  	%rd24, %rd23, 64;
	add.s64 	%rd26, %rd9, %rd24;
	mul.rn.f64 	%fd779, %fd3132, %fd3132;
	and.b32  	%r468, %r1312, 1;
	setp.eq.b32 	%p26, %r468, 1;
	selp.f64 	%fd780, 0dBDA8FF8320FD8164, 0d3DE5DB65F9785EBA, %p26;
	ld.global.nc.v2.f64 	{%fd781, %fd782}, [%rd26];
	fma.rn.f64 	%fd783, %fd780, %fd779, %fd781;
	fma.rn.f64 	%fd784, %fd783, %fd779, %fd782;
	ld.global.nc.v2.f64 	{%fd785, %fd786}, [%rd26+16];
	fma.rn.f64 	%fd787, %fd784, %fd779, %fd785;
	fma.rn.f64 	%fd788, %fd787, %fd779, %fd786;
	ld.global.nc.v2.f64 	{%fd789, %fd790}, [%rd26+32];
	fma.rn.f64 	%fd791, %fd788, %fd779, %fd789;
	fma.rn.f64 	%fd792, %fd791, %fd779, %fd790;
	fma.rn.f64 	%fd793, %fd792, %fd3132, %fd3132;
	fma.rn.f64 	%fd794, %fd792, %fd779, 0d3FF0000000000000;
	selp.f64 	%fd795, %fd794, %fd793, %p26;
	and.b32  	%r469, %r1312, 2;
	setp.eq.s32 	%p27, %r469, 0;
	mov.f64 	%fd796, 0d0000000000000000;
	sub.f64 	%fd797, %fd796, %fd795;
	selp.f64 	%fd79, %fd795, %fd797, %p27;
	fma.rn.f64 	%fd798, %fd79, 0d3FF71547652B82FE, 0d4338000000000000;
	{
	.reg .b32 %temp; 
	mov.b64 	{%r60, %temp}, %fd798;
	}
	mov.f64 	%fd799, 0dC338000000000000;
	add.rn.f64 	%fd800, %fd798, %fd799;
	fma.rn.f64 	%fd801, %fd800, 0dBFE62E42FEFA39EF, %fd79;
	fma.rn.f64 	%fd802, %fd800, 0dBC7ABC9E3B39803F, %fd801;
	fma.rn.f64 	%fd803, %fd802, 0d3E5ADE1569CE2BDF, 0d3E928AF3FCA213EA;
	fma.rn.f64 	%fd804, %fd803, %fd802, 0d3EC71DEE62401315;
	fma.rn.f64 	%fd805, %fd804, %fd802, 0d3EFA01997C89EB71;
	fma.rn.f64 	%fd806, %fd805, %fd802, 0d3F2A01A014761F65;
	fma.rn.f64 	%fd807, %fd806, %fd802, 0d3F56C16C1852B7AF;
	fma.rn.f64 	%fd808, %fd807, %fd802, 0d3F81111111122322;
	fma.rn.f64 	%fd809, %fd808, %fd802, 0d3FA55555555502A1;
	fma.rn.f64 	%fd810, %fd809, %fd802, 0d3FC5555555555511;
	fma.rn.f64 	%fd811, %fd810, %fd802, 0d3FE000000000000B;
	fma.rn.f64 	%fd812, %fd811, %fd802, 0d3FF0000000000000;
	fma.rn.f64 	%fd813, %fd812, %fd802, 0d3FF0000000000000;
	{
	.reg .b32 %temp; 
	mov.b64 	{%r61, %temp}, %fd813;
	}
	{
	.reg .b32 %temp; 
	mov.b64 	{%temp, %r62}, %fd813;
	}
	shl.b32 	%r470, %r60, 20;
	add.s32 	%r471, %r470, %r62;
	mov.b64 	%fd3133, {%r61, %r471};
	{
	.reg .b32 %temp; 
	mov.b64 	{%temp, %r472}, %fd79;
	}
	mov.b32 	%f88, %r472;
	abs.f32 	%f17, %f88;
	setp.lt.f32 	%p28, %f17, 0f4086232B;
	@%p28 bra 	$L__BB2_70;
	setp.lt.f64 	%p29, %fd79, 0d0000000000000000;
	add.f64 	%fd814, %fd79, 0d7FF0000000000000;
	selp.f64 	%fd3133, 0d0000000000000000, %fd814, %p29;
	setp.geu.f32 	%p30, %f17, 0f40874800;
	@%p30 bra 	$L__BB2_70;
	shr.u32 	%r473, %r60, 31;
	add.s32 	%r474, %r60, %r473;
	shr.s32 	%r475, %r474, 1;
	shl.b32 	%r476, %r475, 20;
	add.s32 	%r477, %r62, %r476;
	mov.b64 	%fd815, {%r61, %r477};
	sub.s32 	%r478, %r60, %r475;
	shl.b32 	%r479, %r478, 20;
	add.s32 	%r480, %r479, 1072693248;
	mov.b32 	%r481, 0;
	mov.b64 	%fd816, {%r481, %r480};
	mul.f64 	%fd3133, %fd816, %fd815;
$L__BB2_70:
	div.rn.f64 	%fd84, %fd73, 0d4044000000000000;
	abs.f64 	%fd85, %fd84;
	setp.eq.f64 	%p31, %fd85, 0d7FF0000000000000;
	@%p31 bra 	$L__BB2_74;
	mul.f64 	%fd817, %fd84, 0d3FE45F306DC9C883;
	cvt.rni.s32.f64 	%r1313, %fd817;
	cvt.rn.f64.s32 	%fd818, %r1313;
	fma.rn.f64 	%fd819, %fd818, 0dBFF921FB54442D18, %fd84;
	fma.rn.f64 	%fd820, %fd818, 0dBC91A62633145C00, %fd819;
	fma.rn.f64 	%fd3135, %fd818, 0dB97B839A252049C0, %fd820;
	setp.ltu.f64 	%p32, %fd85, 0d41E0000000000000;
	@%p32 bra 	$L__BB2_73;
	{ // callseq 75, 0
	.param .b64 param0;
	st.param.f64 	[param0], %fd84;
	.param .align 16 .b8 retval0[16];
	call.uni (retval0), 
	__internal_trig_reduction_slowpathd, 
	(
	param0
	);
	ld.param.f64 	%fd3135, [retval0];
	ld.param.b32 	%r1313, [retval0+8];
	} // callseq 75
$L__BB2_73:
	add.s32 	%r1314, %r1313, 1;
	bra.uni 	$L__BB2_75;
$L__BB2_74:
	mov.f64 	%fd822, 0d0000000000000000;
	mul.rn.f64 	%fd3135, %fd84, %fd822;
	mov.b32 	%r1314, 1;
$L__BB2_75:
	shl.b32 	%r484, %r1314, 6;
	cvt.u64.u32 	%rd27, %r484;
	and.b64  	%rd28, %rd27, 64;
	add.s64 	%rd30, %rd9, %rd28;
	mul.rn.f64 	%fd823, %fd3135, %fd3135;
	and.b32  	%r485, %r1314, 1;
	setp.eq.b32 	%p33, %r485, 1;
	selp.f64 	%fd824, 0dBDA8FF8320FD8164, 0d3DE5DB65F9785EBA, %p33;
	ld.global.nc.v2.f64 	{%fd825, %fd826}, [%rd30];
	fma.rn.f64 	%fd827, %fd824, %fd823, %fd825;
	fma.rn.f64 	%fd828, %fd827, %fd823, %fd826;
	ld.global.nc.v2.f64 	{%fd829, %fd830}, [%rd30+16];
	fma.rn.f64 	%fd831, %fd828, %fd823, %fd829;
	fma.rn.f64 	%fd832, %fd831, %fd823, %fd830;
	ld.global.nc.v2.f64 	{%fd833, %fd834}, [%rd30+32];
	fma.rn.f64 	%fd835, %fd832, %fd823, %fd833;
	fma.rn.f64 	%fd836, %fd835, %fd823, %fd834;
	fma.rn.f64 	%fd837, %fd836, %fd3135, %fd3135;
	fma.rn.f64 	%fd838, %fd836, %fd823, 0d3FF0000000000000;
	selp.f64 	%fd839, %fd838, %fd837, %p33;
	and.b32  	%r486, %r1314, 2;
	setp.eq.s32 	%p34, %r486, 0;
	mov.f64 	%fd840, 0d0000000000000000;
	sub.f64 	%fd841, %fd840, %fd839;
	selp.f64 	%fd842, %fd839, %fd841, %p34;
	mul.f64 	%fd843, %fd3133, %fd842;
	cvt.rn.f32.f64 	%f18, %fd843;
	ld.global.f64 	%fd91, [%rd2+12288];
	abs.f64 	%fd92, %fd91;
	setp.eq.f64 	%p35, %fd92, 0d7FF0000000000000;
	@%p35 bra 	$L__BB2_78;
	mul.f64 	%fd844, %fd91, 0d3FE45F306DC9C883;
	cvt.rni.s32.f64 	%r1315, %fd844;
	cvt.rn.f64.s32 	%fd845, %r1315;
	fma.rn.f64 	%fd846, %fd845, 0dBFF921FB54442D18, %fd91;
	fma.rn.f64 	%fd847, %fd845, 0dBC91A62633145C00, %fd846;
	fma.rn.f64 	%fd3136, %fd845, 0dB97B839A252049C0, %fd847;
	setp.ltu.f64 	%p36, %fd92, 0d41E0000000000000;
	@%p36 bra 	$L__BB2_79;
	{ // callseq 76, 0
	.param .b64 param0;
	st.param.f64 	[param0], %fd91;
	.param .align 16 .b8 retval0[16];
	call.uni (retval0), 
	__internal_trig_reduction_slowpathd, 
	(
	param0
	);
	ld.param.f64 	%fd3136, [retval0];
	ld.param.b32 	%r1315, [retval0+8];
	} // callseq 76
	bra.uni 	$L__BB2_79;
$L__BB2_78:
	mov.f64 	%fd849, 0d0000000000000000;
	mul.rn.f64 	%fd3136, %fd91, %fd849;
	mov.b32 	%r1315, 0;
$L__BB2_79:
	shl.b32 	%r489, %r1315, 6;
	cvt.u64.u32 	%rd31, %r489;
	and.b64  	%rd32, %rd31, 64;
	add.s64 	%rd34, %rd9, %rd32;
	mul.rn.f64 	%fd850, %fd3136, %fd3136;
	and.b32  	%r490, %r1315, 1;
	setp.eq.b32 	%p37, %r490, 1;
	selp.f64 	%fd851, 0dBDA8FF8320FD8164, 0d3DE5DB65F9785EBA, %p37;
	ld.global.nc.v2.f64 	{%fd852, %fd853}, [%rd34];
	fma.rn.f64 	%fd854, %fd851, %fd850, %fd852;
	fma.rn.f64 	%fd855, %fd854, %fd850, %fd853;
	ld.global.nc.v2.f64 	{%fd856, %fd857}, [%rd34+16];
	fma.rn.f64 	%fd858, %fd855, %fd850, %fd856;
	fma.rn.f64 	%fd859, %fd858, %fd850, %fd857;
	ld.global.nc.v2.f64 	{%fd860, %fd861}, [%rd34+32];
	fma.rn.f64 	%fd862, %fd859, %fd850, %fd860;
	fma.rn.f64 	%fd863, %fd862, %fd850, %fd861;
	fma.rn.f64 	%fd864, %fd863, %fd3136, %fd3136;
	fma.rn.f64 	%fd865, %fd863, %fd850, 0d3FF0000000000000;
	selp.f64 	%fd866, %fd865, %fd864, %p37;
	and.b32  	%r491, %r1315, 2;
	setp.eq.s32 	%p38, %r491, 0;
	mov.f64 	%fd867, 0d0000000000000000;
	sub.f64 	%fd868, %fd867, %fd866;
	selp.f64 	%fd97, %fd866, %fd868, %p38;
	fma.rn.f64 	%fd869, %fd97, 0d3FF71547652B82FE, 0d4338000000000000;
	{
	.reg .b32 %temp; 
	mov.b64 	{%r71, %temp}, %fd869;
	}
	mov.f64 	%fd870, 0dC338000000000000;
	add.rn.f64 	%fd871, %fd869, %fd870;
	fma.rn.f64 	%fd872, %fd871, 0dBFE62E42FEFA39EF, %fd97;
	fma.rn.f64 	%fd873, %fd871, 0dBC7ABC9E3B39803F, %fd872;
	fma.rn.f64 	%fd874, %fd873, 0d3E5ADE1569CE2BDF, 0d3E928AF3FCA213EA;
	fma.rn.f64 	%fd875, %fd874, %fd873, 0d3EC71DEE62401315;
	fma.rn.f64 	%fd876, %fd875, %fd873, 0d3EFA01997C89EB71;
	fma.rn.f64 	%fd877, %fd876, %fd873, 0d3F2A01A014761F65;
	fma.rn.f64 	%fd878, %fd877, %fd873, 0d3F56C16C1852B7AF;
	fma.rn.f64 	%fd879, %fd878, %fd873, 0d3F81111111122322;
	fma.rn.f64 	%fd880, %fd879, %fd873, 0d3FA55555555502A1;
	fma.rn.f64 	%fd881, %fd880, %fd873, 0d3FC5555555555511;
	fma.rn.f64 	%fd882, %fd881, %fd873, 0d3FE000000000000B;
	fma.rn.f64 	%fd883, %fd882, %fd873, 0d3FF0000000000000;
	fma.rn.f64 	%fd884, %fd883, %fd873, 0d3FF0000000000000;
	{
	.reg .b32 %temp; 
	mov.b64 	{%r72, %temp}, %fd884;
	}
	{
	.reg .b32 %temp; 
	mov.b64 	{%temp, %r73}, %fd884;
	}
	shl.b32 	%r492, %r71, 20;
	add.s32 	%r493, %r492, %r73;
	mov.b64 	%fd3137, {%r72, %r493};
	{
	.reg .b32 %temp; 
	mov.b64 	{%temp, %r494}, %fd97;
	}
	mov.b32 	%f89, %r494;
	abs.f32 	%f19, %f89;
	setp.lt.f32 	%p39, %f19, 0f4086232B;
	@%p39 bra 	$L__BB2_82;
	setp.lt.f64 	%p40, %fd97, 0d0000000000000000;
	add.f64 	%fd885, %fd97, 0d7FF0000000000000;
	selp.f64 	%fd3137, 0d0000000000000000, %fd885, %p40;
	setp.geu.f32 	%p41, %f19, 0f40874800;
	@%p41 bra 	$L__BB2_82;
	shr.u32 	%r495, %r71, 31;
	add.s32 	%r496, %r71, %r495;
	shr.s32 	%r497, %r496, 1;
	shl.b32 	%r498, %r497, 20;
	add.s32 	%r499, %r73, %r498;
	mov.b64 	%fd886, {%r72, %r499};
	sub.s32 	%r500, %r71, %r497;
	shl.b32 	%r501, %r500, 20;
	add.s32 	%r502, %r501, 1072693248;
	mov.b32 	%r503, 0;
	mov.b64 	%fd887, {%r503, %r502};
	mul.f64 	%fd3137, %fd887, %fd886;
$L__BB2_82:
	div.rn.f64 	%fd102, %fd91, 0d4044000000000000;
	abs.f64 	%fd103, %fd102;
	setp.eq.f64 	%p42, %fd103, 0d7FF0000000000000;
	@%p42 bra 	$L__BB2_86;
	mul.f64 	%fd888, %fd102, 0d3FE45F306DC9C883;
	cvt.rni.s32.f64 	%r1316, %fd888;
	cvt.rn.f64.s32 	%fd889, %r1316;
	fma.rn.f64 	%fd890, %fd889, 0dBFF921FB54442D18, %fd102;
	fma.rn.f64 	%fd891, %fd889, 0dBC91A62633145C00, %fd890;
	fma.rn.f64 	%fd3139, %fd889, 0dB97B839A252049C0, %fd891;
	setp.ltu.f64 	%p43, %fd103, 0d41E0000000000000;
	@%p43 bra 	$L__BB2_85;
	{ // callseq 77, 0
	.param .b64 param0;
	st.param.f64 	[param0], %fd102;
	.param .align 16 .b8 retval0[16];
	call.uni (retval0), 
	__internal_trig_reduction_slowpathd, 
	(
	param0
	);
	ld.param.f64 	%fd3139, [retval0];
	ld.param.b32 	%r1316, [retval0+8];
	} // callseq 77
$L__BB2_85:
	add.s32 	%r1317, %r1316, 1;
	bra.uni 	$L__BB2_87;
$L__BB2_86:
	mov.f64 	%fd893, 0d0000000000000000;
	mul.rn.f64 	%fd3139, %fd102, %fd893;
	mov.b32 	%r1317, 1;
$L__BB2_87:
	shl.b32 	%r506, %r1317, 6;
	cvt.u64.u32 	%rd35, %r506;
	and.b64  	%rd36, %rd35, 64;
	add.s64 	%rd38, %rd9, %rd36;
	mul.rn.f64 	%fd894, %fd3139, %fd3139;
	and.b32  	%r507, %r1317, 1;
	setp.eq.b32 	%p44, %r507, 1;
	selp.f64 	%fd895, 0dBDA8FF8320FD8164, 0d3DE5DB65F9785EBA, %p44;
	ld.global.nc.v2.f64 	{%fd896, %fd897}, [%rd38];
	fma.rn.f64 	%fd898, %fd895, %fd894, %fd896;
	fma.rn.f64 	%fd899, %fd898, %fd894, %fd897;
	ld.global.nc.v2.f64 	{%fd900, %fd901}, [%rd38+16];
	fma.rn.f64 	%fd902, %fd899, %fd894, %fd900;
	fma.rn.f64 	%fd903, %fd902, %fd894, %fd901;
	ld.global.nc.v2.f64 	{%fd904, %fd905}, [%rd38+32];
	fma.rn.f64 	%fd906, %fd903, %fd894, %fd904;
	fma.rn.f64 	%fd907, %fd906, %fd894, %fd905;
	fma.rn.f64 	%fd908, %fd907, %fd3139, %fd3139;
	fma.rn.f64 	%fd909, %fd907, %fd894, 0d3FF0000000000000;
	selp.f64 	%fd910, %fd909, %fd908, %p44;
	and.b32  	%r508, %r1317, 2;
	setp.eq.s32 	%p45, %r508, 0;
	mov.f64 	%fd911, 0d0000000000000000;
	sub.f64 	%fd912, %fd911, %fd910;
	selp.f64 	%fd913, %fd910, %fd912, %p45;
	mul.f64 	%fd914, %fd3137, %fd913;
	cvt.rn.f32.f64 	%f20, %fd914;
	ld.global.f64 	%fd109, [%rd2+16384];
	abs.f64 	%fd110, %fd109;
	setp.eq.f64 	%p46, %fd110, 0d7FF0000000000000;
	@%p46 bra 	$L__BB2_90;
	mul.f64 	%fd915, %fd109, 0d3FE45F306DC9C883;
	cvt.rni.s32.f64 	%r1318, %fd915;
	cvt.rn.f64.s32 	%fd916, %r1318;
	fma.rn.f64 	%fd917, %fd916, 0dBFF921FB54442D18, %fd109;
	fma.rn.f64 	%fd918, %fd916, 0dBC91A62633145C00, %fd917;
	fma.rn.f64 	%fd3140, %fd916, 0dB97B839A252049C0, %fd918;
	setp.ltu.f64 	%p47, %fd110, 0d41E0000000000000;
	@%p47 bra 	$L__BB2_91;
	{ // callseq 78, 0
	.param .b64 param0;
	st.param.f64 	[param0], %fd109;
	.param .align 16 .b8 retval0[16];
	call.uni (retval0), 
	__internal_trig_reduction_slowpathd, 
	(
	param0
	);
	ld.param.f64 	%fd3140, [retval0];
	ld.param.b32 	%r1318, [retval0+8];
	} // callseq 78
	bra.uni 	$L__BB2_91;
$L__BB2_90:
	mov.f64 	%fd920, 0d0000000000000000;
	mul.rn.f64 	%fd3140, %fd109, %fd920;
	mov.b32 	%r1318, 0;
$L__BB2_91:
	shl.b32 	%r511, %r1318, 6;
	cvt.u64.u32 	%rd39, %r511;
	and.b64  	%rd40, %rd39, 64;
	add.s64 	%rd42, %rd9, %rd40;
	mul.rn.f64 	%fd921, %fd3140, %fd3140;
	and.b32  	%r512, %r1318, 1;
	setp.eq.b32 	%p48, %r512, 1;
	selp.f64 	%fd922, 0dBDA8FF8320FD8164, 0d3DE5DB65F9785EBA, %p48;
	ld.global.nc.v2.f64 	{%fd923, %fd924}, [%rd42];
	fma.rn.f64 	%fd925, %fd922, %fd921, %fd923;
	fma.rn.f64 	%fd926, %fd925, %fd921, %fd924;
	ld.global.nc.v2.f64 	{%fd927, %fd928}, [%rd42+16];
	fma.rn.f64 	%fd929, %fd926, %fd921, %fd927;
	fma.rn.f64 	%fd930, %fd929, %fd921, %fd928;
	ld.global.nc.v2.f64 	{%fd931, %fd932}, [%rd42+32];
	fma.rn.f64 	%fd933, %fd930, %fd921, %fd931;
	fma.rn.f64 	%fd934, %fd933, %fd921, %fd932;
	fma.rn.f64 	%fd935, %fd934, %fd3140, %fd3140;
	fma.rn.f64 	%fd936, %fd934, %fd921, 0d3FF0000000000000;
	selp.f64 	%fd937, %fd936, %fd935, %p48;
	and.b32  	%r513, %r1318, 2;
	setp.eq.s32 	%p49, %r513, 0;
	mov.f64 	%fd938, 0d0000000000000000;
	sub.f64 	%fd939, %fd938, %fd937;
	selp.f64 	%fd115, %fd937, %fd939, %p49;
	fma.rn.f64 	%fd940, %fd115, 0d3FF71547652B82FE, 0d4338000000000000;
	{
	.reg .b32 %temp; 
	mov.b64 	{%r82, %temp}, %fd940;
	}
	mov.f64 	%fd941, 0dC338000000000000;
	add.rn.f64 	%fd942, %fd940, %fd941;
	fma.rn.f64 	%fd943, %fd942, 0dBFE62E42FEFA39EF, %fd115;
	fma.rn.f64 	%fd944, %fd942, 0dBC7ABC9E3B39803F, %fd943;
	fma.rn.f64 	%fd945, %fd944, 0d3E5ADE1569CE2BDF, 0d3E928AF3FCA213EA;
	fma.rn.f64 	%fd946, %fd945, %fd944, 0d3EC71DEE62401315;
	fma.rn.f64 	%fd947, %fd946, %fd944, 0d3EFA01997C89EB71;
	fma.rn.f64 	%fd948, %fd947, %fd944, 0d3F2A01A014761F65;
	fma.rn.f64 	%fd949, %fd948, %fd944, 0d3F56C16C1852B7AF;
	fma.rn.f64 	%fd950, %fd949, %fd944, 0d3F81111111122322;
	fma.rn.f64 	%fd951, %fd950, %fd944, 0d3FA55555555502A1;
	fma.rn.f64 	%fd952, %fd951, %fd944, 0d3FC5555555555511;
	fma.rn.f64 	%fd953, %fd952, %fd944, 0d3FE000000000000B;
	fma.rn.f64 	%fd954, %fd953, %fd944, 0d3FF0000000000000;
	fma.rn.f64 	%fd955, %fd954, %fd944, 0d3FF0000000000000;
	{
	.reg .b32 %temp; 
	mov.b64 	{%r83, %temp}, %fd955;
	}
	{
	.reg .b32 %temp; 
	mov.b64 	{%temp, %r84}, %fd955;
	}
	shl.b32 	%r514, %r82, 20;
	add.s32 	%r515, %r514, %r84;
	mov.b64 	%fd3141, {%r83, %r515};
	{
	.reg .b32 %temp; 
	mov.b64 	{%temp, %r516}, %fd115;
	}
	mov.b32 	%f90, %r516;
	abs.f32 	%f21, %f90;
	setp.lt.f32 	%p50, %f21, 0f4086232B;
	@%p50 bra 	$L__BB2_94;
	setp.lt.f64 	%p51, %fd115, 0d0000000000000000;
	add.f64 	%fd956, %fd115, 0d7FF0000000000000;
	selp.f64 	%fd3141, 0d0000000000000000, %fd956, %p51;
	setp.geu.f32 	%p52, %f21, 0f40874800;
	@%p52 bra 	$L__BB2_94;
	shr.u32 	%r517, %r82, 31;
	add.s32 	%r518, %r82, %r517;
	shr.s32 	%r519, %r518, 1;
	shl.b32 	%r520, %r519, 20;
	add.s32 	%r521, %r84, %r520;
	mov.b64 	%fd957, {%r83, %r521};
	sub.s32 	%r522, %r82, %r519;
	shl.b32 	%r523, %r522, 20;
	add.s32 	%r524, %r523, 1072693248;
	mov.b32 	%r525, 0;
	mov.b64 	%fd958, {%r525, %r524};
	mul.f64 	%fd3141, %fd958, %fd957;
$L__BB2_94:
	div.rn.f64 	%fd120, %fd109, 0d4044000000000000;
	abs.f64 	%fd121, %fd120;
	setp.eq.f64 	%p53, %fd121, 0d7FF0000000000000;
	@%p53 bra 	$L__BB2_98;
	mul.f64 	%fd959, %fd120, 0d3FE45F306DC9C883;
	cvt.rni.s32.f64 	%r1319, %fd959;
	cvt.rn.f64.s32 	%fd960, %r1319;
	fma.rn.f64 	%fd961, %fd960, 0dBFF921FB54442D18, %fd120;
	fma.rn.f64 	%fd962, %fd960, 0dBC91A62633145C00, %fd961;
	fma.rn.f64 	%fd3143, %fd960, 0dB97B839A252049C0, %fd962;
	setp.ltu.f64 	%p54, %fd121, 0d41E0000000000000;
	@%p54 bra 	$L__BB2_97;
	{ // callseq 79, 0
	.param .b64 param0;
	st.param.f64 	[param0], %fd120;
	.param .align 16 .b8 retval0[16];
	call.uni (retval0), 
	__internal_trig_reduction_slowpathd, 
	(
	param0
	);
	ld.param.f64 	%fd3143, [retval0];
	ld.param.b32 	%r1319, [retval0+8];
	} // callseq 79
$L__BB2_97:
	add.s32 	%r1320, %r1319, 1;
	bra.uni 	$L__BB2_99;
$L__BB2_98:
	mov.f64 	%fd964, 0d0000000000000000;
	mul.rn.f64 	%fd3143, %fd120, %fd964;
	mov.b32 	%r1320, 1;
$L__BB2_99:
	shl.b32 	%r528, %r1320, 6;
	cvt.u64.u32 	%rd43, %r528;
	and.b64  	%rd44, %rd43, 64;
	add.s64 	%rd46, %rd9, %rd44;
	mul.rn.f64 	%fd965, %fd3143, %fd3143;
	and.b32  	%r529, %r1320, 1;
	setp.eq.b32 	%p55, %r529, 1;
	selp.f64 	%fd966, 0dBDA8FF8320FD8164, 0d3DE5DB65F9785EBA, %p55;
	ld.global.nc.v2.f64 	{%fd967, %fd968}, [%rd46];
	fma.rn.f64 	%fd969, %fd966, %fd965, %fd967;
	fma.rn.f64 	%fd970, %fd969, %fd965, %fd968;
	ld.global.nc.v2.f64 	{%fd971, %fd972}, [%rd46+16];
	fma.rn.f64 	%fd973, %fd970, %fd965, %fd971;
	fma.rn.f64 	%fd974, %fd973, %fd965, %fd972;
	ld.global.nc.v2.f64 	{%fd975, %fd976}, [%rd46+32];
	fma.rn.f64 	%fd977, %fd974, %fd965, %fd975;
	fma.rn.f64 	%fd978, %fd977, %fd965, %fd976;
	fma.rn.f64 	%fd979, %fd978, %fd3143, %fd3143;
	fma.rn.f64 	%fd980, %fd978, %fd965, 0d3FF0000000000000;
	selp.f64 	%fd981, %fd980, %fd979, %p55;
	and.b32  	%r530, %r1320, 2;
	setp.eq.s32 	%p56, %r530, 0;
	mov.f64 	%fd982, 0d0000000000000000;
	sub.f64 	%fd983, %fd982, %fd981;
	selp.f64 	%fd984, %fd981, %fd983, %p56;
	mul.f64 	%fd985, %fd3141, %fd984;
	cvt.rn.f32.f64 	%f22, %fd985;
	ld.global.f64 	%fd127, [%rd2+20480];
	abs.f64 	%fd128, %fd127;
	setp.eq.f64 	%p57, %fd128, 0d7FF0000000000000;
	@%p57 bra 	$L__BB2_102;
	mul.f64 	%fd986, %fd127, 0d3FE45F306DC9C883;
	cvt.rni.s32.f64 	%r1321, %fd986;
	cvt.rn.f64.s32 	%fd987, %r1321;
	fma.rn.f64 	%fd988, %fd987, 0dBFF921FB54442D18, %fd127;
	fma.rn.f64 	%fd989, %fd987, 0dBC91A62633145C00, %fd988;
	fma.rn.f64 	%fd3144, %fd987, 0dB97B839A252049C0, %fd989;
	setp.ltu.f64 	%p58, %fd128, 0d41E0000000000000;
	@%p58 bra 	$L__BB2_103;
	{ // callseq 80, 0
	.param .b64 param0;
	st.param.f64 	[param0], %fd127;
	.param .align 16 .b8 retval0[16];
	call.uni (retval0), 
	__internal_trig_reduction_slowpathd, 
	(
	param0
	);
	ld.param.f64 	%fd3144, [retval0];
	ld.param.b32 	%r1321, [retval0+8];
	} // callseq 80
	bra.uni 	$L__BB2_103;
$L__BB2_102:
	mov.f64 	%fd991, 0d0000000000000000;
	mul.rn.f64 	%fd3144, %fd127, %fd991;
	mov.b32 	%r1321, 0;
$L__BB2_103:
	shl.b32 	%r533, %r1321, 6;
	cvt.u64.u32 	%rd47, %r533;
	and.b64  	%rd48, %rd47, 64;
	add.s64 	%rd50, %rd9, %rd48;
	mul.rn.f64 	%fd992, %fd3144, %fd3144;
	and.b32  	%r534, %r1321, 1;
	setp.eq.b32 	%p59, %r534, 1;
	selp.f64 	%fd993, 0dBDA8FF8320FD8164, 0d3DE5DB65F9785EBA, %p59;
	ld.global.nc.v2.f64 	{%fd994, %fd995}, [%rd50];
	fma.rn.f64 	%fd996, %fd993, %fd992, %fd994;
	fma.rn.f64 	%fd997, %fd996, %fd992, %fd995;
	ld.global.nc.v2.f64 	{%fd998, %fd999}, [%rd50+16];
	fma.rn.f64 	%fd1000, %fd997, %fd992, %fd998;
	fma.rn.f64 	%fd1001, %fd1000, %fd992, %fd999;
	ld.global.nc.v2.f64 	{%fd1002, %fd1003}, [%rd50+32];
	fma.rn.f64 	%fd1004, %fd1001, %fd992, %fd1002;
	fma.rn.f64 	%fd1005, %fd1004, %fd992, %fd1003;
	fma.rn.f64 	%fd1006, %fd1005, %fd3144, %fd3144;
	fma.rn.f64 	%fd1007, %fd1005, %fd992, 0d3FF0000000000000;
	selp.f64 	%fd1008, %fd1007, %fd1006, %p59;
	and.b32  	%r535, %r1321, 2;
	setp.eq.s32 	%p60, %r535, 0;
	mov.f64 	%fd1009, 0d0000000000000000;
	sub.f64 	%fd1010, %fd1009, %fd1008;
	selp.f64 	%fd133, %fd1008, %fd1010, %p60;
	fma.rn.f64 	%fd1011, %fd133, 0d3FF71547652B82FE, 0d4338000000000000;
	{
	.reg .b32 %temp; 
	mov.b64 	{%r93, %temp}, %fd1011;
	}
	mov.f64 	%fd1012, 0dC338000000000000;
	add.rn.f64 	%fd1013, %fd1011, %fd1012;
	fma.rn.f64 	%fd1014, %fd1013, 0dBFE62E42FEFA39EF, %fd133;
	fma.rn.f64 	%fd1015, %fd1013, 0dBC7ABC9E3B39803F, %fd1014;
	fma.rn.f64 	%fd1016, %fd1015, 0d3E5ADE1569CE2BDF, 0d3E928AF3FCA213EA;
	fma.rn.f64 	%fd1017, %fd1016, %fd1015, 0d3EC71DEE62401315;
	fma.rn.f64 	%fd1018, %fd1017, %fd1015, 0d3EFA01997C89EB71;
	fma.rn.f64 	%fd1019, %fd1018, %fd1015, 0d3F2A01A014761F65;
	fma.rn.f64 	%fd1020, %fd1019, %fd1015, 0d3F56C16C1852B7AF;
	fma.rn.f64 	%fd1021, %fd1020, %fd1015, 0d3F81111111122322;
	fma.rn.f64 	%fd1022, %fd1021, %fd1015, 0d3FA55555555502A1;
	fma.rn.f64 	%fd1023, %fd1022, %fd1015, 0d3FC5555555555511;
	fma.rn.f64 	%fd1024, %fd1023, %fd1015, 0d3FE000000000000B;
	fma.rn.f64 	%fd1025, %fd1024, %fd1015, 0d3FF0000000000000;
	fma.rn.f64 	%fd1026, %fd1025, %fd1015, 0d3FF0000000000000;
	{
	.reg .b32 %temp; 
	mov.b64 	{%r94, %temp}, %fd1026;
	}
	{
	.reg .b32 %temp; 
	mov.b64 	{%temp, %r95}, %fd1026;
	}
	shl.b32 	%r536, %r93, 20;
	add.s32 	%r537, %r536, %r95;
	mov.b64 	%fd3145, {%r94, %r537};
	{
	.reg .b32 %temp; 
	mov.b64 	{%temp, %r538}, %fd133;
	}
	mov.b32 	%f91, %r538;
	abs.f32 	%f23, %f91;
	setp.lt.f32 	%p61, %f23, 0f4086232B;
	@%p61 bra 	$L__BB2_106;
	setp.lt.f64 	%p62, %fd133, 0d0000000000000000;
	add.f64 	%fd1027, %fd133, 0d7FF0000000000000;
	selp.f64 	%fd3145, 0d0000000000000000, %fd1027, %p62;
	setp.geu.f32 	%p63, %f23, 0f40874800;
	@%p63 bra 	$L__BB2_106;
	shr.u32 	%r539, %r93, 31;
	add.s32 	%r540, %r93, %r539;
	shr.s32 	%r541, %r540, 1;
	shl.b32 	%r542, %r541, 20;
	add.s32 	%r543, %r95, %r542;
	mov.b64 	%fd1028, {%r94, %r543};
	sub.s32 	%r544, %r93, %r541;
	shl.b32 	%r545, %r544, 20;
	add.s32 	%r546, %r545, 1072693248;
	mov.b32 	%r547, 0;
	mov.b64 	%fd1029, {%r547, %r546};
	mul.f64 	%fd3145, %fd1029, %fd1028;
$L__BB2_106:
	div.rn.f64 	%fd138, %fd127, 0d4044000000000000;
	abs.f64 	%fd139, %fd138;
	setp.eq.f64 	%p64, %fd139, 0d7FF0000000000000;
	@%p64 bra 	$L__BB2_110;
	mul.f64 	%fd1030, %fd138, 0d3FE45F306DC9C883;
	cvt.rni.s32.f64 	%r1322, %fd1030;
	cvt.rn.f64.s32 	%fd1031, %r1322;
	fma.rn.f64 	%fd1032, %fd1031, 0dBFF921FB54442D18, %fd138;
	fma.rn.f64 	%fd1033, %fd1031, 0dBC91A62633145C00, %fd1032;
	fma.rn.f64 	%fd3147, %fd1031, 0dB97B839A252049C0, %fd1033;
	setp.ltu.f64 	%p65, %fd139, 0d41E0000000000000;
	@%p65 bra 	$L__BB2_109;
	{ // callseq 81, 0
	.param .b64 param0;
	st.param.f64 	[param0], %fd138;
	.param .align 16 .b8 retval0[16];
	call.uni (retval0), 
	__internal_trig_reduction_slowpathd, 
	(
	param0
	);
	ld.param.f64 	%fd3147, [retval0];
	ld.param.b32 	%r1322, [retval0+8];
	} // callseq 81
$L__BB2_109:
	add.s32 	%r1323, %r1322, 1;
	bra.uni 	$L__BB2_111;
$L__BB2_110:
	mov.f64 	%fd1035, 0d0000000000000000;
	mul.rn.f64 	%fd3147, %fd138, %fd1035;
	mov.b32 	%r1323, 1;
$L__BB2_111:
	shl.b32 	%r550, %r1323, 6;
	cvt.u64.u32 	%rd51, %r550;
	and.b64  	%rd52, %rd51, 64;
	add.s64 	%rd54, %rd9, %rd52;
	mul.rn.f64 	%fd1036, %fd3147, %fd3147;
	and.b32  	%r551, %r1323, 1;
	setp.eq.b32 	%p66, %r551, 1;
	selp.f64 	%fd1037, 0dBDA8FF8320FD8164, 0d3DE5DB65F9785EBA, %p66;
	ld.global.nc.v2.f64 	{%fd1038, %fd1039}, [%rd54];
	fma.rn.f64 	%fd1040, %fd1037, %fd1036, %fd1038;
	fma.rn.f64 	%fd1041, %fd1040, %fd1036, %fd1039;
	ld.global.nc.v2.f64 	{%fd1042, %fd1043}, [%rd54+16];
	fma.rn.f64 	%fd1044, %fd1041, %fd1036, %fd1042;
	fma.rn.f64 	%fd1045, %fd1044, %fd1036, %fd1043;
	ld.global.nc.v2.f64 	{%fd1046, %fd1047}, [%rd54+32];
	fma.rn.f64 	%fd1048, %fd1045, %fd1036, %fd1046;
	fma.rn.f64 	%fd1049, %fd1048, %fd1036, %fd1047;
	fma.rn.f64 	%fd1050, %fd1049, %fd3147, %fd3147;
	fma.rn.f64 	%fd1051, %fd1049, %fd1036, 0d3FF0000000000000;
	selp.f64 	%fd1052, %fd1051, %fd1050, %p66;
	and.b32  	%r552, %r1323, 2;
	setp.eq.s32 	%p67, %r552, 0;
	mov.f64 	%fd1053, 0d0000000000000000;
	sub.f64 	%fd1054, %fd1053, %fd1052;
	selp.f64 	%fd1055, %fd1052, %fd1054, %p67;
	mul.f64 	%fd1056, %fd3145, %fd1055;
	cvt.rn.f32.f64 	%f24, %fd1056;
	ld.global.f64 	%fd145, [%rd2+24576];
	abs.f64 	%fd146, %fd145;
	setp.eq.f64 	%p68, %fd146, 0d7FF0000000000000;
	@%p68 bra 	$L__BB2_114;
	mul.f64 	%fd1057, %fd145, 0d3FE45F306DC9C883;
	cvt.rni.s32.f64 	%r1324, %fd1057;
	cvt.rn.f64.s32 	%fd1058, %r1324;
	fma.rn.f64 	%fd1059, %fd1058, 0dBFF921FB54442D18, %fd145;
	fma.rn.f64 	%fd1060, %fd1058, 0dBC91A62633145C00, %fd1059;
	fma.rn.f64 	%fd3148, %fd1058, 0dB97B839A252049C0, %fd1060;
	setp.ltu.f64 	%p69, %fd146, 0d41E0000000000000;
	@%p69 bra 	$L__BB2_115;
	{ // callseq 82, 0
	.param .b64 param0;
	st.param.f64 	[param0], %fd145;
	.param .align 16 .b8 retval0[16];
	call.uni (retval0), 
	__internal_trig_reduction_slowpathd, 
	(
	param0
	);
	ld.param.f64 	%fd3148, [retval0];
	ld.param.b32 	%r1324, [retval0+8];
	} // callseq 82
	bra.uni 	$L__BB2_115;
$L__BB2_114:
	mov.f64 	%fd1062, 0d0000000000000000;
	mul.rn.f64 	%fd3148, %fd145, %fd1062;
	mov.b32 	%r1324, 0;
$L__BB2_115:
	shl.b32 	%r555, %r1324, 6;
	cvt.u64.u32 	%rd55, %r555;
	and.b64  	%rd56, %rd55, 64;
	add.s64 	%rd58, %rd9, %rd56;
	mul.rn.f64 	%fd1063, %fd3148, %fd3148;
	and.b32  	%r556, %r1324, 1;
	setp.eq.b32 	%p70, %r556, 1;
	selp.f64 	%fd1064, 0dBDA8FF8320FD8164, 0d3DE5DB65F9785EBA, %p70;
	ld.global.nc.v2.f64 	{%fd1065, %fd1066}, [%rd58];
	fma.rn.f64 	%fd1067, %fd1064, %fd1063, %fd1065;
	fma.rn.f64 	%fd1068, %fd1067, %fd1063, %fd1066;
	ld.global.nc.v2.f64 	{%fd1069, %fd1070}, [%rd58+16];
	fma.rn.f64 	%fd1071, %fd1068, %fd1063, %fd1069;
	fma.rn.f64 	%fd1072, %fd1071, %fd1063, %fd1070;
	ld.global.nc.v2.f64 	{%fd1073, %fd1074}, [%rd58+32];
	fma.rn.f64 	%fd1075, %fd1072, %fd1063, %fd1073;
	fma.rn.f64 	%fd1076, %fd1075, %fd1063, %fd1074;
	fma.rn.f64 	%fd1077, %fd1076, %fd3148, %fd3148;
	fma.rn.f64 	%fd1078, %fd1076, %fd1063, 0d3FF0000000000000;
	selp.f64 	%fd1079, %fd1078, %fd1077, %p70;
	and.b32  	%r557, %r1324, 2;
	setp.eq.s32 	%p71, %r557, 0;
	mov.f64 	%fd1080, 0d0000000000000000;
	sub.f64 	%fd1081, %fd1080, %fd1079;
	selp.f64 	%fd151, %fd1079, %fd1081, %p71;
	fma.rn.f64 	%fd1082, %fd151, 0d3FF71547652B82FE, 0d4338000000000000;
	{
	.reg .b32 %temp; 
	mov.b64 	{%r104, %temp}, %fd1082;
	}
	mov.f64 	%fd1083, 0dC338000000000000;
	add.rn.f64 	%fd1084, %fd1082, %fd1083;
	fma.rn.f64 	%fd1085, %fd1084, 0dBFE62E42FEFA39EF, %fd151;
	fma.rn.f64 	%fd1086, %fd1084, 0dBC7ABC9E3B39803F, %fd1085;
	fma.rn.f64 	%fd1087, %fd1086, 0d3E5ADE1569CE2BDF, 0d3E928AF3FCA213EA;
	fma.rn.f64 	%fd1088, %fd1087, %fd1086, 0d3EC71DEE62401315;
	fma.rn.f64 	%fd1089, %fd1088, %fd1086, 0d3EFA01997C89EB71;
	fma.rn.f64 	%fd1090, %fd1089, %fd1086, 0d3F2A01A014761F65;
	fma.rn.f64 	%fd1091, %fd1090, %fd1086, 0d3F56C16C1852B7AF;
	fma.rn.f64 	%fd1092, %fd1091, %fd1086, 0d3F81111111122322;
	fma.rn.f64 	%fd1093, %fd1092, %fd1086, 0d3FA55555555502A1;
	fma.rn.f64 	%fd1094, %fd1093, %fd1086, 0d3FC5555555555511;
	fma.rn.f64 	%fd1095, %fd1094, %fd1086, 0d3FE000000000000B;
	fma.rn.f64 	%fd1096, %fd1095, %fd1086, 0d3FF0000000000000;
	fma.rn.f64 	%fd1097, %fd1096, %fd1086, 0d3FF0000000000000;
	{
	.reg .b32 %temp; 
	mov.b64 	{%r105, %temp}, %fd1097;
	}
	{
	.reg .b32 %temp; 
	mov.b64 	{%temp, %r106}, %fd1097;
	}
	shl.b32 	%r558, %r104, 20;
	add.s32 	%r559, %r558, %r106;
	mov.b64 	%fd3149, {%r105, %r559};
	{
	.reg .b32 %temp; 
	mov.b64 	{%temp, %r560}, %fd151;
	}
	mov.b32 	%f92, %r560;
	abs.f32 	%f25, %f92;
	setp.lt.f32 	%p72, %f25, 0f4086232B;
	@%p72 bra 	$L__BB2_118;
	setp.lt.f64 	%p73, %fd151, 0d0000000000000000;
	add.f64 	%fd1098, %fd151, 0d7FF0000000000000;
	selp.f64 	%fd3149, 0d0000000000000000, %fd1098, %p73;
	setp.geu.f32 	%p74, %f25, 0f40874800;
	@%p74 bra 	$L__BB2_118;
	shr.u32 	%r561, %r104, 31;
	add.s32 	%r562, %r104, %r561;
	shr.s32 	%r563, %r562, 1;
	shl.b32 	%r564, %r563, 20;
	add.s32 	%r565, %r106, %r564;
	mov.b64 	%fd1099, {%r105, %r565};
	sub.s32 	%r566, %r104, %r563;
	shl.b32 	%r567, %r566, 20;
	add.s32 	%r568, %r567, 1072693248;
	mov.b32 	%r569, 0;
	mov.b64 	%fd1100, {%r569, %r568};
	mul.f64 	%fd3149, %fd1100, %fd1099;
$L__BB2_118:
	div.rn.f64 	%fd156, %fd145, 0d4044000000000000;
	abs.f64 	%fd157, %fd156;
	setp.eq.f64 	%p75, %fd157, 0d7FF0000000000000;
	@%p75 bra 	$L__BB2_122;
	mul.f64 	%fd1101, %fd156, 0d3FE45F306DC9C883;
	cvt.rni.s32.f64 	%r1325, %fd1101;
	cvt.rn.f64.s32 	%fd1102, %r1325;
	fma.rn.f64 	%fd1103, %fd1102, 0dBFF921FB54442D18, %fd156;
	fma.rn.f64 	%fd1104, %fd1102, 0dBC91A62633145C00, %fd1103;
	fma.rn.f64 	%fd3151, %fd1102, 0dB97B839A252049C0, %fd1104;
	setp.ltu.f64 	%p76, %fd157, 0d41E0000000000000;
	@%p76 bra 	$L__BB2_121;
	{ // callseq 83, 0
	.param .b64 param0;
	st.param.f64 	[param0], %fd156;
	.param .align 16 .b8 retval0[16];
	call.uni (retval0), 
	__internal_trig_reduction_slowpathd, 
	(
	param0
	);
	ld.param.f64 	%fd3151, [retval0];
	ld.param.b32 	%r1325, [retval0+8];
	} // callseq 83
$L__BB2_121:
	add.s32 	%r1326, %r1325, 1;
	bra.uni 	$L__BB2_123;
$L__BB2_122:
	mov.f64 	%fd1106, 0d0000000000000000;
	mul.rn.f64 	%fd3151, %fd156, %fd1106;
	mov.b32 	%r1326, 1;
$L__BB2_123:
	shl.b32 	%r572, %r1326, 6;
	cvt.u64.u32 	%rd59, %r572;
	and.b64  	%rd60, %rd59, 64;
	add.s64 	%rd62, %rd9, %rd60;
	mul.rn.f64 	%fd1107, %fd3151, %fd3151;
	and.b32  	%r573, %r1326, 1;
	setp.eq.b32 	%p77, %r573, 1;
	selp.f64 	%fd1108, 0dBDA8FF8320FD8164, 0d3DE5DB65F9785EBA, %p77;
	ld.global.nc.v2.f64 	{%fd1109, %fd1110}, [%rd62];
	fma.rn.f64 	%fd1111, %fd1108, %fd1107, %fd1109;
	fma.rn.f64 	%fd1112, %fd1111, %fd1107, %fd1110;
	ld.global.nc.v2.f64 	{%fd1113, %fd1114}, [%rd62+16];
	fma.rn.f64 	%fd1115, %fd1112, %fd1107, %fd1113;
	fma.rn.f64 	%fd1116, %fd1115, %fd1107, %fd1114;
	ld.global.nc.v2.f64 	{%fd1117, %fd1118}, [%rd62+32];
	fma.rn.f64 	%fd1119, %fd1116, %fd1107, %fd1117;
	fma.rn.f64 	%fd1120, %fd1119, %fd1107, %fd1118;
	fma.rn.f64 	%fd1121, %fd1120, %fd3151, %fd3151;
	fma.rn.f64 	%fd1122, %fd1120, %fd1107, 0d3FF0000000000000;
	selp.f64 	%fd1123, %fd1122, %fd1121, %p77;
	and.b32  	%r574, %r1326, 2;
	setp.eq.s32 	%p78, %r574, 0;
	mov.f64 	%fd1124, 0d0000000000000000;
	sub.f64 	%fd1125, %fd1124, %fd1123;
	selp.f64 	%fd1126, %fd1123, %fd1125, %p78;
	mul.f64 	%fd1127, %fd3149, %fd1126;
	cvt.rn.f32.f64 	%f26, %fd1127;
	ld.global.f64 	%fd163, [%rd2+28672];
	abs.f64 	%fd164, %fd163;
	setp.eq.f64 	%p79, %fd164, 0d7FF0000000000000;
	@%p79 bra 	$L__BB2_126;
	mul.f64 	%fd1128, %fd163, 0d3FE45F306DC9C883;
	cvt.rni.s32.f64 	%r1327, %fd1128;
	cvt.rn.f64.s32 	%fd1129, %r1327;
	fma.rn.f64 	%fd1130, %fd1129, 0dBFF921FB54442D18, %fd163;
	fma.rn.f64 	%fd1131, %fd1129, 0dBC91A62633145C00, %fd1130;
	fma.rn.f64 	%fd3152, %fd1129, 0dB97B839A252049C0, %fd1131;
	setp.ltu.f64 	%p80, %fd164, 0d41E0000000000000;
	@%p80 bra 	$L__BB2_127;
	{ // callseq 84, 0
	.param .b64 param0;
	st.param.f64 	[param0], %fd163;
	.param .align 16 .b8 retval0[16];
	call.uni (retval0), 
	__internal_trig_reduction_slowpathd, 
	(
	param0
	);
	ld.param.f64 	%fd3152, [retval0];
	ld.param.b32 	%r1327, [retval0+8];
	} // callseq 84
	bra.uni 	$L__BB2_127;
$L__BB2_126:
	mov.f64 	%fd1133, 0d0000000000000000;
	mul.rn.f64 	%fd3152, %fd163, %fd1133;
	mov.b32 	%r1327, 0;
$L__BB2_127:
	shl.b32 	%r577, %r1327, 6;
	cvt.u64.u32 	%rd63, %r577;
	and.b64  	%rd64, %rd63, 64;
	add.s64 	%rd66, %rd9, %rd64;
	mul.rn.f64 	%fd1134, %fd3152, %fd3152;
	and.b32  	%r578, %r1327, 1;
	setp.eq.b32 	%p81, %r578, 1;
	selp.f64 	%fd1135, 0dBDA8FF8320FD8164, 0d3DE5DB65F9785EBA, %p81;
	ld.global.nc.v2.f64 	{%fd1136, %fd1137}, [%rd66];
	fma.rn.f64 	%fd1138, %fd1135, %fd1134, %fd1136;
	fma.rn.f64 	%fd1139, %fd1138, %fd1134, %fd1137;
	ld.global.nc.v2.f64 	{%fd1140, %fd1141}, [%rd66+16];
	fma.rn.f64 	%fd1142, %fd1139, %fd1134, %fd1140;
	fma.rn.f64 	%fd1143, %fd1142, %fd1134, %fd1141;
	ld.global.nc.v2.f64 	{%fd1144, %fd1145}, [%rd66+32];
	fma.rn.f64 	%fd1146, %fd1143, %fd1134, %fd1144;
	fma.rn.f64 	%fd1147, %fd1146, %fd1134, %fd1145;
	fma.rn.f64 	%fd1148, %fd1147, %fd3152, %fd3152;
	fma.rn.f64 	%fd1149, %fd1147, %fd1134, 0d3FF0000000000000;
	selp.f64 	%fd1150, %fd1149, %fd1148, %p81;
	and.b32  	%r579, %r1327, 2;
	setp.eq.s32 	%p82, %r579, 0;
	mov.f64 	%fd1151, 0d0000000000000000;
	sub.f64 	%fd1152, %fd1151, %fd1150;
	selp.f64 	%fd169, %fd1150, %fd1152, %p82;
	fma.rn.f64 	%fd1153, %fd169, 0d3FF71547652B82FE, 0d4338000000000000;
	{
	.reg .b32 %temp; 
	mov.b64 	{%r115, %temp}, %fd1153;
	}
	mov.f64 	%fd1154, 0dC338000000000000;
	add.rn.f64 	%fd1155, %fd1153, %fd1154;
	fma.rn.f64 	%fd1156, %fd1155, 0dBFE62E42FEFA39EF, %fd169;
	fma.rn.f64 	%fd1157, %fd1155, 0dBC7ABC9E3B39803F, %fd1156;
	fma.rn.f64 	%fd1158, %fd1157, 0d3E5ADE1569CE2BDF, 0d3E928AF3FCA213EA;
	fma.rn.f64 	%fd1159, %fd1158, %fd1157, 0d3EC71DEE62401315;
	fma.rn.f64 	%fd1160, %fd1159, %fd1157, 0d3EFA01997C89EB71;
	fma.rn.f64 	%fd1161, %fd1160, %fd1157, 0d3F2A01A014761F65;
	fma.rn.f64 	%fd1162, %fd1161, %fd1157, 0d3F56C16C1852B7AF;
	fma.rn.f64 	%fd1163, %fd1162, %fd1157, 0d3F81111111122322;
	fma.rn.f64 	%fd1164, %fd1163, %fd1157, 0d3FA55555555502A1;
	fma.rn.f64 	%fd1165, %fd1164, %fd1157, 0d3FC5555555555511;
	fma.rn.f64 	%fd1166, %fd1165, %fd1157, 0d3FE000000000000B;
	fma.rn.f64 	%fd1167, %fd1166, %fd1157, 0d3FF0000000000000;
	fma.rn.f64 	%fd1168, %fd1167, %fd1157, 0d3FF0000000000000;
	{
	.reg .b32 %temp; 
	mov.b64 	{%r116, %temp}, %fd1168;
	}
	{
	.reg .b32 %temp; 
	mov.b64 	{%temp, %r117}, %fd1168;
	}
	shl.b32 	%r580, %r115, 20;
	add.s32 	%r581, %r580, %r117;
	mov.b64 	%fd3153, {%r116, %r581};
	{
	.reg .b32 %temp; 
	mov.b64 	{%temp, %r582}, %fd169;
	}
	mov.b32 	%f93, %r582;
	abs.f32 	%f27, %f93;
	setp.lt.f32 	%p83, %f27, 0f4086232B;
	@%p83 bra 	$L__BB2_130;
	setp.lt.f64 	%p84, %fd169, 0d0000000000000000;
	add.f64 	%fd1169, %fd169, 0d7FF0000000000000;
	selp.f64 	%fd3153, 0d0000000000000000, %fd1169, %p84;
	setp.geu.f32 	%p85, %f27, 0f40874800;
	@%p85 bra 	$L__BB2_130;
	shr.u32 	%r583, %r115, 31;
	add.s32 	%r584, %r115, %r583;
	shr.s32 	%r585, %r584, 1;
	shl.b32 	%r586, %r585, 20;
	add.s32 	%r587, %r117, %r586;
	mov.b64 	%fd1170, {%r116, %r587};
	sub.s32 	%r588, %r115, %r585;
	shl.b32 	%r589, %r588, 20;
	add.s32 	%r590, %r589, 1072693248;
	mov.b32 	%r591, 0;
	mov.b64 	%fd1171, {%r591, %r590};
	mul.f64 	%fd3153, %fd1171, %fd1170;
$L__BB2_130:
	div.rn.f64 	%fd174, %fd163, 0d4044000000000000;
	abs.f64 	%fd175, %fd174;
	setp.eq.f64 	%p86, %fd175, 0d7FF0000000000000;
	@%p86 bra 	$L__BB2_134;
	mul.f64 	%fd1172, %fd174, 0d3FE45F306DC9C883;
	cvt.rni.s32.f64 	%r1328, %fd1172;
	cvt.rn.f64.s32 	%fd1173, %r1328;
	fma.rn.f64 	%fd1174, %fd1173, 0dBFF921FB54442D18, %fd174;
	fma.rn.f64 	%fd1175, %fd1173, 0dBC91A62633145C00, %fd1174;
	fma.rn.f64 	%fd3155, %fd1173, 0dB97B839A252049C0, %fd1175;
	setp.ltu.f64 	%p87, %fd175, 0d41E0000000000000;
	@%p87 bra 	$L__BB2_133;
	{ // callseq 85, 0
	.param .b64 param0;
	st.param.f64 	[param0], %fd174;
	.param .align 16 .b8 retval0[16];
	call.uni (retval0), 
	__internal_trig_reduction_slowpathd, 
	(
	param0
	);
	ld.param.f64 	%fd3155, [retval0];
	ld.param.b32 	%r1328, [retval0+8];
	} // callseq 85
$L__BB2_133:
	add.s32 	%r1329, %r1328, 1;
	bra.uni 	$L__BB2_135;
$L__BB2_134:
	mov.f64 	%fd1177, 0d0000000000000000;
	mul.rn.f64 	%fd3155, %fd174, %fd1177;
	mov.b32 	%r1329, 1;
$L__BB2_135:
	shl.b32 	%r594, %r1329, 6;
	cvt.u64.u32 	%rd67, %r594;
	and.b64  	%rd68, %rd67, 64;
	add.s64 	%rd70, %rd9, %rd68;
	mul.rn.f64 	%fd1178, %fd3155, %fd3155;
	and.b32  	%r595, %r1329, 1;
	setp.eq.b32 	%p88, %r595, 1;
	selp.f64 	%fd1179, 0dBDA8FF8320FD8164, 0d3DE5DB65F9785EBA, %p88;
	ld.global.nc.v2.f64 	{%fd1180, %fd1181}, [%rd70];
	fma.rn.f64 	%fd1182, %fd1179, %fd1178, %fd1180;
	fma.rn.f64 	%fd1183, %fd1182, %fd1178, %fd1181;
	ld.global.nc.v2.f64 	{%fd1184, %fd1185}, [%rd70+16];
	fma.rn.f64 	%fd1186, %fd1183, %fd1178, %fd1184;
	fma.rn.f64 	%fd1187, %fd1186, %fd1178, %fd1185;
	ld.global.nc.v2.f64 	{%fd1188, %fd1189}, [%rd70+32];
	fma.rn.f64 	%fd1190, %fd1187, %fd1178, %fd1188;
	fma.rn.f64 	%fd1191, %fd1190, %fd1178, %fd1189;
	fma.rn.f64 	%fd1192, %fd1191, %fd3155, %fd3155;
	fma.rn.f64 	%fd1193, %fd1191, %fd1178, 0d3FF0000000000000;
	selp.f64 	%fd1194, %fd1193, %fd1192, %p88;
	and.b32  	%r596, %r1329, 2;
	setp.eq.s32 	%p89, %r596, 0;
	mov.f64 	%fd1195, 0d0000000000000000;
	sub.f64 	%fd1196, %fd1195, %fd1194;
	selp.f64 	%fd1197, %fd1194, %fd1196, %p89;
	mul.f64 	%fd1198, %fd3153, %fd1197;
	cvt.rn.f32.f64 	%f28, %fd1198;
	ld.global.f64 	%fd181, [%rd2+32768];
	abs.f64 	%fd182, %fd181;
	setp.eq.f64 	%p90, %fd182, 0d7FF0000000000000;
	@%p90 bra 	$L__BB2_138;
	mul.f64 	%fd1199, %fd181, 0d3FE45F306DC9C883;
	cvt.rni.s32.f64 	%r1330, %fd1199;
	cvt.rn.f64.s32 	%fd1200, %r1330;
	fma.rn.f64 	%fd1201, %fd1200, 0dBFF921FB54442D18, %fd181;
	fma.rn.f64 	%fd1202, %fd1200, 0dBC91A62633145C00, %fd1201;
	fma.rn.f64 	%fd3156, %fd1200, 0dB97B839A252049C0, %fd1202;
	setp.ltu.f64 	%p91, %fd182, 0d41E0000000000000;
	@%p91 bra 	$L__BB2_139;
	{ // callseq 86, 0
	.param .b64 param0;
	st.param.f64 	[param0], %fd181;
	.param .align 16 .b8 retval0[16];
	call.uni (retval0), 
	__internal_trig_reduction_slowpathd, 
	(
	param0
	);
	ld.param.f64 	%fd3156, [retval0];
	ld.param.b32 	%r1330, [retval0+8];
	} // callseq 86
	bra.uni 	$L__BB2_139;
$L__BB2_138:
	mov.f64 	%fd1204, 0d0000000000000000;
	mul.rn.f64 	%fd3156, %fd181, %fd1204;
	mov.b32 	%r1330, 0;
$L__BB2_139:
	shl.b32 	%r599, %r1330, 6;
	cvt.u64.u32 	%rd71, %r599;
	and.b64  	%rd72, %rd71, 64;
	add.s64 	%rd74, %rd9, %rd72;
	mul.rn.f64 	%fd1205, %fd3156, %fd3156;
	and.b32  	%r600, %r1330, 1;
	setp.eq.b32 	%p92, %r600, 1;
	selp.f64 	%fd1206, 0dBDA8FF8320FD8164, 0d3DE5DB65F9785EBA, %p92;
	ld.global.nc.v2.f64 	{%fd1207, %fd1208}, [%rd74];
	fma.rn.f64 	%fd1209, %fd1206, %fd1205, %fd1207;
	fma.rn.f64 	%fd1210, %fd1209, %fd1205, %fd1208;
	ld.global.nc.v2.f64 	{%fd1211, %fd1212}, [%rd74+16];
	fma.rn.f64 	%fd1213, %fd1210, %fd1205, %fd1211;
	fma.rn.f64 	%fd1214, %fd1213, %fd1205, %fd1212;
	ld.global.nc.v2.f64 	{%fd1215, %fd1216}, [%rd74+32];
	fma.rn.f64 	%fd1217, %fd1214, %fd1205, %fd1215;
	fma.rn.f64 	%fd1218, %fd1217, %fd1205, %fd1216;
	fma.rn.f64 	%fd1219, %fd1218, %fd3156, %fd3156;
	fma.rn.f64 	%fd1220, %fd1218, %fd1205, 0d3FF0000000000000;
	selp.f64 	%fd1221, %fd1220, %fd1219, %p92;
	and.b32  	%r601, %r1330, 2;
	setp.eq.s32 	%p93, %r601, 0;
	mov.f64 	%fd1222, 0d0000000000000000;
	sub.f64 	%fd1223, %fd1222, %fd1221;
	selp.f64 	%fd187, %fd1221, %fd1223, %p93;
	fma.rn.f64 	%fd1224, %fd187, 0d3FF71547652B82FE, 0d4338000000000000;
	{
	.reg .b32 %temp; 
	mov.b64 	{%r126, %temp}, %fd1224;
	}
	mov.f64 	%fd1225, 0dC338000000000000;
	add.rn.f64 	%fd1226, %fd1224, %fd1225;
	fma.rn.f64 	%fd1227, %fd1226, 0dBFE62E42FEFA39EF, %fd187;
	fma.rn.f64 	%fd1228, %fd1226, 0dBC7ABC9E3B39803F, %fd1227;
	fma.rn.f64 	%fd1229, %fd1228, 0d3E5ADE1569CE2BDF, 0d3E928AF3FCA213EA;
	fma.rn.f64 	%fd1230, %fd1229, %fd1228, 0d3EC71DEE62401315;
	fma.rn.f64 	%fd1231, %fd1230, %fd1228, 0d3EFA01997C89EB71;
	fma.rn.f64 	%fd1232, %fd1231, %fd1228, 0d3F2A01A014761F65;
	fma.rn.f64 	%fd1233, %fd1232, %fd1228, 0d3F56C16C1852B7AF;
	fma.rn.f64 	%fd1234, %fd1233, %fd1228, 0d3F81111111122322;
	fma.rn.f64 	%fd1235, %fd1234, %fd1228, 0d3FA55555555502A1;
	fma.rn.f64 	%fd1236, %fd1235, %fd1228, 0d3FC5555555555511;
	fma.rn.f64 	%fd1237, %fd1236, %fd1228, 0d3FE000000000000B;
	fma.rn.f64 	%fd1238, %fd1237, %fd1228, 0d3FF0000000000000;
	fma.rn.f64 	%fd1239, %fd1238, %fd1228, 0d3FF0000000000000;
	{
	.reg .b32 %temp; 
	mov.b64 	{%r127, %temp}, %fd1239;
	}
	{
	.reg .b32 %temp; 
	mov.b64 	{%temp, %r128}, %fd1239;
	}
	shl.b32 	%r602, %r126, 20;
	add.s32 	%r603, %r602, %r128;
	mov.b64 	%fd3157, {%r127, %r603};
	{
	.reg .b32 %temp; 
	mov.b64 	{%temp, %r604}, %fd187;
	}
	mov.b32 	%f94, %r604;
	abs.f32 	%f29, %f94;
	setp.lt.f32 	%p94, %f29, 0f4086232B;
	@%p94 bra 	$L__BB2_142;
	setp.lt.f64 	%p95, %fd187, 0d0000000000000000;
	add.f64 	%fd1240, %fd187, 0d7FF0000000000000;
	selp.f64 	%fd3157, 0d0000000000000000, %fd1240, %p95;
	setp.geu.f32 	%p96, %f29, 0f40874800;
	@%p96 bra 	$L__BB2_142;
	shr.u32 	%r605, %r126, 31;
	add.s32 	%r606, %r126, %r605;
	shr.s32 	%r607, %r606, 1;
	shl.b32 	%r608, %r607, 20;
	add.s32 	%r609, %r128, %r608;
	mov.b64 	%fd1241, {%r127, %r609};
	sub.s32 	%r610, %r126, %r607;
	shl.b32 	%r611, %r610, 20;
	add.s32 	%r612, %r611, 1072693248;
	mov.b32 	%r613, 0;
	mov.b64 	%fd1242, {%r613, %r612};
	mul.f64 	%fd3157, %fd1242, %fd1241;
$L__BB2_142:
	div.rn.f64 	%fd192, %fd181, 0d4044000000000000;
	abs.f64 	%fd193, %fd192;
	setp.eq.f64 	%p97, %fd193, 0d7FF0000000000000;
	@%p97 bra 	$L__BB2_146;
	mul.f64 	%fd1243, %fd192, 0d3FE45F306DC9C883;
	cvt.rni.s32.f64 	%r1331, %fd1243;
	cvt.rn.f64.s32 	%fd1244, %r1331;
	fma.rn.f64 	%fd1245, %fd1244, 0dBFF921FB54442D18, %fd192;
	fma.rn.f64 	%fd1246, %fd1244, 0dBC91A62633145C00, %fd1245;
	fma.rn.f64 	%fd3159, %fd1244, 0dB97B839A252049C0, %fd1246;
	setp.ltu.f64 	%p98, %fd193, 0d41E0000000000000;
	@%p98 bra 	$L__BB2_145;
	{ // callseq 87, 0
	.param .b64 param0;
	st.param.f64 	[param0], %fd192;
	.param .align 16 .b8 retval0[16];
	call.uni (retval0), 
	__internal_trig_reduction_slowpathd, 
	(
	param0
	);
	ld.param.f64 	%fd3159, [retval0];
	ld.param.b32 	%r1331, [retval0+8];
	} // callseq 87
$L__BB2_145:
	add.s32 	%r1332, %r1331, 1;
	bra.uni 	$L__BB2_147;
$L__BB2_146:
	mov.f64 	%fd1248, 0d0000000000000000;
	mul.rn.f64 	%fd3159, %fd192, %fd1248;
	mov.b32 	%r1332, 1;
$L__BB2_147:
	shl.b32 	%r616, %r1332, 6;
	cvt.u64.u32 	%rd75, %r616;
	and.b64  	%rd76, %rd75, 64;
	add.s64 	%rd78, %rd9, %rd76;
	mul.rn.f64 	%fd1249, %fd3159, %fd3159;
	and.b32  	%r617, %r1332, 1;
	setp.eq.b32 	%p99, %r617, 1;
	selp.f64 	%fd1250, 0dBDA8FF8320FD8164, 0d3DE5DB65F9785EBA, %p99;
	ld.global.nc.v2.f64 	{%fd1251, %fd1252}, [%rd78];
	fma.rn.f64 	%fd1253, %fd1250, %fd1249, %fd1251;
	fma.rn.f64 	%fd1254, %fd1253, %fd1249, %fd1252;
	ld.global.nc.v2.f64 	{%fd1255, %fd1256}, [%rd78+16];
	fma.rn.f64 	%fd1257, %fd1254, %fd1249, %fd1255;
	fma.rn.f64 	%fd1258, %fd1257, %fd1249, %fd1256;
	ld.global.nc.v2.f64 	{%fd1259, %fd1260}, [%rd78+32];
	fma.rn.f64 	%fd1261, %fd1258, %fd1249, %fd1259;
	fma.rn.f64 	%fd1262, %fd1261, %fd1249, %fd1260;
	fma.rn.f64 	%fd1263, %fd1262, %fd3159, %fd3159;
	fma.rn.f64 	%fd1264, %fd1262, %fd1249, 0d3FF0000000000000;
	selp.f64 	%fd1265, %fd1264, %fd1263, %p99;
	and.b32  	%r618, %r1332, 2;
	setp.eq.s32 	%p100, %r618, 0;
	mov.f64 	%fd1266, 0d0000000000000000;
	sub.f64 	%fd1267, %fd1266, %fd1265;
	selp.f64 	%fd1268, %fd1265, %fd1267, %p100;
	mul.f64 	%fd1269, %fd3157, %fd1268;
	cvt.rn.f32.f64 	%f30, %fd1269;
	ld.global.f64 	%fd199, [%rd2+36864];
	abs.f64 	%fd200, %fd199;
	setp.eq.f64 	%p101, %fd200, 0d7FF0000000000000;
	@%p101 bra 	$L__BB2_150;
	mul.f64 	%fd1270, %fd199, 0d3FE45F306DC9C883;
	cvt.rni.s32.f64 	%r1333, %fd1270;
	cvt.rn.f64.s32 	%fd1271, %r1333;
	fma.rn.f64 	%fd1272, %fd1271, 0dBFF921FB54442D18, %fd199;
	fma.rn.f64 	%fd1273, %fd1271, 0dBC91A62633145C00, %fd1272;
	fma.rn.f64 	%fd3160, %fd1271, 0dB97B839A252049C0, %fd1273;
	setp.ltu.f64 	%p102, %fd200, 0d41E0000000000000;
	@%p102 bra 	$L__BB2_151;
	{ // callseq 88, 0
	.param .b64 param0;
	st.param.f64 	[param0], %fd199;
	.param .align 16 .b8 retval0[16];
	call.uni (retval0), 
	__internal_trig_reduction_slowpathd, 
	(
	param0
	);
	ld.param.f64 	%fd3160, [retval0];
	ld.param.b32 	%r1333, [retval0+8];
	} // callseq 88
	bra.uni 	$L__BB2_151;
$L__BB2_150:
	mov.f64 	%fd1275, 0d0000000000000000;
	mul.rn.f64 	%fd3160, %fd199, %fd1275;
	mov.b32 	%r1333, 0;
$L__BB2_151:
	shl.b32 	%r621, %r1333, 6;
	cvt.u64.u32 	%rd79, %r621;
	and.b64  	%rd80, %rd79, 64;
	add.s64 	%rd82, %rd9, %rd80;
	mul.rn.f64 	%fd1276, %fd3160, %fd3160;
	and.b32  	%r622, %r1333, 1;
	setp.eq.b32 	%p103, %r622, 1;
	selp.f64 	%fd1277, 0dBDA8FF8320FD8164, 0d3DE5DB65F9785EBA, %p103;
	ld.global.nc.v2.f64 	{%fd1278, %fd1279}, [%rd82];
	fma.rn.f64 	%fd1280, %fd1277, %fd1276, %fd1278;
	fma.rn.f64 	%fd1281, %fd1280, %fd1276, %fd1279;
	ld.global.nc.v2.f64 	{%fd1282, %fd1283}, [%rd82+16];
	fma.rn.f64 	%fd1284, %fd1281, %fd1276, %fd1282;
	fma.rn.f64 	%fd1285, %fd1284, %fd1276, %fd1283;
	ld.global.nc.v2.f64 	{%fd1286, %fd1287}, [%rd82+32];
	fma.rn.f64 	%fd1288, %fd1285, %fd1276, %fd1286;
	fma.rn.f64 	%fd1289, %fd1288, %fd1276, %fd1287;
	fma.rn.f64 	%fd1290, %fd1289, %fd3160, %fd3160;
	fma.rn.f64 	%fd1291, %fd1289, %fd1276, 0d3FF0000000000000;
	selp.f64 	%fd1292, %fd1291, %fd1290, %p103;
	and.b32  	%r623, %r1333, 2;
	setp.eq.s32 	%p104, %r623, 0;
	mov.f64 	%fd1293, 0d0000000000000000;
	sub.f64 	%fd1294, %fd1293, %fd1292;
	selp.f64 	%fd205, %fd1292, %fd1294, %p104;
	fma.rn.f64 	%fd1295, %fd205, 0d3FF71547652B82FE, 0d4338000000000000;
	{
	.reg .b32 %temp; 
	mov.b64 	{%r137, %temp}, %fd1295;
	}
	mov.f64 	%fd1296, 0dC338000000000000;
	add.rn.f64 	%fd1297, %fd1295, %fd1296;
	fma.rn.f64 	%fd1298, %fd1297, 0dBFE62E42FEFA39EF, %fd205;
	fma.rn.f64 	%fd1299, %fd1297, 0dBC7ABC9E3B39803F, %fd1298;
	fma.rn.f64 	%fd1300, %fd1299, 0d3E5ADE1569CE2BDF, 0d3E928AF3FCA213EA;
	fma.rn.f64 	%fd1301, %fd1300, %fd1299, 0d3EC71DEE62401315;
	fma.rn.f64 	%fd1302, %fd1301, %fd1299, 0d3EFA01997C89EB71;
	fma.rn.f64 	%fd1303, %fd1302, %fd1299, 0d3F2A01A014761F65;
	fma.rn.f64 	%fd1304, %fd1303, %fd1299, 0d3F56C16C1852B7AF;
	fma.rn.f64 	%fd1305, %fd1304, %fd1299, 0d3F81111111122322;
	fma.rn.f64 	%fd1306, %fd1305, %fd1299, 0d3FA55555555502A1;
	fma.rn.f64 	%fd1307, %fd1306, %fd1299, 0d3FC5555555555511;
	fma.rn.f64 	%fd1308, %fd1307, %fd1299, 0d3FE000000000000B;
	fma.rn.f64 	%fd1309, %fd1308, %fd1299, 0d3FF0000000000000;
	fma.rn.f64 	%fd1310, %fd1309, %fd1299, 0d3FF0000000000000;
	{
	.reg .b32 %temp; 
	mov.b64 	{%r138, %temp}, %fd1310;
	}
	{
	.reg .b32 %temp; 
	mov.b64 	{%temp, %r139}, %fd1310;
	}
	shl.b32 	%r624, %r137, 20;
	add.s32 	%r625, %r624, %r139;
	mov.b64 	%fd3161, {%r138, %r625};
	{
	.reg .b32 %temp; 
	mov.b64 	{%temp, %r626}, %fd205;
	}
	mov.b32 	%f95, %r626;
	abs.f32 	%f31, %f95;
	setp.lt.f32 	%p105, %f31, 0f4086232B;
	@%p105 bra 	$L__BB2_154;
	setp.lt.f64 	%p106, %fd205, 0d0000000000000000;
	add.f64 	%fd1311, %fd205, 0d7FF0000000000000;
	selp.f64 	%fd3161, 0d0000000000000000, %fd1311, %p106;
	setp.geu.f32 	%p107, %f31, 0f40874800;
	@%p107 bra 	$L__BB2_154;
	shr.u32 	%r627, %r137, 31;
	add.s32 	%r628, %r137, %r627;
	shr.s32 	%r629, %r628, 1;
	shl.b32 	%r630, %r629, 20;
	add.s32 	%r631, %r139, %r630;
	mov.b64 	%fd1312, {%r138, %r631};
	sub.s32 	%r632, %r137, %r629;
	shl.b32 	%r633, %r632, 20;
	add.s32 	%r634, %r633, 1072693248;
	mov.b32 	%r635, 0;
	mov.b64 	%fd1313, {%r635, %r634};
	mul.f64 	%fd3161, %fd1313, %fd1312;
$L__BB2_154:
	div.rn.f64 	%fd210, %fd199, 0d4044000000000000;
	abs.f64 	%fd211, %fd210;
	setp.eq.f64 	%p108, %fd211, 0d7FF0000000000000;
	@%p108 bra 	$L__BB2_158;
	mul.f64 	%fd1314, %fd210, 0d3FE45F306DC9C883;
	cvt.rni.s32.f64 	%r1334, %fd1314;
	cvt.rn.f64.s32 	%fd1315, %r1334;
	fma.rn.f64 	%fd1316, %fd1315, 0dBFF921FB54442D18, %fd210;
	fma.rn.f64 	%fd1317, %fd1315, 0dBC91A62633145C00, %fd1316;
	fma.rn.f64 	%fd3163, %fd1315, 0dB97B839A252049C0, %fd1317;
	setp.ltu.f64 	%p109, %fd211, 0d41E0000000000000;
	@%p109 bra 	$L__BB2_157;
	{ // callseq 89, 0
	.param .b64 param0;
	st.param.f64 	[param0], %fd210;
	.param .align 16 .b8 retval0[16];
	call.uni (retval0), 
	__internal_trig_reduction_slowpathd, 
	(
	param0
	);
	ld.param.f64 	%fd3163, [retval0];
	ld.param.b32 	%r1334, [retval0+8];
	} // callseq 89
$L__BB2_157:
	add.s32 	%r1335, %r1334, 1;
	bra.uni 	$L__BB2_159;
$L__BB2_158:
	mov.f64 	%fd1319, 0d0000000000000000;
	mul.rn.f64 	%fd3163, %fd210, %fd1319;
	mov.b32 	%r1335, 1;
$L__BB2_159:
	shl.b32 	%r638, %r1335, 6;
	cvt.u64.u32 	%rd83, %r638;
	and.b64  	%rd84, %rd83, 64;
	add.s64 	%rd86, %rd9, %rd84;
	mul.rn.f64 	%fd1320, %fd3163, %fd3163;
	and.b32  	%r639, %r1335, 1;
	setp.eq.b32 	%p110, %r639, 1;
	selp.f64 	%fd1321, 0dBDA8FF8320FD8164, 0d3DE5DB65F9785EBA, %p110;
	ld.global.nc.v2.f64 	{%fd1322, %fd1323}, [%rd86];
	fma.rn.f64 	%fd1324, %fd1321, %fd1320, %fd1322;
	fma.rn.f64 	%fd1325, %fd1324, %fd1320, %fd1323;
	ld.global.nc.v2.f64 	{%fd1326, %fd1327}, [%rd86+16];
	fma.rn.f64 	%fd1328, %fd1325, %fd1320, %fd1326;
	fma.rn.f64 	%fd1329, %fd1328, %fd1320, %fd1327;
	ld.global.nc.v2.f64 	{%fd1330, %fd1331}, [%rd86+32];
	fma.rn.f64 	%fd1332, %fd1329, %fd1320, %fd1330;
	fma.rn.f64 	%fd1333, %fd1332, %fd1320, %fd1331;
	fma.rn.f64 	%fd1334, %fd1333, %fd3163, %fd3163;
	fma.rn.f64 	%fd1335, %fd1333, %fd1320, 0d3FF0000000000000;
	selp.f64 	%fd1336, %fd1335, %fd1334, %p110;
	and.b32  	%r640, %r1335, 2;
	setp.eq.s32 	%p111, %r640, 0;
	mov.f64 	%fd1337, 0d0000000000000000;
	sub.f64 	%fd1338, %fd1337, %fd1336;
	selp.f64 	%fd1339, %fd1336, %fd1338, %p111;
	mul.f64 	%fd1340, %fd3161, %fd1339;
	cvt.rn.f32.f64 	%f32, %fd1340;
	ld.global.f64 	%fd217, [%rd2+40960];
	abs.f64 	%fd218, %fd217;
	setp.eq.f64 	%p112, %fd218, 0d7FF0000000000000;
	@%p112 bra 	$L__BB2_162;
	mul.f64 	%fd1341, %fd217, 0d3FE45F306DC9C883;
	cvt.rni.s32.f64 	%r1336, %fd1341;
	cvt.rn.f64.s32 	%fd1342, %r1336;
	fma.rn.f64 	%fd1343, %fd1342, 0dBFF921FB54442D18, %fd217;
	fma.rn.f64 	%fd1344, %fd1342, 0dBC91A62633145C00, %fd1343;
	fma.rn.f64 	%fd3164, %fd1342, 0dB97B839A252049C0, %fd1344;
	setp.ltu.f64 	%p113, %fd218, 0d41E0000000000000;
	@%p113 bra 	$L__BB2_163;
	{ // callseq 90, 0
	.param .b64 param0;
	st.param.f64 	[param0], %fd217;
	.param .align 16 .b8 retval0[16];
	call.uni (retval0), 
	__internal_trig_reduction_slowpathd, 
	(
	param0
	);
	ld.param.f64 	%fd3164, [retval0];
	ld.param.b32 	%r1336, [retval0+8];
	} // callseq 90
	bra.uni 	$L__BB2_163;
$L__BB2_162:
	mov.f64 	%fd1346, 0d0000000000000000;
	mul.rn.f64 	%fd3164, %fd217, %fd1346;
	mov.b32 	%r1336, 0;
$L__BB2_163:
	shl.b32 	%r643, %r1336, 6;
	cvt.u64.u32 	%rd87, %r643;
	and.b64  	%rd88, %rd87, 64;
	add.s64 	%rd90, %rd9, %rd88;
	mul.rn.f64 	%fd1347, %fd3164, %fd3164;
	and.b32  	%r644, %r1336, 1;
	setp.eq.b32 	%p114, %r644, 1;
	selp.f64 	%fd1348, 0dBDA8FF8320FD8164, 0d3DE5DB65F9785EBA, %p114;
	ld.global.nc.v2.f64 	{%fd1349, %fd1350}, [%rd90];
	fma.rn.f64 	%fd1351, %fd1348, %fd1347, %fd1349;
	fma.rn.f64 	%fd1352, %fd1351, %fd1347, %fd1350;
	ld.global.nc.v2.f64 	{%fd1353, %fd1354}, [%rd90+16];
	fma.rn.f64 	%fd1355, %fd1352, %fd1347, %fd1353;
	fma.rn.f64 	%fd1356, %fd1355, %fd1347, %fd1354;
	ld.global.nc.v2.f64 	{%fd1357, %fd1358}, [%rd90+32];
	fma.rn.f64 	%fd1359, %fd1356, %fd1347, %fd1357;
	fma.rn.f64 	%fd1360, %fd1359, %fd1347, %fd1358;
	fma.rn.f64 	%fd1361, %fd1360, %fd3164, %fd3164;
	fma.rn.f64 	%fd1362, %fd1360, %fd1347, 0d3FF0000000000000;
	selp.f64 	%fd1363, %fd1362, %fd1361, %p114;
	and.b32  	%r645, %r1336, 2;
	setp.eq.s32 	%p115, %r645, 0;
	mov.f64 	%fd1364, 0d0000000000000000;
	sub.f64 	%fd1365, %fd1364, %fd1363;
	selp.f64 	%fd223, %fd1363, %fd1365, %p115;
	fma.rn.f64 	%fd1366, %fd223, 0d3FF71547652B82FE, 0d4338000000000000;
	{
	.reg .b32 %temp; 
	mov.b64 	{%r148, %temp}, %fd1366;
	}
	mov.f64 	%fd1367, 0dC338000000000000;
	add.rn.f64 	%fd1368, %fd1366, %fd1367;
	fma.rn.f64 	%fd1369, %fd1368, 0dBFE62E42FEFA39EF, %fd223;
	fma.rn.f64 	%fd1370, %fd1368, 0dBC7ABC9E3B39803F, %fd1369;
	fma.rn.f64 	%fd1371, %fd1370, 0d3E5ADE1569CE2BDF, 0d3E928AF3FCA213EA;
	fma.rn.f64 	%fd1372, %fd1371, %fd1370, 0d3EC71DEE62401315;
	fma.rn.f64 	%fd1373, %fd1372, %fd1370, 0d3EFA01997C89EB71;
	fma.rn.f64 	%fd1374, %fd1373, %fd1370, 0d3F2A01A014761F65;
	fma.rn.f64 	%fd1375, %fd1374, %fd1370, 0d3F56C16C1852B7AF;
	fma.rn.f64 	%fd1376, %fd1375, %fd1370, 0d3F81111111122322;
	fma.rn.f64 	%fd1377, %fd1376, %fd1370, 0d3FA55555555502A1;
	fma.rn.f64 	%fd1378, %fd1377, %fd1370, 0d3FC5555555555511;
	fma.rn.f64 	%fd1379, %fd1378, %fd1370, 0d3FE000000000000B;
	fma.rn.f64 	%fd1380, %fd1379, %fd1370, 0d3FF0000000000000;
	fma.rn.f64 	%fd1381, %fd1380, %fd1370, 0d3FF0000000000000;
	{
	.reg .b32 %temp; 
	mov.b64 	{%r149, %temp}, %fd1381;
	}
	{
	.reg .b32 %temp; 
	mov.b64 	{%temp, %r150}, %fd1381;
	}
	shl.b32 	%r646, %r148, 20;
	add.s32 	%r647, %r646, %r150;
	mov.b64 	%fd3165, {%r149, %r647};
	{
	.reg .b32 %temp; 
	mov.b64 	{%temp, %r648}, %fd223;
	}
	mov.b32 	%f96, %r648;
	abs.f32 	%f33, %f96;
	setp.lt.f32 	%p116, %f33, 0f4086232B;
	@%p116 bra 	$L__BB2_166;
	setp.lt.f64 	%p117, %fd223, 0d0000000000000000;
	add.f64 	%fd1382, %fd223, 0d7FF0000000000000;
	selp.f64 	%fd3165, 0d0000000000000000, %fd1382, %p117;
	setp.geu.f32 	%p118, %f33, 0f40874800;
	@%p118 bra 	$L__BB2_166;
	shr.u32 	%r649, %r148, 31;
	add.s32 	%r650, %r148, %r649;
	shr.s32 	%r651, %r650, 1;
	shl.b32 	%r652, %r651, 20;
	add.s32 	%r653, %r150, %r652;
	mov.b64 	%fd1383, {%r149, %r653};
	sub.s32 	%r654, %r148, %r651;
	shl.b32 	%r655, %r654, 20;
	add.s32 	%r656, %r655, 1072693248;
	mov.b32 	%r657, 0;
	mov.b64 	%fd1384, {%r657, %r656};
	mul.f64 	%fd3165, %fd1384, %fd1383;
$L__BB2_166:
	div.rn.f64 	%fd228, %fd217, 0d4044000000000000;
	abs.f64 	%fd229, %fd228;
	setp.eq.f64 	%p119, %fd229, 0d7FF0000000000000;
	@%p119 bra 	$L__BB2_170;
	mul.f64 	%fd1385, %fd228, 0d3FE45F306DC9C883;
	cvt.rni.s32.f64 	%r1337, %fd1385;
	cvt.rn.f64.s32 	%fd1386, %r1337;
	fma.rn.f64 	%fd1387, %fd1386, 0dBFF921FB54442D18, %fd228;
	fma.rn.f64 	%fd1388, %fd1386, 0dBC91A62633145C00, %fd1387;
	fma.rn.f64 	%fd3167, %fd1386, 0dB97B839A252049C0, %fd1388;
	setp.ltu.f64 	%p120, %fd229, 0d41E0000000000000;
	@%p120 bra 	$L__BB2_169;
	{ // callseq 91, 0
	.param .b64 param0;
	st.param.f64 	[param0], %fd228;
	.param .align 16 .b8 retval0[16];
	call.uni (retval0), 
	__internal_trig_reduction_slowpathd, 
	(
	param0
	);
	ld.param.f64 	%fd3167, [retval0];
	ld.param.b32 	%r1337, [retval0+8];
	} // callseq 91
$L__BB2_169:
	add.s32 	%r1338, %r1337, 1;
	bra.uni 	$L__BB2_171;
$L__BB2_170:
	mov.f64 	%fd1390, 0d0000000000000000;
	mul.rn.f64 	%fd3167, %fd228, %fd1390;
	mov.b32 	%r1338, 1;
$L__BB2_171:
	shl.b32 	%r660, %r1338, 6;
	cvt.u64.u32 	%rd91, %r660;
	and.b64  	%rd92, %rd91, 64;
	add.s64 	%rd94, %rd9, %rd92;
	mul.rn.f64 	%fd1391, %fd3167, %fd3167;
	and.b32  	%r661, %r1338, 1;
	setp.eq.b32 	%p121, %r661, 1;
	selp.f64 	%fd1392, 0dBDA8FF8320FD8164, 0d3DE5DB65F9785EBA, %p121;
	ld.global.nc.v2.f64 	{%fd1393, %fd1394}, [%rd94];
	fma.rn.f64 	%fd1395, %fd1392, %fd1391, %fd1393;
	fma.rn.f64 	%fd1396, %fd1395, %fd1391, %fd1394;
	ld.global.nc.v2.f64 	{%fd1397, %fd1398}, [%rd94+16];
	fma.rn.f64 	%fd1399, %fd1396, %fd1391, %fd1397;
	fma.rn.f64 	%fd1400, %fd1399, %fd1391, %fd1398;
	ld.global.nc.v2.f64 	{%fd1401, %fd1402}, [%rd94+32];
	fma.rn.f64 	%fd1403, %fd1400, %fd1391, %fd1401;
	fma.rn.f64 	%fd1404, %fd1403, %fd1391, %fd1402;
	fma.rn.f64 	%fd1405, %fd1404, %fd3167, %fd3167;
	fma.rn.f64 	%fd1406, %fd1404, %fd1391, 0d3FF0000000000000;
	selp.f64 	%fd1407, %fd1406, %fd1405, %p121;
	and.b32  	%r662, %r1338, 2;
	setp.eq.s32 	%p122, %r662, 0;
	mov.f64 	%fd1408, 0d0000000000000000;
	sub.f64 	%fd1409, %fd1408, %fd1407;
	selp.f64 	%fd1410, %fd1407, %fd1409, %p122;
	mul.f64 	%fd1411, %fd3165, %fd1410;
	cvt.rn.f32.f64 	%f34, %fd1411;
	ld.global.f64 	%fd235, [%rd2+45056];
	abs.f64 	%fd236, %fd235;
	setp.eq.f64 	%p123, %fd236, 0d7FF0000000000000;
	@%p123 bra 	$L__BB2_174;
	mul.f64 	%fd1412, %fd235, 0d3FE45F306DC9C883;
	cvt.rni.s32.f64 	%r1339, %fd1412;
	cvt.rn.f64.s32 	%fd1413, %r1339;
	fma.rn.f64 	%fd1414, %fd1413, 0dBFF921FB54442D18, %fd235;
	fma.rn.f64 	%fd1415, %fd1413, 0dBC91A62633145C00, %fd1414;
	fma.rn.f64 	%fd3168, %fd1413, 0dB97B839A252049C0, %fd1415;
	setp.ltu.f64 	%p124, %fd236, 0d41E0000000000000;
	@%p124 bra 	$L__BB2_175;
	{ // callseq 92, 0
	.param .b64 param0;
	st.param.f64 	[param0], %fd235;
	.param .align 16 .b8 retval0[16];
	call.uni (retval0), 
	__internal_trig_reduction_slowpathd, 
	(
	param0
	);
	ld.param.f64 	%fd3168, [retval0];
	ld.param.b32 	%r1339, [retval0+8];
	} // callseq 92
	bra.uni 	$L__BB2_175;
$L__BB2_174:
	mov.f64 	%fd1417, 0d0000000000000000;
	mul.rn.f64 	%fd3168, %fd235, %fd1417;
	mov.b32 	%r1339, 0;
$L__BB2_175:
	shl.b32 	%r665, %r1339, 6;
	cvt.u64.u32 	%rd95, %r665;
	and.b64  	%rd96, %rd95, 64;
	add.s64 	%rd98, %rd9, %rd96;
	mul.rn.f64 	%fd1418, %fd3168, %fd3168;
	and.b32  	%r666, %r1339, 1;
	setp.eq.b32 	%p125, %r666, 1;
	selp.f64 	%fd1419, 0dBDA8FF8320FD8164, 0d3DE5DB65F9785EBA, %p125;
	ld.global.nc.v2.f64 	{%fd1420, %fd1421}, [%rd98];
	fma.rn.f64 	%fd1422, %fd1419, %fd1418, %fd1420;
	fma.rn.f64 	%fd1423, %fd1422, %fd1418, %fd1421;
	ld.global.nc.v2.f64 	{%fd1424, %fd1425}, [%rd98+16];
	fma.rn.f64 	%fd1426, %fd1423, %fd1418, %fd1424;
	fma.rn.f64 	%fd1427, %fd1426, %fd1418, %fd1425;
	ld.global.nc.v2.f64 	{%fd1428, %fd1429}, [%rd98+32];
	fma.rn.f64 	%fd1430, %fd1427, %fd1418, %fd1428;
	fma.rn.f64 	%fd1431, %fd1430, %fd1418, %fd1429;
	fma.rn.f64 	%fd1432, %fd1431, %fd3168, %fd3168;
	fma.rn.f64 	%fd1433, %fd1431, %fd1418, 0d3FF0000000000000;
	selp.f64 	%fd1434, %fd1433, %fd1432, %p125;
	and.b32  	%r667, %r1339, 2;
	setp.eq.s32 	%p126, %r667, 0;
	mov.f64 	%fd1435, 0d0000000000000000;
	sub.f64 	%fd1436, %fd1435, %fd1434;
	selp.f64 	%fd241, %fd1434, %fd1436, %p126;
	fma.rn.f64 	%fd1437, %fd241, 0d3FF71547652B82FE, 0d4338000000000000;
	{
	.reg .b32 %temp; 
	mov.b64 	{%r159, %temp}, %fd1437;
	}
	mov.f64 	%fd1438, 0dC338000000000000;
	add.rn.f64 	%fd1439, %fd1437, %fd1438;
	fma.rn.f64 	%fd1440, %fd1439, 0dBFE62E42FEFA39EF, %fd241;
	fma.rn.f64 	%fd1441, %fd1439, 0dBC7ABC9E3B39803F, %fd1440;
	fma.rn.f64 	%fd1442, %fd1441, 0d3E5ADE1569CE2BDF, 0d3E928AF3FCA213EA;
	fma.rn.f64 	%fd1443, %fd1442, %fd1441, 0d3EC71DEE62401315;
	fma.rn.f64 	%fd1444, %fd1443, %fd1441, 0d3EFA01997C89EB71;
	fma.rn.f64 	%fd1445, %fd1444, %fd1441, 0d3F2A01A014761F65;
	fma.rn.f64 	%fd1446, %fd1445, %fd1441, 0d3F56C16C1852B7AF;
	fma.rn.f64 	%fd1447, %fd1446, %fd1441, 0d3F81111111122322;
	fma.rn.f64 	%fd1448, %fd1447, %fd1441, 0d3FA55555555502A1;
	fma.rn.f64 	%fd1449, %fd1448, %fd1441, 0d3FC5555555555511;
	fma.rn.f64 	%fd1450, %fd1449, %fd1441, 0d3FE000000000000B;
	fma.rn.f64 	%fd1451, %fd1450, %fd1441, 0d3FF0000000000000;
	fma.rn.f64 	%fd1452, %fd1451, %fd1441, 0d3FF0000000000000;
	{
	.reg .b32 %temp; 
	mov.b64 	{%r160, %temp}, %fd1452;
	}
	{
	.reg .b32 %temp; 
	mov.b64 	{%temp, %r161}, %fd1452;
	}
	shl.b32 	%r668, %r159, 20;
	add.s32 	%r669, %r668, %r161;
	mov.b64 	%fd3169, {%r160, %r669};
	{
	.reg .b32 %temp; 
	mov.b64 	{%temp, %r670}, %fd241;
	}
	mov.b32 	%f97, %r670;
	abs.f32 	%f35, %f97;
	setp.lt.f32 	%p127, %f35, 0f4086232B;
	@%p127 bra 	$L__BB2_178;
	setp.lt.f64 	%p128, %fd241, 0d0000000000000000;
	add.f64 	%fd1453, %fd241, 0d7FF0000000000000;
	selp.f64 	%fd3169, 0d0000000000000000, %fd1453, %p128;
	setp.geu.f32 	%p129, %f35, 0f40874800;
	@%p129 bra 	$L__BB2_178;
	shr.u32 	%r671, %r159, 31;
	add.s32 	%r672, %r159, %r671;
	shr.s32 	%r673, %r672, 1;
	shl.b32 	%r674, %r673, 20;
	add.s32 	%r675, %r161, %r674;
	mov.b64 	%fd1454, {%r160, %r675};
	sub.s32 	%r676, %r159, %r673;
	shl.b32 	%r677, %r676, 20;
	add.s32 	%r678, %r677, 1072693248;
	mov.b32 	%r679, 0;
	mov.b64 	%fd1455, {%r679, %r678};
	mul.f64 	%fd3169, %fd1455, %fd1454;
$L__BB2_178:
	div.rn.f64 	%fd246, %fd235, 0d4044000000000000;
	abs.f64 	%fd247, %fd246;
	setp.eq.f64 	%p130, %fd247, 0d7FF0000000000000;
	@%p130 bra 	$L__BB2_182;
	mul.f64 	%fd1456, %fd246, 0d3FE45F306DC9C883;
	cvt.rni.s32.f64 	%r1340, %fd1456;
	cvt.rn.f64.s32 	%fd1457, %r1340;
	fma.rn.f64 	%fd1458, %fd1457, 0dBFF921FB54442D18, %fd246;
	fma.rn.f64 	%fd1459, %fd1457, 0dBC91A62633145C00, %fd1458;
	fma.rn.f64 	%fd3171, %fd1457, 0dB97B839A252049C0, %fd1459;
	setp.ltu.f64 	%p131, %fd247, 0d41E0000000000000;
	@%p131 bra 	$L__BB2_181;
	{ // callseq 93, 0
	.param .b64 param0;
	st.param.f64 	[param0], %fd246;
	.param .align 16 .b8 retval0[16];
	call.uni (retval0), 
	__internal_trig_reduction_slowpathd, 
	(
	param0
	);
	ld.param.f64 	%fd3171, [retval0];
	ld.param.b32 	%r1340, [retval0+8];
	} // callseq 93
$L__BB2_181:
	add.s32 	%r1341, %r1340, 1;
	bra.uni 	$L__BB2_183;
$L__BB2_182:
	mov.f64 	%fd1461, 0d0000000000000000;
	mul.rn.f64 	%fd3171, %fd246, %fd1461;
	mov.b32 	%r1341, 1;
$L__BB2_183:
	shl.b32 	%r682, %r1341, 6;
	cvt.u64.u32 	%rd99, %r682;
	and.b64  	%rd100, %rd99, 64;
	add.s64 	%rd102, %rd9, %rd100;
	mul.rn.f64 	%fd1462, %fd3171, %fd3171;
	and.b32  	%r683, %r1341, 1;
	setp.eq.b32 	%p132, %r683, 1;
	selp.f64 	%fd1463, 0dBDA8FF8320FD8164, 0d3DE5DB65F9785EBA, %p132;
	ld.global.nc.v2.f64 	{%fd1464, %fd1465}, [%rd102];
	fma.rn.f64 	%fd1466, %fd1463, %fd1462, %fd1464;
	fma.rn.f64 	%fd1467, %fd1466, %fd1462, %fd1465;
	ld.global.nc.v2.f64 	{%fd1468, %fd1469}, [%rd102+16];
	fma.rn.f64 	%fd1470, %fd1467, %fd1462, %fd1468;
	fma.rn.f64 	%fd1471, %fd1470, %fd1462, %fd1469;
	ld.global.nc.v2.f64 	{%fd1472, %fd1473}, [%rd102+32];
	fma.rn.f64 	%fd1474, %fd1471, %fd1462, %fd1472;
	fma.rn.f64 	%fd1475, %fd1474, %fd1462, %fd1473;
	fma.rn.f64 	%fd1476, %fd1475, %fd3171, %fd3171;
	fma.rn.f64 	%fd1477, %fd1475, %fd1462, 0d3FF0000000000000;
	selp.f64 	%fd1478, %fd1477, %fd1476, %p132;
	and.b32  	%r684, %r1341, 2;
	setp.eq.s32 	%p133, %r684, 0;
	mov.f64 	%fd1479, 0d0000000000000000;
	sub.f64 	%fd1480, %fd1479, %fd1478;
	selp.f64 	%fd1481, %fd1478, %fd1480, %p133;
	mul.f64 	%fd1482, %fd3169, %fd1481;
	cvt.rn.f32.f64 	%f36, %fd1482;
	ld.global.f64 	%fd253, [%rd2+49152];
	abs.f64 	%fd254, %fd253;
	setp.eq.f64 	%p134, %fd254, 0d7FF0000000000000;
	@%p134 bra 	$L__BB2_186;
	mul.f64 	%fd1483, %fd253, 0d3FE45F306DC9C883;
	cvt.rni.s32.f64 	%r1342, %fd1483;
	cvt.rn.f64.s32 	%fd1484, %r1342;
	fma.rn.f64 	%fd1485, %fd1484, 0dBFF921FB54442D18, %fd253;
	fma.rn.f64 	%fd1486, %fd1484, 0dBC91A62633145C00, %fd1485;
	fma.rn.f64 	%fd3172, %fd1484, 0dB97B839A252049C0, %fd1486;
	setp.ltu.f64 	%p135, %fd254, 0d41E0000000000000;
	@%p135 bra 	$L__BB2_187;
	{ // callseq 94, 0
	.param .b64 param0;
	st.param.f64 	[param0], %fd253;
	.param .align 16 .b8 retval0[16];
	call.uni (retval0), 
	__internal_trig_reduction_slowpathd, 
	(
	param0
	);
	ld.param.f64 	%fd3172, [retval0];
	ld.param.b32 	%r1342, [retval0+8];
	} // callseq 94
	bra.uni 	$L__BB2_187;
$L__BB2_186:
	mov.f64 	%fd1488, 0d0000000000000000;
	mul.rn.f64 	%fd3172, %fd253, %fd1488;
	mov.b32 	%r1342, 0;
$L__BB2_187:
	shl.b32 	%r687, %r1342, 6;
	cvt.u64.u32 	%rd103, %r687;
	and.b64  	%rd104, %rd103, 64;
	mov.u64 	%rd105, __cudart_sin_cos_coeffs;
	add.s64 	%rd106, %rd105, %rd104;
	mul.rn.f64 	%fd1489, %fd3172, %fd3172;
	and.b32  	%r688, %r1342, 1;
	setp.eq.b32 	%p136, %r688, 1;
	selp.f64 	%fd1490, 0dBDA8FF8320FD8164, 0d3DE5DB65F9785EBA, %p136;
	ld.global.nc.v2.f64 	{%fd1491, %fd1492}, [%rd106];
	fma.rn.f64 	%fd1493, %fd1490, %fd1489, %fd1491;
	fma.rn.f64 	%fd1494, %fd1493, %fd1489, %fd1492;
	ld.global.nc.v2.f64 	{%fd1495, %fd1496}, [%rd106+16];
	fma.rn.f64 	%fd1497, %fd1494, %fd1489, %fd1495;
	fma.rn.f64 	%fd1498, %fd1497, %fd1489, %fd1496;
	ld.global.nc.v2.f64 	{%fd1499, %fd1500}, [%rd106+32];
	fma.rn.f64 	%fd1501, %fd1498, %fd1489, %fd1499;
	fma.rn.f64 	%fd1502, %fd1501, %fd1489, %fd1500;
	fma.rn.f64 	%fd1503, %fd1502, %fd3172, %fd3172;
	fma.rn.f64 	%fd1504, %fd1502, %fd1489, 0d3FF0000000000000;
	selp.f64 	%fd1505, %fd1504, %fd1503, %p136;
	and.b32  	%r689, %r1342, 2;
	setp.eq.s32 	%p137, %r689, 0;
	mov.f64 	%fd1506, 0d0000000000000000;
	sub.f64 	%fd1507, %fd1506, %fd1505;
	selp.f64 	%fd259, %fd1505, %fd1507, %p137;
	fma.rn.f64 	%fd1508, %fd259, 0d3FF71547652B82FE, 0d4338000000000000;
	{
	.reg .b32 %temp; 
	mov.b64 	{%r170, %temp}, %fd1508;
	}
	mov.f64 	%fd1509, 0dC338000000000000;
	add.rn.f64 	%fd1510, %fd1508, %fd1509;
	fma.rn.f64 	%fd1511, %fd1510, 0dBFE62E42FEFA39EF, %fd259;
	fma.rn.f64 	%fd1512, %fd1510, 0dBC7ABC9E3B39803F, %fd1511;
	fma.rn.f64 	%fd1513, %fd1512, 0d3E5ADE1569CE2BDF, 0d3E928AF3FCA213EA;
	fma.rn.f64 	%fd1514, %fd1513, %fd1512, 0d3EC71DEE62401315;
	fma.rn.f64 	%fd1515, %fd1514, %fd1512, 0d3EFA01997C89EB71;
	fma.rn.f64 	%fd1516, %fd1515, %fd1512, 0d3F2A01A014761F65;
	fma.rn.f64 	%fd1517, %fd1516, %fd1512, 0d3F56C16C1852B7AF;
	fma.rn.f64 	%fd1518, %fd1517, %fd1512, 0d3F81111111122322;
	fma.rn.f64 	%fd1519, %fd1518, %fd1512, 0d3FA55555555502A1;
	fma.rn.f64 	%fd1520, %fd1519, %fd1512, 0d3FC5555555555511;
	fma.rn.f64 	%fd1521, %fd1520, %fd1512, 0d3FE000000000000B;
	fma.rn.f64 	%fd1522, %fd1521, %fd1512, 0d3FF0000000000000;
	fma.rn.f64 	%fd1523, %fd1522, %fd1512, 0d3FF0000000000000;
	{
	.reg .b32 %temp; 
	mov.b64 	{%r171, %temp}, %fd1523;
	}
	{
	.reg .b32 %temp; 
	mov.b64 	{%temp, %r172}, %fd1523;
	}
	shl.b32 	%r690, %r170, 20;
	add.s32 	%r691, %r690, %r172;
	mov.b64 	%fd3173, {%r171, %r691};
	{
	.reg .b32 %temp; 
	mov.b64 	{%temp, %r692}, %fd259;
	}
	mov.b32 	%f98, %r692;
	abs.f32 	%f37, %f98;
	setp.lt.f32 	%p138, %f37, 0f4086232B;
	@%p138 bra 	$L__BB2_190;
	setp.lt.f64 	%p139, %fd259, 0d0000000000000000;
	add.f64 	%fd1524, %fd259, 0d7FF0000000000000;
	selp.f64 	%fd3173, 0d0000000000000000, %fd1524, %p139;
	setp.geu.f32 	%p140, %f37, 0f40874800;
	@%p140 bra 	$L__BB2_190;
	shr.u32 	%r693, %r170, 31;
	add.s32 	%r694, %r170, %r693;
	shr.s32 	%r695, %r694, 1;
	shl.b32 	%r696, %r695, 20;
	add.s32 	%r697, %r172, %r696;
	mov.b64 	%fd1525, {%r171, %r697};
	sub.s32 	%r698, %r170, %r695;
	shl.b32 	%r699, %r698, 20;
	add.s32 	%r700, %r699, 1072693248;
	mov.b32 	%r701, 0;
	mov.b64 	%fd1526, {%r701, %r700};
	mul.f64 	%fd3173, %fd1526, %fd1525;
$L__BB2_190:
	div.rn.f64 	%fd264, %fd253, 0d4044000000000000;
	abs.f64 	%fd265, %fd264;
	setp.eq.f64 	%p141, %fd265, 0d7FF0000000000000;
	@%p141 bra 	$L__BB2_194;
	mul.f64 	%fd1527, %fd264, 0d3FE45F306DC9C883;
	cvt.rni.s32.f64 	%r1343, %fd1527;
	cvt.rn.f64.s32 	%fd1528, %r1343;
	fma.rn.f64 	%fd1529, %fd1528, 0dBFF921FB54442D18, %fd264;
	fma.rn.f64 	%fd1530, %fd1528, 0dBC91A62633145C00, %fd1529;
	fma.rn.f64 	%fd3175, %fd1528, 0dB97B839A252049C0, %fd1530;
	setp.ltu.f64 	%p142, %fd265, 0d41E0000000000000;
	@%p142 bra 	$L__BB2_193;
	{ // callseq 95, 0
	.param .b64 param0;
	st.param.f64 	[param0], %fd264;
	.param .align 16 .b8 retval0[16];
	call.uni (retval0), 
	__internal_trig_reduction_slowpathd, 
	(
	param0
	);
	ld.param.f64 	%fd3175, [retval0];
	ld.param.b32 	%r1343, [retval0+8];
	} // callseq 95
$L__BB2_193:
	add.s32 	%r1344, %r1343, 1;
	bra.uni 	$L__BB2_195;
$L__BB2_194:
	mov.f64 	%fd1532, 0d0000000000000000;
	mul.rn.f64 	%fd3175, %fd264, %fd1532;
	mov.b32 	%r1344, 1;
$L__BB2_195:
	shl.b32 	%r704, %r1344, 6;
	cvt.u64.u32 	%rd107, %r704;
	and.b64  	%rd108, %rd107, 64;
	mov.u64 	%rd109, __cudart_sin_cos_coeffs;
	add.s64 	%rd110, %rd109, %rd108;
	mul.rn.f64 	%fd1533, %fd3175, %fd3175;
	and.b32  	%r705, %r1344, 1;
	setp.eq.b32 	%p143, %r705, 1;
	selp.f64 	%fd1534, 0dBDA8FF8320FD8164, 0d3DE5DB65F9785EBA, %p143;
	ld.global.nc.v2.f64 	{%fd1535, %fd1536}, [%rd110];
	fma.rn.f64 	%fd1537, %fd1534, %fd1533, %fd1535;
	fma.rn.f64 	%fd1538, %fd1537, %fd1533, %fd1536;
	ld.global.nc.v2.f64 	{%fd1539, %fd1540}, [%rd110+16];
	fma.rn.f64 	%fd1541, %fd1538, %fd1533, %fd1539;
	fma.rn.f64 	%fd1542, %fd1541, %fd1533, %fd1540;
	ld.global.nc.v2.f64 	{%fd1543, %fd1544}, [%rd110+32];
	fma.rn.f64 	%fd1545, %fd1542, %fd1533, %fd1543;
	fma.rn.f64 	%fd1546, %fd1545, %fd1533, %fd1544;
	fma.rn.f64 	%fd1547, %fd1546, %fd3175, %fd3175;
	fma.rn.f64 	%fd1548, %fd1546, %fd1533, 0d3FF0000000000000;
	selp.f64 	%fd1549, %fd1548, %fd1547, %p143;
	and.b32  	%r706, %r1344, 2;
	setp.eq.s32 	%p144, %r706, 0;
	mov.f64 	%fd1550, 0d0000000000000000;
	sub.f64 	%fd1551, %fd1550, %fd1549;
	selp.f64 	%fd1552, %fd1549, %fd1551, %p144;
	mul.f64 	%fd1553, %fd3173, %fd1552;
	cvt.rn.f32.f64 	%f38, %fd1553;
	ld.global.f64 	%fd271, [%rd2+53248];
	abs.f64 	%fd272, %fd271;
	setp.eq.f64 	%p145, %fd272, 0d7FF0000000000000;
	@%p145 bra 	$L__BB2_198;
	mul.f64 	%fd1554, %fd271, 0d3FE45F306DC9C883;
	cvt.rni.s32.f64 	%r1345, %fd1554;
	cvt.rn.f64.s32 	%fd1555, %r1345;
	fma.rn.f64 	%fd1556, %fd1555, 0dBFF921FB54442D18, %fd271;
	fma.rn.f64 	%fd1557, %fd1555, 0dBC91A62633145C00, %fd1556;
	fma.rn.f64 	%fd3176, %fd1555, 0dB97B839A252049C0, %fd1557;
	setp.ltu.f64 	%p146, %fd272, 0d41E0000000000000;
	@%p146 bra 	$L__BB2_199;
	{ // callseq 96, 0
	.param .b64 param0;
	st.param.f64 	[param0], %fd271;
	.param .align 16 .b8 retval0[16];
	call.uni (retval0), 
	__internal_trig_reduction_slowpathd, 
	(
	param0
	);
	ld.param.f64 	%fd3176, [retval0];
	ld.param.b32 	%r1345, [retval0+8];
	} // callseq 96
	bra.uni 	$L__BB2_199;
$L__BB2_198:
	mov.f64 	%fd1559, 0d0000000000000000;
	mul.rn.f64 	%fd3176, %fd271, %fd1559;
	mov.b32 	%r1345, 0;
$L__BB2_199:
	shl.b32 	%r709, %r1345, 6;
	cvt.u64.u32 	%rd111, %r709;
	and.b64  	%rd112, %rd111, 64;
	mov.u64 	%rd113, __cudart_sin_cos_coeffs;
	add.s64 	%rd114, %rd113, %rd112;
	mul.rn.f64 	%fd1560, %fd3176, %fd3176;
	and.b32  	%r710, %r1345, 1;
	setp.eq.b32 	%p147, %r710, 1;
	selp.f64 	%fd1561, 0dBDA8FF8320FD8164, 0d3DE5DB65F9785EBA, %p147;
	ld.global.nc.v2.f64 	{%fd1562, %fd1563}, [%rd114];
	fma.rn.f64 	%fd1564, %fd1561, %fd1560, %fd1562;
	fma.rn.f64 	%fd1565, %fd1564, %fd1560, %fd1563;
	ld.global.nc.v2.f64 	{%fd1566, %fd1567}, [%rd114+16];
	fma.rn.f64 	%fd1568, %fd1565, %fd1560, %fd1566;
	fma.rn.f64 	%fd1569, %fd1568, %fd1560, %fd1567;
	ld.global.nc.v2.f64 	{%fd1570, %fd1571}, [%rd114+32];
	fma.rn.f64 	%fd1572, %fd1569, %fd1560, %fd1570;
	fma.rn.f64 	%fd1573, %fd1572, %fd1560, %fd1571;
	fma.rn.f64 	%fd1574, %fd1573, %fd3176, %fd3176;
	fma.rn.f64 	%fd1575, %fd1573, %fd1560, 0d3FF0000000000000;
	selp.f64 	%fd1576, %fd1575, %fd1574, %p147;
	and.b32  	%r711, %r1345, 2;
	setp.eq.s32 	%p148, %r711, 0;
	mov.f64 	%fd1577, 0d0000000000000000;
	sub.f64 	%fd1578, %fd1577, %fd1576;
	selp.f64 	%fd277, %fd1576, %fd1578, %p148;
	fma.rn.f64 	%fd1579, %fd277, 0d3FF71547652B82FE, 0d4338000000000000;
	{
	.reg .b32 %temp; 
	mov.b64 	{%r181, %temp}, %fd1579;
	}
	mov.f64 	%fd1580, 0dC338000000000000;
	add.rn.f64 	%fd1581, %fd1579, %fd1580;
	fma.rn.f64 	%fd1582, %fd1581, 0dBFE62E42FEFA39EF, %fd277;
	fma.rn.f64 	%fd1583, %fd1581, 0dBC7ABC9E3B39803F, %fd1582;
	fma.rn.f64 	%fd1584, %fd1583, 0d3E5ADE1569CE2BDF, 0d3E928AF3FCA213EA;
	fma.rn.f64 	%fd1585, %fd1584, %fd1583, 0d3EC71DEE62401315;
	fma.rn.f64 	%fd1586, %fd1585, %fd1583, 0d3EFA01997C89EB71;
	fma.rn.f64 	%fd1587, %fd1586, %fd1583, 0d3F2A01A014761F65;
	fma.rn.f64 	%fd1588, %fd1587, %fd1583, 0d3F56C16C1852B7AF;
	fma.rn.f64 	%fd1589, %fd1588, %fd1583, 0d3F81111111122322;
	fma.rn.f64 	%fd1590, %fd1589, %fd1583, 0d3FA55555555502A1;
	fma.rn.f64 	%fd1591, %fd1590, %fd1583, 0d3FC5555555555511;
	fma.rn.f64 	%fd1592, %fd1591, %fd1583, 0d3FE000000000000B;
	fma.rn.f64 	%fd1593, %fd1592, %fd1583, 0d3FF0000000000000;
	fma.rn.f64 	%fd1594, %fd1593, %fd1583, 0d3FF0000000000000;
	{
	.reg .b32 %temp; 
	mov.b64 	{%r182, %temp}, %fd1594;
	}
	{
	.reg .b32 %temp; 
	mov.b64 	{%temp, %r183}, %fd1594;
	}
	shl.b32 	%r712, %r181, 20;
	add.s32 	%r713, %r712, %r183;
	mov.b64 	%fd3177, {%r182, %r713};
	{
	.reg .b32 %temp; 
	mov.b64 	{%temp, %r714}, %fd277;
	}
	mov.b32 	%f99, %r714;
	abs.f32 	%f39, %f99;
	setp.lt.f32 	%p149, %f39, 0f4086232B;
	@%p149 bra 	$L__BB2_202;
	setp.lt.f64 	%p150, %fd277, 0d0000000000000000;
	add.f64 	%fd1595, %fd277, 0d7FF0000000000000;
	selp.f64 	%fd3177, 0d0000000000000000, %fd1595, %p150;
	setp.geu.f32 	%p151, %f39, 0f40874800;
	@%p151 bra 	$L__BB2_202;
	shr.u32 	%r715, %r181, 31;
	add.s32 	%r716, %r181, %r715;
	shr.s32 	%r717, %r716, 1;
	shl.b32 	%r718, %r717, 20;
	add.s32 	%r719, %r183, %r718;
	mov.b64 	%fd1596, {%r182, %r719};
	sub.s32 	%r720, %r181, %r717;
	shl.b32 	%r721, %r720, 20;
	add.s32 	%r722, %r721, 1072693248;
	mov.b32 	%r723, 0;
	mov.b64 	%fd1597, {%r723, %r722};
	mul.f64 	%fd3177, %fd1597, %fd1596;
$L__BB2_202:
	div.rn.f64 	%fd282, %fd271, 0d4044000000000000;
	abs.f64 	%fd283, %fd282;
	setp.eq.f64 	%p152, %fd283, 0d7FF0000000000000;
	@%p152 bra 	$L__BB2_206;
	mul.f64 	%fd1598, %fd282, 0d3FE45F306DC9C883;
	cvt.rni.s32.f64 	%r1346, %fd1598;
	cvt.rn.f64.s32 	%fd1599, %r1346;
	fma.rn.f64 	%fd1600, %fd1599, 0dBFF921FB54442D18, %fd282;
	fma.rn.f64 	%fd1601, %fd1599, 0dBC91A62633145C00, %fd1600;
	fma.rn.f64 	%fd3179, %fd1599, 0dB97B839A252049C0, %fd1601;
	setp.ltu.f64 	%p153, %fd283, 0d41E0000000000000;
	@%p153 bra 	$L__BB2_205;
	{ // callseq 97, 0
	.param .b64 param0;
	st.param.f64 	[param0], %fd282;
	.param .align 16 .b8 retval0[16];
	call.uni (retval0), 
	__internal_trig_reduction_slowpathd, 
	(
	param0
	);
	ld.param.f64 	%fd3179, [retval0];
	ld.param.b32 	%r1346, [retval0+8];
	} // callseq 97
$L__BB2_205:
	add.s32 	%r1347, %r1346, 1;
	bra.uni 	$L__BB2_207;
$L__BB2_206:
	mov.f64 	%fd1603, 0d0000000000000000;
	mul.rn.f64 	%fd3179, %fd282, %fd1603;
	mov.b32 	%r1347, 1;
$L__BB2_207:
	shl.b32 	%r726, %r1347, 6;
	cvt.u64.u32 	%rd115, %r726;
	and.b64  	%rd116, %rd115, 64;
	mov.u64 	%rd117, __cudart_sin_cos_coeffs;
	add.s64 	%rd118, %rd117, %rd116;
	mul.rn.f64 	%fd1604, %fd3179, %fd3179;
	and.b32  	%r727, %r1347, 1;
	setp.eq.b32 	%p154, %r727, 1;
	selp.f64 	%fd1605, 0dBDA8FF8320FD8164, 0d3DE5DB65F9785EBA, %p154;
	ld.global.nc.v2.f64 	{%fd1606, %fd1607}, [%rd118];
	fma.rn.f64 	%fd1608, %fd1605, %fd1604, %fd1606;
	fma.rn.f64 	%fd1609, %fd1608, %fd1604, %fd1607;
	ld.global.nc.v2.f64 	{%fd1610, %fd1611}, [%rd118+16];
	fma.rn.f64 	%fd1612, %fd1609, %fd1604, %fd1610;
	fma.rn.f64 	%fd1613, %fd1612, %fd1604, %fd1611;
	ld.global.nc.v2.f64 	{%fd1614, %fd1615}, [%rd118+32];
	fma.rn.f64 	%fd1616, %fd1613, %fd1604, %fd1614;
	fma.rn.f64 	%fd1617, %fd1616, %fd1604, %fd1615;
	fma.rn.f64 	%fd1618, %fd1617, %fd3179, %fd3179;
	fma.rn.f64 	%fd1619, %fd1617, %fd1604, 0d3FF0000000000000;
	selp.f64 	%fd1620, %fd1619, %fd1618, %p154;
	and.b32  	%r728, %r1347, 2;
	setp.eq.s32 	%p155, %r728, 0;
	mov.f64 	%fd1621, 0d0000000000000000;
	sub.f64 	%fd1622, %fd1621, %fd1620;
	selp.f64 	%fd1623, %fd1620, %fd1622, %p155;
	mul.f64 	%fd1624, %fd3177, %fd1623;
	cvt.rn.f32.f64 	%f40, %fd1624;
	ld.global.f64 	%fd289, [%rd2+57344];
	abs.f64 	%fd290, %fd289;
	setp.eq.f64 	%p156, %fd290, 0d7FF0000000000000;
	@%p156 bra 	$L__BB2_210;
	mul.f64 	%fd1625, %fd289, 0d3FE45F306DC9C883;
	cvt.rni.s32.f64 	%r1348, %fd1625;
	cvt.rn.f64.s32 	%fd1626, %r1348;
	fma.rn.f64 	%fd1627, %fd1626, 0dBFF921FB54442D18, %fd289;
	fma.rn.f64 	%fd1628, %fd1626, 0dBC91A62633145C00, %fd1627;
	fma.rn.f64 	%fd3180, %fd1626, 0dB97B839A252049C0, %fd1628;
	setp.ltu.f64 	%p157, %fd290, 0d41E0000000000000;
	@%p157 bra 	$L__BB2_211;
	{ // callseq 98, 0
	.param .b64 param0;
	st.param.f64 	[param0], %fd289;
	.param .align 16 .b8 retval0[16];
	call.uni (retval0), 
	__internal_trig_reduction_slowpathd, 
	(
	param0
	);
	ld.param.f64 	%fd3180, [retval0];
	ld.param.b32 	%r1348, [retval0+8];
	} // callseq 98
	bra.uni 	$L__BB2_211;
$L__BB2_210:
	mov.f64 	%fd1630, 0d0000000000000000;
	mul.rn.f64 	%fd3180, %fd289, %fd1630;
	mov.b32 	%r1348, 0;
$L__BB2_211:
	shl.b32 	%r731, %r1348, 6;
	cvt.u64.u32 	%rd119, %r731;
	and.b64  	%rd120, %rd119, 64;
	mov.u64 	%rd121, __cudart_sin_cos_coeffs;
	add.s64 	%rd122, %rd121, %rd120;
	mul.rn.f64 	%fd1631, %fd3180, %fd3180;
	and.b32  	%r732, %r1348, 1;
	setp.eq.b32 	%p158, %r732, 1;
	selp.f64 	%fd1632, 0dBDA8FF8320FD8164, 0d3DE5DB65F9785EBA, %p158;
	ld.global.nc.v2.f64 	{%fd1633, %fd1634}, [%rd122];
	fma.rn.f64 	%fd1635, %fd1632, %fd1631, %fd1633;
	fma.rn.f64 	%fd1636, %fd1635, %fd1631, %fd1634;
	ld.global.nc.v2.f64 	{%fd1637, %fd1638}, [%rd122+16];
	fma.rn.f64 	%fd1639, %fd1636, %fd1631, %fd1637;
	fma.rn.f64 	%fd1640, %fd1639, %fd1631, %fd1638;
	ld.global.nc.v2.f64 	{%fd1641, %fd1642}, [%rd122+32];
	fma.rn.f64 	%fd1643, %fd1640, %fd1631, %fd1641;
	fma.rn.f64 	%fd1644, %fd1643, %fd1631, %fd1642;
	fma.rn.f64 	%fd1645, %fd1644, %fd3180, %fd3180;
	fma.rn.f64 	%fd1646, %fd1644, %fd1631, 0d3FF0000000000000;
	selp.f64 	%fd1647, %fd1646, %fd1645, %p158;
	and.b32  	%r733, %r1348, 2;
	setp.eq.s32 	%p159, %r733, 0;
	mov.f64 	%fd1648, 0d0000000000000000;
	sub.f64 	%fd1649, %fd1648, %fd1647;
	selp.f64 	%fd295, %fd1647, %fd1649, %p159;
	fma.rn.f64 	%fd1650, %fd295, 0d3FF71547652B82FE, 0d4338000000000000;
	{
	.reg .b32 %temp; 
	mov.b64 	{%r192, %temp}, %fd1650;
	}
	mov.f64 	%fd1651, 0dC338000000000000;
	add.rn.f64 	%fd1652, %fd1650, %fd1651;
	fma.rn.f64 	%fd1653, %fd1652, 0dBFE62E42FEFA39EF, %fd295;
	fma.rn.f64 	%fd1654, %fd1652, 0dBC7ABC9E3B39803F, %fd1653;
	fma.rn.f64 	%fd1655, %fd1654, 0d3E5ADE1569CE2BDF, 0d3E928AF3FCA213EA;
	fma.rn.f64 	%fd1656, %fd1655, %fd1654, 0d3EC71DEE62401315;
	fma.rn.f64 	%fd1657, %fd1656, %fd1654, 0d3EFA01997C89EB71;
	fma.rn.f64 	%fd1658, %fd1657, %fd1654, 0d3F2A01A014761F65;
	fma.rn.f64 	%fd1659, %fd1658, %fd1654, 0d3F56C16C1852B7AF;
	fma.rn.f64 	%fd1660, %fd1659, %fd1654, 0d3F81111111122322;
	fma.rn.f64 	%fd1661, %fd1660, %fd1654, 0d3FA55555555502A1;
	fma.rn.f64 	%fd1662, %fd1661, %fd1654, 0d3FC5555555555511;
	fma.rn.f64 	%fd1663, %fd1662, %fd1654, 0d3FE000000000000B;
	fma.rn.f64 	%fd1664, %fd1663, %fd1654, 0d3FF0000000000000;
	fma.rn.f64 	%fd1665, %fd1664, %fd1654, 0d3FF0000000000000;
	{
	.reg .b32 %temp; 
	mov.b64 	{%r193, %temp}, %fd1665;
	}
	{
	.reg .b32 %temp; 
	mov.b64 	{%temp, %r194}, %fd1665;
	}
	shl.b32 	%r734, %r192, 20;
	add.s32 	%r735, %r734, %r194;
	mov.b64 	%fd3181, {%r193, %r735};
	{
	.reg .b32 %temp; 
	mov.b64 	{%temp, %r736}, %fd295;
	}
	mov.b32 	%f100, %r736;
	abs.f32 	%f41, %f100;
	setp.lt.f32 	%p160, %f41, 0f4086232B;
	@%p160 bra 	$L__BB2_214;
	setp.lt.f64 	%p161, %fd295, 0d0000000000000000;
	add.f64 	%fd1666, %fd295, 0d7FF0000000000000;
	selp.f64 	%fd3181, 0d0000000000000000, %fd1666, %p161;
	setp.geu.f32 	%p162, %f41, 0f40874800;
	@%p162 bra 	$L__BB2_214;
	shr.u32 	%r737, %r192, 31;
	add.s32 	%r738, %r192, %r737;
	shr.s32 	%r739, %r738, 1;
	shl.b32 	%r740, %r739, 20;
	add.s32 	%r741, %r194, %r740;
	mov.b64 	%fd1667, {%r193, %r741};
	sub.s32 	%r742, %r192, %r739;
	shl.b32 	%r743, %r742, 20;
	add.s32 	%r744, %r743, 1072693248;
	mov.b32 	%r745, 0;
	mov.b64 	%fd1668, {%r745, %r744};
	mul.f64 	%fd3181, %fd1668, %fd1667;
$L__BB2_214:
	div.rn.f64 	%fd300, %fd289, 0d4044000000000000;
	abs.f64 	%fd301, %fd300;
	setp.eq.f64 	%p163, %fd301, 0d7FF0000000000000;
	@%p163 bra 	$L__BB2_218;
	mul.f64 	%fd1669, %fd300, 0d3FE45F306DC9C883;
	cvt.rni.s32.f64 	%r1349, %fd1669;
	cvt.rn.f64.s32 	%fd1670, %r1349;
	fma.rn.f64 	%fd1671, %fd1670, 0dBFF921FB54442D18, %fd300;
	fma.rn.f64 	%fd1672, %fd1670, 0dBC91A62633145C00, %fd1671;
	fma.rn.f64 	%fd3183, %fd1670, 0dB97B839A252049C0, %fd1672;
	setp.ltu.f64 	%p164, %fd301, 0d41E0000000000000;
	@%p164 bra 	$L__BB2_217;
	{ // callseq 99, 0
	.param .b64 param0;
	st.param.f64 	[param0], %fd300;
	.param .align 16 .b8 retval0[16];
	call.uni (retval0), 
	__internal_trig_reduction_slowpathd, 
	(
	param0
	);
	ld.param.f64 	%fd3183, [retval0];
	ld.param.b32 	%r1349, [retval0+8];
	} // callseq 99
$L__BB2_217:
	add.s32 	%r1350, %r1349, 1;
	bra.uni 	$L__BB2_219;
$L__BB2_218:
	mov.f64 	%fd1674, 0d0000000000000000;
	mul.rn.f64 	%fd3183, %fd300, %fd1674;
	mov.b32 	%r1350, 1;
$L__BB2_219:
	shl.b32 	%r748, %r1350, 6;
	cvt.u64.u32 	%rd123, %r748;
	and.b64  	%rd124, %rd123, 64;
	mov.u64 	%rd125, __cudart_sin_cos_coeffs;
	add.s64 	%rd126, %rd125, %rd124;
	mul.rn.f64 	%fd1675, %fd3183, %fd3183;
	and.b32  	%r749, %r1350, 1;
	setp.eq.b32 	%p165, %r749, 1;
	selp.f64 	%fd1676, 0dBDA8FF8320FD8164, 0d3DE5DB65F9785EBA, %p165;
	ld.global.nc.v2.f64 	{%fd1677, %fd1678}, [%rd126];
	fma.rn.f64 	%fd1679, %fd1676, %fd1675, %fd1677;
	fma.rn.f64 	%fd1680, %fd1679, %fd1675, %fd1678;
	ld.global.nc.v2.f64 	{%fd1681, %fd1682}, [%rd126+16];
	fma.rn.f64 	%fd1683, %fd1680, %fd1675, %fd1681;
	fma.rn.f64 	%fd1684, %fd1683, %fd1675, %fd1682;
	ld.global.nc.v2.f64 	{%fd1685, %fd1686}, [%rd126+32];
	fma.rn.f64 	%fd1687, %fd1684, %fd1675, %fd1685;
	fma.rn.f64 	%fd1688, %fd1687, %fd1675, %fd1686;
	fma.rn.f64 	%fd1689, %fd1688, %fd3183, %fd3183;
	fma.rn.f64 	%fd1690, %fd1688, %fd1675, 0d3FF0000000000000;
	selp.f64 	%fd1691, %fd1690, %fd1689, %p165;
	and.b32  	%r750, %r1350, 2;
	setp.eq.s32 	%p166, %r750, 0;
	mov.f64 	%fd1692, 0d0000000000000000;
	sub.f64 	%fd1693, %fd1692, %fd1691;
	selp.f64 	%fd1694, %fd1691, %fd1693, %p166;
	mul.f64 	%fd1695, %fd3181, %fd1694;
	cvt.rn.f32.f64 	%f42, %fd1695;
	ld.global.f64 	%fd307, [%rd2+61440];
	abs.f64 	%fd308, %fd307;
	setp.eq.f64 	%p167, %fd308, 0d7FF0000000000000;
	@%p167 bra 	$L__BB2_222;
	mul.f64 	%fd1696, %fd307, 0d3FE45F306DC9C883;
	cvt.rni.s32.f64 	%r1351, %fd1696;
	cvt.rn.f64.s32 	%fd1697, %r1351;
	fma.rn.f64 	%fd1698, %fd1697, 0dBFF921FB54442D18, %fd307;
	fma.rn.f64 	%fd1699, %fd1697, 0dBC91A62633145C00, %fd1698;
	fma.rn.f64 	%fd3184, %fd1697, 0dB97B839A252049C0, %fd1699;
	setp.ltu.f64 	%p168, %fd308, 0d41E0000000000000;
	@%p168 bra 	$L__BB2_223;
	{ // callseq 100, 0
	.param .b64 param0;
	st.param.f64 	[param0], %fd307;
	.param .align 16 .b8 retval0[16];
	call.uni (retval0), 
	__internal_trig_reduction_slowpathd, 
	(
	param0
	);
	ld.param.f64 	%fd3184, [retval0];
	ld.param.b32 	%r1351, [retval0+8];
	} // callseq 100
	bra.uni 	$L__BB2_223;
$L__BB2_222:
	mov.f64 	%fd1701, 0d0000000000000000;
	mul.rn.f64 	%fd3184, %fd307, %fd1701;
	mov.b32 	%r1351, 0;
$L__BB2_223:
	shl.b32 	%r753, %r1351, 6;
	cvt.u64.u32 	%rd127, %r753;
	and.b64  	%rd128, %rd127, 64;
	mov.u64 	%rd129, __cudart_sin_cos_coeffs;
	add.s64 	%rd130, %rd129, %rd128;
	mul.rn.f64 	%fd1702, %fd3184, %fd3184;
	and.b32  	%r754, %r1351, 1;
	setp.eq.b32 	%p169, %r754, 1;
	selp.f64 	%fd1703, 0dBDA8FF8320FD8164, 0d3DE5DB65F9785EBA, %p169;
	ld.global.nc.v2.f64 	{%fd1704, %fd1705}, [%rd130];
	fma.rn.f64 	%fd1706, %fd1703, %fd1702, %fd1704;
	fma.rn.f64 	%fd1707, %fd1706, %fd1702, %fd1705;
	ld.global.nc.v2.f64 	{%fd1708, %fd1709}, [%rd130+16];
	fma.rn.f64 	%fd1710, %fd1707, %fd1702, %fd1708;
	fma.rn.f64 	%fd1711, %fd1710, %fd1702, %fd1709;
	ld.global.nc.v2.f64 	{%fd1712, %fd1713}, [%rd130+32];
	fma.rn.f64 	%fd1714, %fd1711, %fd1702, %fd1712;
	fma.rn.f64 	%fd1715, %fd1714, %fd1702, %fd1713;
	fma.rn.f64 	%fd1716, %fd1715, %fd3184, %fd3184;
	fma.rn.f64 	%fd1717, %fd1715, %fd1702, 0d3FF0000000000000;
	selp.f64 	%fd1718, %fd1717, %fd1716, %p169;
	and.b32  	%r755, %r1351, 2;
	setp.eq.s32 	%p170, %r755, 0;
	mov.f64 	%fd1719, 0d0000000000000000;
	sub.f64 	%fd1720, %fd1719, %fd1718;
	selp.f64 	%fd313, %fd1718, %fd1720, %p170;
	fma.rn.f64 	%fd1721, %fd313, 0d3FF71547652B82FE, 0d4338000000000000;
	{
	.reg .b32 %temp; 
	mov.b64 	{%r203, %temp}, %fd1721;
	}
	mov.f64 	%fd1722, 0dC338000000000000;
	add.rn.f64 	%fd1723, %fd1721, %fd1722;
	fma.rn.f64 	%fd1724, %fd1723, 0dBFE62E42FEFA39EF, %fd313;
	fma.rn.f64 	%fd1725, %fd1723, 0dBC7ABC9E3B39803F, %fd1724;
	fma.rn.f64 	%fd1726, %fd1725, 0d3E5ADE1569CE2BDF, 0d3E928AF3FCA213EA;
	fma.rn.f64 	%fd1727, %fd1726, %fd1725, 0d3EC71DEE62401315;
	fma.rn.f64 	%fd1728, %fd1727, %fd1725, 0d3EFA01997C89EB71;
	fma.rn.f64 	%fd1729, %fd1728, %fd1725, 0d3F2A01A014761F65;
	fma.rn.f64 	%fd1730, %fd1729, %fd1725, 0d3F56C16C1852B7AF;
	fma.rn.f64 	%fd1731, %fd1730, %fd1725, 0d3F81111111122322;
	fma.rn.f64 	%fd1732, %fd1731, %fd1725, 0d3FA55555555502A1;
	fma.rn.f64 	%fd1733, %fd1732, %fd1725, 0d3FC5555555555511;
	fma.rn.f64 	%fd1734, %fd1733, %fd1725, 0d3FE000000000000B;
	fma.rn.f64 	%fd1735, %fd1734, %fd1725, 0d3FF0000000000000;
	fma.rn.f64 	%fd1736, %fd1735, %fd1725, 0d3FF0000000000000;
	{
	.reg .b32 %temp; 
	mov.b64 	{%r204, %temp}, %fd1736;
	}
	{
	.reg .b32 %temp; 
	mov.b64 	{%temp, %r205}, %fd1736;
	}
	shl.b32 	%r756, %r203, 20;
	add.s32 	%r757, %r756, %r205;
	mov.b64 	%fd3185, {%r204, %r757};
	{
	.reg .b32 %temp; 
	mov.b64 	{%temp, %r758}, %fd313;
	}
	mov.b32 	%f101, %r758;
	abs.f32 	%f43, %f101;
	setp.lt.f32 	%p171, %f43, 0f4086232B;
	@%p171 bra 	$L__BB2_226;
	setp.lt.f64 	%p172, %fd313, 0d0000000000000000;
	add.f64 	%fd1737, %fd313, 0d7FF0000000000000;
	selp.f64 	%fd3185, 0d0000000000000000, %fd1737, %p172;
	setp.geu.f32 	%p173, %f43, 0f40874800;
	@%p173 bra 	$L__BB2_226;
	shr.u32 	%r759, %r203, 31;
	add.s32 	%r760, %r203, %r759;
	shr.s32 	%r761, %r760, 1;
	shl.b32 	%r762, %r761, 20;
	add.s32 	%r763, %r205, %r762;
	mov.b64 	%fd1738, {%r204, %r763};
	sub.s32 	%r764, %r203, %r761;
	shl.b32 	%r765, %r764, 20;
	add.s32 	%r766, %r765, 1072693248;
	mov.b32 	%r767, 0;
	mov.b64 	%fd1739, {%r767, %r766};
	mul.f64 	%fd3185, %fd1739, %fd1738;
$L__BB2_226:
	div.rn.f64 	%fd318, %fd307, 0d4044000000000000;
	abs.f64 	%fd319, %fd318;
	setp.eq.f64 	%p174, %fd319, 0d7FF0000000000000;
	@%p174 bra 	$L__BB2_230;
	mul.f64 	%fd1740, %fd318, 0d3FE45F306DC9C883;
	cvt.rni.s32.f64 	%r1352, %fd1740;
	cvt.rn.f64.s32 	%fd1741, %r1352;
	fma.rn.f64 	%fd1742, %fd1741, 0dBFF921FB54442D18, %fd318;
	fma.rn.f64 	%fd1743, %fd1741, 0dBC91A62633145C00, %fd1742;
	fma.rn.f64 	%fd3187, %fd1741, 0dB97B839A252049C0, %fd1743;
	setp.ltu.f64 	%p175, %fd319, 0d41E0000000000000;
	@%p175 bra 	$L__BB2_229;
	{ // callseq 101, 0
	.param .b64 param0;
	st.param.f64 	[param0], %fd318;
	.param .align 16 .b8 retval0[16];
	call.uni (retval0), 
	__internal_trig_reduction_slowpathd, 
	(
	param0
	);
	ld.param.f64 	%fd3187, [retval0];
	ld.param.b32 	%r1352, [retval0+8];
	} // callseq 101
$L__BB2_229:
	add.s32 	%r1353, %r1352, 1;
	bra.uni 	$L__BB2_231;
$L__BB2_230:
	mov.f64 	%fd1745, 0d0000000000000000;
	mul.rn.f64 	%fd3187, %fd318, %fd1745;
	mov.b32 	%r1353, 1;
$L__BB2_231:
	shl.b32 	%r770, %r1353, 6;
	cvt.u64.u32 	%rd131, %r770;
	and.b64  	%rd132, %rd131, 64;
	mov.u64 	%rd133, __cudart_sin_cos_coeffs;
	add.s64 	%rd134, %rd133, %rd132;
	mul.rn.f64 	%fd1746, %fd3187, %fd3187;
	and.b32  	%r771, %r1353, 1;
	setp.eq.b32 	%p176, %r771, 1;
	selp.f64 	%fd1747, 0dBDA8FF8320FD8164, 0d3DE5DB65F9785EBA, %p176;
	ld.global.nc.v2.f64 	{%fd1748, %fd1749}, [%rd134];
	fma.rn.f64 	%fd1750, %fd1747, %fd1746, %fd1748;
	fma.rn.f64 	%fd1751, %fd1750, %fd1746, %fd1749;
	ld.global.nc.v2.f64 	{%fd1752, %fd1753}, [%rd134+16];
	fma.rn.f64 	%fd1754, %fd1751, %fd1746, %fd1752;
	fma.rn.f64 	%fd1755, %fd1754, %fd1746, %fd1753;
	ld.global.nc.v2.f64 	{%fd1756, %fd1757}, [%rd134+32];
	fma.rn.f64 	%fd1758, %fd1755, %fd1746, %fd1756;
	fma.rn.f64 	%fd1759, %fd1758, %fd1746, %fd1757;
	fma.rn.f64 	%fd1760, %fd1759, %fd3187, %fd3187;
	fma.rn.f64 	%fd1761, %fd1759, %fd1746, 0d3FF0000000000000;
	selp.f64 	%fd1762, %fd1761, %fd1760, %p176;
	and.b32  	%r772, %r1353, 2;
	setp.eq.s32 	%p177, %r772, 0;
	mov.f64 	%fd1763, 0d0000000000000000;
	sub.f64 	%fd1764, %fd1763, %fd1762;
	selp.f64 	%fd1765, %fd1762, %fd1764, %p177;
	mul.f64 	%fd1766, %fd3185, %fd1765;
	cvt.rn.f32.f64 	%f102, %fd1766;
	add.f32 	%f103, %f14, %f16;
	add.f32 	%f104, %f18, %f20;
	add.f32 	%f105, %f22, %f24;
	add.f32 	%f106, %f26, %f28;
	add.f32 	%f107, %f30, %f32;
	add.f32 	%f108, %f34, %f36;
	add.f32 	%f109, %f38, %f40;
	add.f32 	%f110, %f42, %f102;
	add.f32 	%f111, %f103, %f104;
	add.f32 	%f112, %f105, %f106;
	add.f32 	%f113, %f107, %f108;
	add.f32 	%f114, %f109, %f110;
	add.f32 	%f115, %f111, %f112;
	add.f32 	%f116, %f113, %f114;
	add.f32 	%f302, %f115, %f116;
	shl.b32 	%r211, %r416, 13;
	setp.lt.u32 	%p178, %r3, %r211;
	@%p178 bra 	$L__BB2_443;
	add.s32 	%r773, %r34, %r211;
	add.s32 	%r1354, %r773, %r1355;
$L__BB2_233:
	add.s32 	%r1355, %r1355, %r211;
	add.s32 	%r775, %r415, -8192;
	setp.gt.u32 	%p179, %r1355, %r775;
	@%p179 bra 	$L__BB2_427;
	add.s32 	%r776, %r34, %r1355;
	mul.wide.u32 	%rd135, %r776, 8;
	add.s64 	%rd3, %rd1, %rd135;
	ld.global.f64 	%fd325, [%rd3];
	abs.f64 	%fd326, %fd325;
	setp.neu.f64 	%p180, %fd326, 0d7FF0000000000000;
	@%p180 bra 	$L__BB2_236;
	mov.f64 	%fd1772, 0d0000000000000000;
	mul.rn.f64 	%fd3188, %fd325, %fd1772;
	mov.b32 	%r1356, 0;
	bra.uni 	$L__BB2_238;
$L__BB2_236:
	mul.f64 	%fd1767, %fd325, 0d3FE45F306DC9C883;
	cvt.rni.s32.f64 	%r1356, %fd1767;
	cvt.rn.f64.s32 	%fd1768, %r1356;
	fma.rn.f64 	%fd1769, %fd1768, 0dBFF921FB54442D18, %fd325;
	fma.rn.f64 	%fd1770, %fd1768, 0dBC91A62633145C00, %fd1769;
	fma.rn.f64 	%fd3188, %fd1768, 0dB97B839A252049C0, %fd1770;
	setp.ltu.f64 	%p181, %fd326, 0d41E0000000000000;
	@%p181 bra 	$L__BB2_238;
	{ // callseq 102, 0
	.param .b64 param0;
	st.param.f64 	[param0], %fd325;
	.param .align 16 .b8 retval0[16];
	call.uni (retval0), 
	__internal_trig_reduction_slowpathd, 
	(
	param0
	);
	ld.param.f64 	%fd3188, [retval0];
	ld.param.b32 	%r1356, [retval0+8];
	} // callseq 102
$L__BB2_238:
	shl.b32 	%r779, %r1356, 6;
	cvt.u64.u32 	%rd136, %r779;
	and.b64  	%rd137, %rd136, 64;
	add.s64 	%rd139, %rd133, %rd137;
	mul.rn.f64 	%fd1773, %fd3188, %fd3188;
	and.b32  	%r780, %r1356, 1;
	setp.eq.b32 	%p182, %r780, 1;
	selp.f64 	%fd1774, 0dBDA8FF8320FD8164, 0d3DE5DB65F9785EBA, %p182;
	ld.global.nc.v2.f64 	{%fd1775, %fd1776}, [%rd139];
	fma.rn.f64 	%fd1777, %fd1774, %fd1773, %fd1775;
	fma.rn.f64 	%fd1778, %fd1777, %fd1773, %fd1776;
	ld.global.nc.v2.f64 	{%fd1779, %fd1780}, [%rd139+16];
	fma.rn.f64 	%fd1781, %fd1778, %fd1773, %fd1779;
	fma.rn.f64 	%fd1782, %fd1781, %fd1773, %fd1780;
	ld.global.nc.v2.f64 	{%fd1783, %fd1784}, [%rd139+32];
	fma.rn.f64 	%fd1785, %fd1782, %fd1773, %fd1783;
	fma.rn.f64 	%fd1786, %fd1785, %fd1773, %fd1784;
	fma.rn.f64 	%fd1787, %fd1786, %fd3188, %fd3188;
	fma.rn.f64 	%fd1788, %fd1786, %fd1773, 0d3FF0000000000000;
	selp.f64 	%fd1789, %fd1788, %fd1787, %p182;
	and.b32  	%r781, %r1356, 2;
	setp.eq.s32 	%p183, %r781, 0;
	mov.f64 	%fd1790, 0d0000000000000000;
	sub.f64 	%fd1791, %fd1790, %fd1789;
	selp.f64 	%fd331, %fd1789, %fd1791, %p183;
	fma.rn.f64 	%fd1792, %fd331, 0d3FF71547652B82FE, 0d4338000000000000;
	{
	.reg .b32 %temp; 
	mov.b64 	{%r220, %temp}, %fd1792;
	}
	mov.f64 	%fd1793, 0dC338000000000000;
	add.rn.f64 	%fd1794, %fd1792, %fd1793;
	fma.rn.f64 	%fd1795, %fd1794, 0dBFE62E42FEFA39EF, %fd331;
	fma.rn.f64 	%fd1796, %fd1794, 0dBC7ABC9E3B39803F, %fd1795;
	fma.rn.f64 	%fd1797, %fd1796, 0d3E5ADE1569CE2BDF, 0d3E928AF3FCA213EA;
	fma.rn.f64 	%fd1798, %fd1797, %fd1796, 0d3EC71DEE62401315;
	fma.rn.f64 	%fd1799, %fd1798, %fd1796, 0d3EFA01997C89EB71;
	fma.rn.f64 	%fd1800, %fd1799, %fd1796, 0d3F2A01A014761F65;
	fma.rn.f64 	%fd1801, %fd1800, %fd1796, 0d3F56C16C1852B7AF;
	fma.rn.f64 	%fd1802, %fd1801, %fd1796, 0d3F81111111122322;
	fma.rn.f64 	%fd1803, %fd1802, %fd1796, 0d3FA55555555502A1;
	fma.rn.f64 	%fd1804, %fd1803, %fd1796, 0d3FC5555555555511;
	fma.rn.f64 	%fd1805, %fd1804, %fd1796, 0d3FE000000000000B;
	fma.rn.f64 	%fd1806, %fd1805, %fd1796, 0d3FF0000000000000;
	fma.rn.f64 	%fd1807, %fd1806, %fd1796, 0d3FF0000000000000;
	{
	.reg .b32 %temp; 
	mov.b64 	{%r221, %temp}, %fd1807;
	}
	{
	.reg .b32 %temp; 
	mov.b64 	{%temp, %r222}, %fd1807;
	}
	shl.b32 	%r782, %r220, 20;
	add.s32 	%r783, %r782, %r222;
	mov.b64 	%fd3189, {%r221, %r783};
	{
	.reg .b32 %temp; 
	mov.b64 	{%temp, %r784}, %fd331;
	}
	mov.b32 	%f117, %r784;
	abs.f32 	%f46, %f117;
	setp.lt.f32 	%p184, %f46, 0f4086232B;
	@%p184 bra 	$L__BB2_241;
	setp.lt.f64 	%p185, %fd331, 0d0000000000000000;
	add.f64 	%fd1808, %fd331, 0d7FF0000000000000;
	selp.f64 	%fd3189, 0d0000000000000000, %fd1808, %p185;
	setp.geu.f32 	%p186, %f46, 0f40874800;
	@%p186 bra 	$L__BB2_241;
	shr.u32 	%r785, %r220, 31;
	add.s32 	%r786, %r220, %r785;
	shr.s32 	%r787, %r786, 1;
	shl.b32 	%r788, %r787, 20;
	add.s32 	%r789, %r222, %r788;
	mov.b64 	%fd1809, {%r221, %r789};
	sub.s32 	%r790, %r220, %r787;
	shl.b32 	%r791, %r790, 20;
	add.s32 	%r792, %r791, 1072693248;
	mov.b32 	%r793, 0;
	mov.b64 	%fd1810, {%r793, %r792};
	mul.f64 	%fd3189, %fd1810, %fd1809;
$L__BB2_241:
	div.rn.f64 	%fd336, %fd325, 0d4044000000000000;
	abs.f64 	%fd337, %fd336;
	setp.neu.f64 	%p187, %fd337, 0d7FF0000000000000;
	@%p187 bra 	$L__BB2_243;
	mov.f64 	%fd1816, 0d0000000000000000;
	mul.rn.f64 	%fd3191, %fd336, %fd1816;
	mov.b32 	%r1358, 1;
	bra.uni 	$L__BB2_246;
$L__BB2_243:
	mul.f64 	%fd1811, %fd336, 0d3FE45F306DC9C883;
	cvt.rni.s32.f64 	%r1357, %fd1811;
	cvt.rn.f64.s32 	%fd1812, %r1357;
	fma.rn.f64 	%fd1813, %fd1812, 0dBFF921FB54442D18, %fd336;
	fma.rn.f64 	%fd1814, %fd1812, 0dBC91A62633145C00, %fd1813;
	fma.rn.f64 	%fd3191, %fd1812, 0dB97B839A252049C0, %fd1814;
	setp.ltu.f64 	%p188, %fd337, 0d41E0000000000000;
	@%p188 bra 	$L__BB2_245;
	{ // callseq 103, 0
	.param .b64 param0;
	st.param.f64 	[param0], %fd336;
	.param .align 16 .b8 retval0[16];
	call.uni (retval0), 
	__internal_trig_reduction_slowpathd, 
	(
	param0
	);
	ld.param.f64 	%fd3191, [retval0];
	ld.param.b32 	%r1357, [retval0+8];
	} // callseq 103
$L__BB2_245:
	add.s32 	%r1358, %r1357, 1;
$L__BB2_246:
	shl.b32 	%r796, %r1358, 6;
	cvt.u64.u32 	%rd140, %r796;
	and.b64  	%rd141, %rd140, 64;
	add.s64 	%rd143, %rd133, %rd141;
	mul.rn.f64 	%fd1817, %fd3191, %fd3191;
	and.b32  	%r797, %r1358, 1;
	setp.eq.b32 	%p189, %r797, 1;
	selp.f64 	%fd1818, 0dBDA8FF8320FD8164, 0d3DE5DB65F9785EBA, %p189;
	ld.global.nc.v2.f64 	{%fd1819, %fd1820}, [%rd143];
	fma.rn.f64 	%fd1821, %fd1818, %fd1817, %fd1819;
	fma.rn.f64 	%fd1822, %fd1821, %fd1817, %fd1820;
	ld.global.nc.v2.f64 	{%fd1823, %fd1824}, [%rd143+16];
	fma.rn.f64 	%fd1825, %fd1822, %fd1817, %fd1823;
	fma.rn.f64 	%fd1826, %fd1825, %fd1817, %fd1824;
	ld.global.nc.v2.f64 	{%fd1827, %fd1828}, [%rd143+32];
	fma.rn.f64 	%fd1829, %fd1826, %fd1817, %fd1827;
	fma.rn.f64 	%fd1830, %fd1829, %fd1817, %fd1828;
	fma.rn.f64 	%fd1831, %fd1830, %fd3191, %fd3191;
	fma.rn.f64 	%fd1832, %fd1830, %fd1817, 0d3FF0000000000000;
	selp.f64 	%fd1833, %fd1832, %fd1831, %p189;
	and.b32  	%r798, %r1358, 2;
	setp.eq.s32 	%p190, %r798, 0;
	mov.f64 	%fd1834, 0d0000000000000000;
	sub.f64 	%fd1835, %fd1834, %fd1833;
	selp.f64 	%fd1836, %fd1833, %fd1835, %p190;
	mul.f64 	%fd1837, %fd3189, %fd1836;
	cvt.rn.f32.f64 	%f47, %fd1837;
	ld.global.f64 	%fd343, [%rd3+4096];
	abs.f64 	%fd344, %fd343;
	setp.eq.f64 	%p191, %fd344, 0d7FF0000000000000;
	@%p191 bra 	$L__BB2_249;
	mul.f64 	%fd1838, %fd343, 0d3FE45F306DC9C883;
	cvt.rni.s32.f64 	%r1359, %fd1838;
	cvt.rn.f64.s32 	%fd1839, %r1359;
	fma.rn.f64 	%fd1840, %fd1839, 0dBFF921FB54442D18, %fd343;
	fma.rn.f64 	%fd1841, %fd1839, 0dBC91A62633145C00, %fd1840;
	fma.rn.f64 	%fd3192, %fd1839, 0dB97B839A252049C0, %fd1841;
	setp.ltu.f64 	%p192, %fd344, 0d41E0000000000000;
	@%p192 bra 	$L__BB2_250;
	{ // callseq 104, 0
	.param .b64 param0;
	st.param.f64 	[param0], %fd343;
	.param .align 16 .b8 retval0[16];
	call.uni (retval0), 
	__internal_trig_reduction_slowpathd, 
	(
	param0
	);
	ld.param.f64 	%fd3192, [retval0];
	ld.param.b32 	%r1359, [retval0+8];
	} // callseq 104
	bra.uni 	$L__BB2_250;
$L__BB2_249:
	mov.f64 	%fd1843, 0d0000000000000000;
	mul.rn.f64 	%fd3192, %fd343, %fd1843;
	mov.b32 	%r1359, 0;
$L__BB2_250:
	shl.b32 	%r801, %r1359, 6;
	cvt.u64.u32 	%rd144, %r801;
	and.b64  	%rd145, %rd144, 64;
	add.s64 	%rd147, %rd133, %rd145;
	mul.rn.f64 	%fd1844, %fd3192, %fd3192;
	and.b32  	%r802, %r1359, 1;
	setp.eq.b32 	%p193, %r802, 1;
	selp.f64 	%fd1845, 0dBDA8FF8320FD8164, 0d3DE5DB65F9785EBA, %p193;
	ld.global.nc.v2.f64 	{%fd1846, %fd1847}, [%rd147];
	fma.rn.f64 	%fd1848, %fd1845, %fd1844, %fd1846;
	fma.rn.f64 	%fd1849, %fd1848, %fd1844, %fd1847;
	ld.global.nc.v2.f64 	{%fd1850, %fd1851}, [%rd147+16];
	fma.rn.f64 	%fd1852, %fd1849, %fd1844, %fd1850;
	fma.rn.f64 	%fd1853, %fd1852, %fd1844, %fd1851;
	ld.global.nc.v2.f64 	{%fd1854, %fd1855}, [%rd147+32];
	fma.rn.f64 	%fd1856, %fd1853, %fd1844, %fd1854;
	fma.rn.f64 	%fd1857, %fd1856, %fd1844, %fd1855;
	fma.rn.f64 	%fd1858, %fd1857, %fd3192, %fd3192;
	fma.rn.f64 	%fd1859, %fd1857, %fd1844, 0d3FF0000000000000;
	selp.f64 	%fd1860, %fd1859, %fd1858, %p193;
	and.b32  	%r803, %r1359, 2;
	setp.eq.s32 	%p194, %r803, 0;
	mov.f64 	%fd1861, 0d0000000000000000;
	sub.f64 	%fd1862, %fd1861, %fd1860;
	selp.f64 	%fd349, %fd1860, %fd1862, %p194;
	fma.rn.f64 	%fd1863, %fd349, 0d3FF71547652B82FE, 0d4338000000000000;
	{
	.reg .b32 %temp; 
	mov.b64 	{%r231, %temp}, %fd1863;
	}
	mov.f64 	%fd1864, 0dC338000000000000;
	add.rn.f64 	%fd1865, %fd1863, %fd1864;
	fma.rn.f64 	%fd1866, %fd1865, 0dBFE62E42FEFA39EF, %fd349;
	fma.rn.f64 	%fd1867, %fd1865, 0dBC7ABC9E3B39803F, %fd1866;
	fma.rn.f64 	%fd1868, %fd1867, 0d3E5ADE1569CE2BDF, 0d3E928AF3FCA213EA;
	fma.rn.f64 	%fd1869, %fd1868, %fd1867, 0d3EC71DEE62401315;
	fma.rn.f64 	%fd1870, %fd1869, %fd1867, 0d3EFA01997C89EB71;
	fma.rn.f64 	%fd1871, %fd1870, %fd1867, 0d3F2A01A014761F65;
	fma.rn.f64 	%fd1872, %fd1871, %fd1867, 0d3F56C16C1852B7AF;
	fma.rn.f64 	%fd1873, %fd1872, %fd1867, 0d3F81111111122322;
	fma.rn.f64 	%fd1874, %fd1873, %fd1867, 0d3FA55555555502A1;
	fma.rn.f64 	%fd1875, %fd1874, %fd1867, 0d3FC5555555555511;
	fma.rn.f64 	%fd1876, %fd1875, %fd1867, 0d3FE000000000000B;
	fma.rn.f64 	%fd1877, %fd1876, %fd1867, 0d3FF0000000000000;
	fma.rn.f64 	%fd1878, %fd1877, %fd1867, 0d3FF0000000000000;
	{
	.reg .b32 %temp; 
	mov.b64 	{%r232, %temp}, %fd1878;
	}
	{
	.reg .b32 %temp; 
	mov.b64 	{%temp, %r233}, %fd1878;
	}
	shl.b32 	%r804, %r231, 20;
	add.s32 	%r805, %r804, %r233;
	mov.b64 	%fd3193, {%r232, %r805};
	{
	.reg .b32 %temp; 
	mov.b64 	{%temp, %r806}, %fd349;
	}
	mov.b32 	%f118, %r806;
	abs.f32 	%f48, %f118;
	setp.lt.f32 	%p195, %f48, 0f4086232B;
	@%p195 bra 	$L__BB2_253;
	setp.lt.f64 	%p196, %fd349, 0d0000000000000000;
	add.f64 	%fd1879, %fd349, 0d7FF0000000000000;
	selp.f64 	%fd3193, 0d0000000000000000, %fd1879, %p196;
	setp.geu.f32 	%p197, %f48, 0f40874800;
	@%p197 bra 	$L__BB2_253;
	shr.u32 	%r807, %r231, 31;
	add.s32 	%r808, %r231, %r807;
	shr.s32 	%r809, %r808, 1;
	shl.b32 	%r810, %r809, 20;
	add.s32 	%r811, %r233, %r810;
	mov.b64 	%fd1880, {%r232, %r811};
	sub.s32 	%r812, %r231, %r809;
	shl.b32 	%r813, %r812, 20;
	add.s32 	%r814, %r813, 1072693248;
	mov.b32 	%r815, 0;
	mov.b64 	%fd1881, {%r815, %r814};
	mul.f64 	%fd3193, %fd1881, %fd1880;
$L__BB2_253:
	div.rn.f64 	%fd354, %fd343, 0d4044000000000000;
	abs.f64 	%fd355, %fd354;
	setp.eq.f64 	%p198, %fd355, 0d7FF0000000000000;
	@%p198 bra 	$L__BB2_257;
	mul.f64 	%fd1882, %fd354, 0d3FE45F306DC9C883;
	cvt.rni.s32.f64 	%r1360, %fd1882;
	cvt.rn.f64.s32 	%fd1883, %r1360;
	fma.rn.f64 	%fd1884, %fd1883, 0dBFF921FB54442D18, %fd354;
	fma.rn.f64 	%fd1885, %fd1883, 0dBC91A62633145C00, %fd1884;
	fma.rn.f64 	%fd3195, %fd1883, 0dB97B839A252049C0, %fd1885;
	setp.ltu.f64 	%p199, %fd355, 0d41E0000000000000;
	@%p199 bra 	$L__BB2_256;
	{ // callseq 105, 0
	.param .b64 param0;
	st.param.f64 	[param0], %fd354;
	.param .align 16 .b8 retval0[16];
	call.uni (retval0), 
	__internal_trig_reduction_slowpathd, 
	(
	param0
	);
	ld.param.f64 	%fd3195, [retval0];
	ld.param.b32 	%r1360, [retval0+8];
	} // callseq 105
$L__BB2_256:
	add.s32 	%r1361, %r1360, 1;
	bra.uni 	$L__BB2_258;
$L__BB2_257:
	mov.f64 	%fd1887, 0d0000000000000000;
	mul.rn.f64 	%fd3195, %fd354, %fd1887;
	mov.b32 	%r1361, 1;
$L__BB2_258:
	shl.b32 	%r818, %r1361, 6;
	cvt.u64.u32 	%rd148, %r818;
	and.b64  	%rd149, %rd148, 64;
	add.s64 	%rd151, %rd133, %rd149;
	mul.rn.f64 	%fd1888, %fd3195, %fd3195;
	and.b32  	%r819, %r1361, 1;
	setp.eq.b32 	%p200, %r819, 1;
	selp.f64 	%fd1889, 0dBDA8FF8320FD8164, 0d3DE5DB65F9785EBA, %p200;
	ld.global.nc.v2.f64 	{%fd1890, %fd1891}, [%rd151];
	fma.rn.f64 	%fd1892, %fd1889, %fd1888, %fd1890;
	fma.rn.f64 	%fd1893, %fd1892, %fd1888, %fd1891;
	ld.global.nc.v2.f64 	{%fd1894, %fd1895}, [%rd151+16];
	fma.rn.f64 	%fd1896, %fd1893, %fd1888, %fd1894;
	fma.rn.f64 	%fd1897, %fd1896, %fd1888, %fd1895;
	ld.global.nc.v2.f64 	{%fd1898, %fd1899}, [%rd151+32];
	fma.rn.f64 	%fd1900, %fd1897, %fd1888, %fd1898;
	fma.rn.f64 	%fd1901, %fd1900, %fd1888, %fd1899;
	fma.rn.f64 	%fd1902, %fd1901, %fd3195, %fd3195;
	fma.rn.f64 	%fd1903, %fd1901, %fd1888, 0d3FF0000000000000;
	selp.f64 	%fd1904, %fd1903, %fd1902, %p200;
	and.b32  	%r820, %r1361, 2;
	setp.eq.s32 	%p201, %r820, 0;
	mov.f64 	%fd1905, 0d0000000000000000;
	sub.f64 	%fd1906, %fd1905, %fd1904;
	selp.f64 	%fd1907, %fd1904, %fd1906, %p201;
	mul.f64 	%fd1908, %fd3193, %fd1907;
	cvt.rn.f32.f64 	%f49, %fd1908;
	ld.global.f64 	%fd361, [%rd3+8192];
	abs.f64 	%fd362, %fd361;
	setp.eq.f64 	%p202, %fd362, 0d7FF0000000000000;
	@%p202 bra 	$L__BB2_261;
	mul.f64 	%fd1909, %fd361, 0d3FE45F306DC9C883;
	cvt.rni.s32.f64 	%r1362, %fd1909;
	cvt.rn.f64.s32 	%fd1910, %r1362;
	fma.rn.f64 	%fd1911, %fd1910, 0dBFF921FB54442D18, %fd361;
	fma.rn.f64 	%fd1912, %fd1910, 0dBC91A62633145C00, %fd1911;
	fma.rn.f64 	%fd3196, %fd1910, 0dB97B839A252049C0, %fd1912;
	setp.ltu.f64 	%p203, %fd362, 0d41E0000000000000;
	@%p203 bra 	$L__BB2_262;
	{ // callseq 106, 0
	.param .b64 param0;
	st.param.f64 	[param0], %fd361;
	.param .align 16 .b8 retval0[16];
	call.uni (retval0), 
	__internal_trig_reduction_slowpathd, 
	(
	param0
	);
	ld.param.f64 	%fd3196, [retval0];
	ld.param.b32 	%r1362, [retval0+8];
	} // callseq 106
	bra.uni 	$L__BB2_262;
$L__BB2_261:
	mov.f64 	%fd1914, 0d0000000000000000;
	mul.rn.f64 	%fd3196, %fd361, %fd1914;
	mov.b32 	%r1362, 0;
$L__BB2_262:
	shl.b32 	%r823, %r1362, 6;
	cvt.u64.u32 	%rd152, %r823;
	and.b64  	%rd153, %rd152, 64;
	mov.u64 	%rd154, __cudart_sin_cos_coeffs;
	add.s64 	%rd155, %rd154, %rd153;
	mul.rn.f64 	%fd1915, %fd3196, %fd3196;
	and.b32  	%r824, %r1362, 1;
	setp.eq.b32 	%p204, %r824, 1;
	selp.f64 	%fd1916, 0dBDA8FF8320FD8164, 0d3DE5DB65F9785EBA, %p204;
	ld.global.nc.v2.f64 	{%fd1917, %fd1918}, [%rd155];
	fma.rn.f64 	%fd1919, %fd1916, %fd1915, %fd1917;
	fma.rn.f64 	%fd1920, %fd1919, %fd1915, %fd1918;
	ld.global.nc.v2.f64 	{%fd1921, %fd1922}, [%rd155+16];
	fma.rn.f64 	%fd1923, %fd1920, %fd1915, %fd1921;
	fma.rn.f64 	%fd1924, %fd1923, %fd1915, %fd1922;
	ld.global.nc.v2.f64 	{%fd1925, %fd1926}, [%rd155+32];
	fma.rn.f64 	%fd1927, %fd1924, %fd1915, %fd1925;
	fma.rn.f64 	%fd1928, %fd1927, %fd1915, %fd1926;
	fma.rn.f64 	%fd1929, %fd1928, %fd3196, %fd3196;
	fma.rn.f64 	%fd1930, %fd1928, %fd1915, 0d3FF0000000000000;
	selp.f64 	%fd1931, %fd1930, %fd1929, %p204;
	and.b32  	%r825, %r1362, 2;
	setp.eq.s32 	%p205, %r825, 0;
	mov.f64 	%fd1932, 0d0000000000000000;
	sub.f64 	%fd1933, %fd1932, %fd1931;
	selp.f64 	%fd367, %fd1931, %fd1933, %p205;
	fma.rn.f64 	%fd1934, %fd367, 0d3FF71547652B82FE, 0d4338000000000000;
	{
	.reg .b32 %temp; 
	mov.b64 	{%r242, %temp}, %fd1934;
	}
	mov.f64 	%fd1935, 0dC338000000000000;
	add.rn.f64 	%fd1936, %fd1934, %fd1935;
	fma.rn.f64 	%fd1937, %fd1936, 0dBFE62E42FEFA39EF, %fd367;
	fma.rn.f64 	%fd1938, %fd1936, 0dBC7ABC9E3B39803F, %fd1937;
	fma.rn.f64 	%fd1939, %fd1938, 0d3E5ADE1569CE2BDF, 0d3E928AF3FCA213EA;
	fma.rn.f64 	%fd1940, %fd1939, %fd1938, 0d3EC71DEE62401315;
	fma.rn.f64 	%fd1941, %fd1940, %fd1938, 0d3EFA01997C89EB71;
	fma.rn.f64 	%fd1942, %fd1941, %fd1938, 0d3F2A01A014761F65;
	fma.rn.f64 	%fd1943, %fd1942, %fd1938, 0d3F56C16C1852B7AF;
	fma.rn.f64 	%fd1944, %fd1943, %fd1938, 0d3F81111111122322;
	fma.rn.f64 	%fd1945, %fd1944, %fd1938, 0d3FA55555555502A1;
	fma.rn.f64 	%fd1946, %fd1945, %fd1938, 0d3FC5555555555511;
	fma.rn.f64 	%fd1947, %fd1946, %fd1938, 0d3FE000000000000B;
	fma.rn.f64 	%fd1948, %fd1947, %fd1938, 0d3FF0000000000000;
	fma.rn.f64 	%fd1949, %fd1948, %fd1938, 0d3FF0000000000000;
	{
	.reg .b32 %temp; 
	mov.b64 	{%r243, %temp}, %fd1949;
	}
	{
	.reg .b32 %temp; 
	mov.b64 	{%temp, %r244}, %fd1949;
	}
	shl.b32 	%r826, %r242, 20;
	add.s32 	%r827, %r826, %r244;
	mov.b64 	%fd3197, {%r243, %r827};
	{
	.reg .b32 %temp; 
	mov.b64 	{%temp, %r828}, %fd367;
	}
	mov.b32 	%f119, %r828;
	abs.f32 	%f50, %f119;
	setp.lt.f32 	%p206, %f50, 0f4086232B;
	@%p206 bra 	$L__BB2_265;
	setp.lt.f64 	%p207, %fd367, 0d0000000000000000;
	add.f64 	%fd1950, %fd367, 0d7FF0000000000000;
	selp.f64 	%fd3197, 0d0000000000000000, %fd1950, %p207;
	setp.geu.f32 	%p208, %f50, 0f40874800;
	@%p208 bra 	$L__BB2_265;
	shr.u32 	%r829, %r242, 31;
	add.s32 	%r830, %r242, %r829;
	shr.s32 	%r831, %r830, 1;
	shl.b32 	%r832, %r831, 20;
	add.s32 	%r833, %r244, %r832;
	mov.b64 	%fd1951, {%r243, %r833};
	sub.s32 	%r834, %r242, %r831;
	shl.b32 	%r835, %r834, 20;
	add.s32 	%r836, %r835, 1072693248;
	mov.b32 	%r837, 0;
	mov.b64 	%fd1952, {%r837, %r836};
	mul.f64 	%fd3197, %fd1952, %fd1951;
$L__BB2_265:
	div.rn.f64 	%fd372, %fd361, 0d4044000000000000;
	abs.f64 	%fd373, %fd372;
	setp.eq.f64 	%p209, %fd373, 0d7FF0000000000000;
	@%p209 bra 	$L__BB2_269;
	mul.f64 	%fd1953, %fd372, 0d3FE45F306DC9C883;
	cvt.rni.s32.f64 	%r1363, %fd1953;
	cvt.rn.f64.s32 	%fd1954, %r1363;
	fma.rn.f64 	%fd1955, %fd1954, 0dBFF921FB54442D18, %fd372;
	fma.rn.f64 	%fd1956, %fd1954, 0dBC91A62633145C00, %fd1955;
	fma.rn.f64 	%fd3199, %fd1954, 0dB97B839A252049C0, %fd1956;
	setp.ltu.f64 	%p210, %fd373, 0d41E0000000000000;
	@%p210 bra 	$L__BB2_268;
	{ // callseq 107, 0
	.param .b64 param0;
	st.param.f64 	[param0], %fd372;
	.param .align 16 .b8 retval0[16];
	call.uni (retval0), 
	__internal_trig_reduction_slowpathd, 
	(
	param0
	);
	ld.param.f64 	%fd3199, [retval0];
	ld.param.b32 	%r1363, [retval0+8];
	} // callseq 107
$L__BB2_268:
	add.s32 	%r1364, %r1363, 1;
	bra.uni 	$L__BB2_270;
$L__BB2_269:
	mov.f64 	%fd1958, 0d0000000000000000;
	mul.rn.f64 	%fd3199, %fd372, %fd1958;
	mov.b32 	%r1364, 1;
$L__BB2_270:
	shl.b32 	%r840, %r1364, 6;
	cvt.u64.u32 	%rd156, %r840;
	and.b64  	%rd157, %rd156, 64;
	add.s64 	%rd159, %rd154, %rd157;
	mul.rn.f64 	%fd1959, %fd3199, %fd3199;
	and.b32  	%r841, %r1364, 1;
	setp.eq.b32 	%p211, %r841, 1;
	selp.f64 	%fd1960, 0dBDA8FF8320FD8164, 0d3DE5DB65F9785EBA, %p211;
	ld.global.nc.v2.f64 	{%fd1961, %fd1962}, [%rd159];
	fma.rn.f64 	%fd1963, %fd1960, %fd1959, %fd1961;
	fma.rn.f64 	%fd1964, %fd1963, %fd1959, %fd1962;
	ld.global.nc.v2.f64 	{%fd1965, %fd1966}, [%rd159+16];
	fma.rn.f64 	%fd1967, %fd1964, %fd1959, %fd1965;
	fma.rn.f64 	%fd1968, %fd1967, %fd1959, %fd1966;
	ld.global.nc.v2.f64 	{%fd1969, %fd1970}, [%rd159+32];
	fma.rn.f64 	%fd1971, %fd1968, %fd1959, %fd1969;
	fma.rn.f64 	%fd1972, %fd1971, %fd1959, %fd1970;
	fma.rn.f64 	%fd1973, %fd1972, %fd3199, %fd3199;
	fma.rn.f64 	%fd1974, %fd1972, %fd1959, 0d3FF0000000000000;
	selp.f64 	%fd1975, %fd1974, %fd1973, %p211;
	and.b32  	%r842, %r1364, 2;
	setp.eq.s32 	%p212, %r842, 0;
	mov.f64 	%fd1976, 0d0000000000000000;
	sub.f64 	%fd1977, %fd1976, %fd1975;
	selp.f64 	%fd1978, %fd1975, %fd1977, %p212;
	mul.f64 	%fd1979, %fd3197, %fd1978;
	cvt.rn.f32.f64 	%f51, %fd1979;
	ld.global.f64 	%fd379, [%rd3+12288];
	abs.f64 	%fd380, %fd379;
	setp.eq.f64 	%p213, %fd380, 0d7FF0000000000000;
	@%p213 bra 	$L__BB2_273;
	mul.f64 	%fd1980, %fd379, 0d3FE45F306DC9C883;
	cvt.rni.s32.f64 	%r1365, %fd1980;
	cvt.rn.f64.s32 	%fd1981, %r1365;
	fma.rn.f64 	%fd1982, %fd1981, 0dBFF921FB54442D18, %fd379;
	fma.rn.f64 	%fd1983, %fd1981, 0dBC91A62633145C00, %fd1982;
	fma.rn.f64 	%fd3200, %fd1981, 0dB97B839A252049C0, %fd1983;
	setp.ltu.f64 	%p214, %fd380, 0d41E0000000000000;
	@%p214 bra 	$L__BB2_274;
	{ // callseq 108, 0
	.param .b64 param0;
	st.param.f64 	[param0], %fd379;
	.param .align 16 .b8 retval0[16];
	call.uni (retval0), 
	__internal_trig_reduction_slowpathd, 
	(
	param0
	);
	ld.param.f64 	%fd3200, [retval0];
	ld.param.b32 	%r1365, [retval0+8];
	} // callseq 108
	bra.uni 	$L__BB2_274;
$L__BB2_273:
	mov.f64 	%fd1985, 0d0000000000000000;
	mul.rn.f64 	%fd3200, %fd379, %fd1985;
	mov.b32 	%r1365, 0;
$L__BB2_274:
	shl.b32 	%r845, %r1365, 6;
	cvt.u64.u32 	%rd160, %r845;
	and.b64  	%rd161, %rd160, 64;
	add.s64 	%rd163, %rd154, %rd161;
	mul.rn.f64 	%fd1986, %fd3200, %fd3200;
	and.b32  	%r846, %r1365, 1;
	setp.eq.b32 	%p215, %r846, 1;
	selp.f64 	%fd1987, 0dBDA8FF8320FD8164, 0d3DE5DB65F9785EBA, %p215;
	ld.global.nc.v2.f64 	{%fd1988, %fd1989}, [%rd163];
	fma.rn.f64 	%fd1990, %fd1987, %fd1986, %fd1988;
	fma.rn.f64 	%fd1991, %fd1990, %fd1986, %fd1989;
	ld.global.nc.v2.f64 	{%fd1992, %fd1993}, [%rd163+16];
	fma.rn.f64 	%fd1994, %fd1991, %fd1986, %fd1992;
	fma.rn.f64 	%fd1995, %fd1994, %fd1986, %fd1993;
	ld.global.nc.v2.f64 	{%fd1996, %fd1997}, [%rd163+32];
	fma.rn.f64 	%fd1998, %fd1995, %fd1986, %fd1996;
	fma.rn.f64 	%fd1999, %fd1998, %fd1986, %fd1997;
	fma.rn.f64 	%fd2000, %fd1999, %fd3200, %fd3200;
	fma.rn.f64 	%fd2001, %fd1999, %fd1986, 0d3FF0000000000000;
	selp.f64 	%fd2002, %fd2001, %fd2000, %p215;
	and.b32  	%r847, %r1365, 2;
	setp.eq.s32 	%p216, %r847, 0;
	mov.f64 	%fd2003, 0d0000000000000000;
	sub.f64 	%fd2004, %fd2003, %fd2002;
	selp.f64 	%fd385, %fd2002, %fd2004, %p216;
	fma.rn.f64 	%fd2005, %fd385, 0d3FF71547652B82FE, 0d4338000000000000;
	{
	.reg .b32 %temp; 
	mov.b64 	{%r253, %temp}, %fd2005;
	}
	mov.f64 	%fd2006, 0dC338000000000000;
	add.rn.f64 	%fd2007, %fd2005, %fd2006;
	fma.rn.f64 	%fd2008, %fd2007, 0dBFE62E42FEFA39EF, %fd385;
	fma.rn.f64 	%fd2009, %fd2007, 0dBC7ABC9E3B39803F, %fd2008;
	fma.rn.f64 	%fd2010, %fd2009, 0d3E5ADE1569CE2BDF, 0d3E928AF3FCA213EA;
	fma.rn.f64 	%fd2011, %fd2010, %fd2009, 0d3EC71DEE62401315;
	fma.rn.f64 	%fd2012, %fd2011, %fd2009, 0d3EFA01997C89EB71;
	fma.rn.f64 	%fd2013, %fd2012, %fd2009, 0d3F2A01A014761F65;
	fma.rn.f64 	%fd2014, %fd2013, %fd2009, 0d3F56C16C1852B7AF;
	fma.rn.f64 	%fd2015, %fd2014, %fd2009, 0d3F81111111122322;
	fma.rn.f64 	%fd2016, %fd2015, %fd2009, 0d3FA55555555502A1;
	fma.rn.f64 	%fd2017, %fd2016, %fd2009, 0d3FC5555555555511;
	fma.rn.f64 	%fd2018, %fd2017, %fd2009, 0d3FE000000000000B;
	fma.rn.f64 	%fd2019, %fd2018, %fd2009, 0d3FF0000000000000;
	fma.rn.f64 	%fd2020, %fd2019, %fd2009, 0d3FF0000000000000;
	{
	.reg .b32 %temp; 
	mov.b64 	{%r254, %temp}, %fd2020;
	}
	{
	.reg .b32 %temp; 
	mov.b64 	{%temp, %r255}, %fd2020;
	}
	shl.b32 	%r848, %r253, 20;
	add.s32 	%r849, %r848, %r255;
	mov.b64 	%fd3201, {%r254, %r849};
	{
	.reg .b32 %temp; 
	mov.b64 	{%temp, %r850}, %fd385;
	}
	mov.b32 	%f120, %r850;
	abs.f32 	%f52, %f120;
	setp.lt.f32 	%p217, %f52, 0f4086232B;
	@%p217 bra 	$L__BB2_277;
	setp.lt.f64 	%p218, %fd385, 0d0000000000000000;
	add.f64 	%fd2021, %fd385, 0d7FF0000000000000;
	selp.f64 	%fd3201, 0d0000000000000000, %fd2021, %p218;
	setp.geu.f32 	%p219, %f52, 0f40874800;
	@%p219 bra 	$L__BB2_277;
	shr.u32 	%r851, %r253, 31;
	add.s32 	%r852, %r253, %r851;
	shr.s32 	%r853, %r852, 1;
	shl.b32 	%r854, %r853, 20;
	add.s32 	%r855, %r255, %r854;
	mov.b64 	%fd2022, {%r254, %r855};
	sub.s32 	%r856, %r253, %r853;
	shl.b32 	%r857, %r856, 20;
	add.s32 	%r858, %r857, 1072693248;
	mov.b32 	%r859, 0;
	mov.b64 	%fd2023, {%r859, %r858};
	mul.f64 	%fd3201, %fd2023, %fd2022;
$L__BB2_277:
	div.rn.f64 	%fd390, %fd379, 0d4044000000000000;
	abs.f64 	%fd391, %fd390;
	setp.eq.f64 	%p220, %fd391, 0d7FF0000000000000;
	@%p220 bra 	$L__BB2_281;
	mul.f64 	%fd2024, %fd390, 0d3FE45F306DC9C883;
	cvt.rni.s32.f64 	%r1366, %fd2024;
	cvt.rn.f64.s32 	%fd2025, %r1366;
	fma.rn.f64 	%fd2026, %fd2025, 0dBFF921FB54442D18, %fd390;
	fma.rn.f64 	%fd2027, %fd2025, 0dBC91A62633145C00, %fd2026;
	fma.rn.f64 	%fd3203, %fd2025, 0dB97B839A252049C0, %fd2027;
	setp.ltu.f64 	%p221, %fd391, 0d41E0000000000000;
	@%p221 bra 	$L__BB2_280;
	{ // callseq 109, 0
	.param .b64 param0;
	st.param.f64 	[param0], %fd390;
	.param .align 16 .b8 retval0[16];
	call.uni (retval0), 
	__internal_trig_reduction_slowpathd, 
	(
	param0
	);
	ld.param.f64 	%fd3203, [retval0];
	ld.param.b32 	%r1366, [retval0+8];
	} // callseq 109
$L__BB2_280:
	add.s32 	%r1367, %r1366, 1;
	bra.uni 	$L__BB2_282;
$L__BB2_281:
	mov.f64 	%fd2029, 0d0000000000000000;
	mul.rn.f64 	%fd3203, %fd390, %fd2029;
	mov.b32 	%r1367, 1;
$L__BB2_282:
	shl.b32 	%r862, %r1367, 6;
	cvt.u64.u32 	%rd164, %r862;
	and.b64  	%rd165, %rd164, 64;
	add.s64 	%rd167, %rd154, %rd165;
	mul.rn.f64 	%fd2030, %fd3203, %fd3203;
	and.b32  	%r863, %r1367, 1;
	setp.eq.b32 	%p222, %r863, 1;
	selp.f64 	%fd2031, 0dBDA8FF8320FD8164, 0d3DE5DB65F9785EBA, %p222;
	ld.global.nc.v2.f64 	{%fd2032, %fd2033}, [%rd167];
	fma.rn.f64 	%fd2034, %fd2031, %fd2030, %fd2032;
	fma.rn.f64 	%fd2035, %fd2034, %fd2030, %fd2033;
	ld.global.nc.v2.f64 	{%fd2036, %fd2037}, [%rd167+16];
	fma.rn.f64 	%fd2038, %fd2035, %fd2030, %fd2036;
	fma.rn.f64 	%fd2039, %fd2038, %fd2030, %fd2037;
	ld.global.nc.v2.f64 	{%fd2040, %fd2041}, [%rd167+32];
	fma.rn.f64 	%fd2042, %fd2039, %fd2030, %fd2040;
	fma.rn.f64 	%fd2043, %fd2042, %fd2030, %fd2041;
	fma.rn.f64 	%fd2044, %fd2043, %fd3203, %fd3203;
	fma.rn.f64 	%fd2045, %fd2043, %fd2030, 0d3FF0000000000000;
	selp.f64 	%fd2046, %fd2045, %fd2044, %p222;
	and.b32  	%r864, %r1367, 2;
	setp.eq.s32 	%p223, %r864, 0;
	mov.f64 	%fd2047, 0d0000000000000000;
	sub.f64 	%fd2048, %fd2047, %fd2046;
	selp.f64 	%fd2049, %fd2046, %fd2048, %p223;
	mul.f64 	%fd2050, %fd3201, %fd2049;
	cvt.rn.f32.f64 	%f53, %fd2050;
	ld.global.f64 	%fd397, [%rd3+16384];
	abs.f64 	%fd398, %fd397;
	setp.eq.f64 	%p224, %fd398, 0d7FF0000000000000;
	@%p224 bra 	$L__BB2_285;
	mul.f64 	%fd2051, %fd397, 0d3FE45F306DC9C883;
	cvt.rni.s32.f64 	%r1368, %fd2051;
	cvt.rn.f64.s32 	%fd2052, %r1368;
	fma.rn.f64 	%fd2053, %fd2052, 0dBFF921FB54442D18, %fd397;
	fma.rn.f64 	%fd2054, %fd2052, 0dBC91A62633145C00, %fd2053;
	fma.rn.f64 	%fd3204, %fd2052, 0dB97B839A252049C0, %fd2054;
	setp.ltu.f64 	%p225, %fd398, 0d41E0000000000000;
	@%p225 bra 	$L__BB2_286;
	{ // callseq 110, 0
	.param .b64 param0;
	st.param.f64 	[param0], %fd397;
	.param .align 16 .b8 retval0[16];
	call.uni (retval0), 
	__internal_trig_reduction_slowpathd, 
	(
	param0
	);
	ld.param.f64 	%fd3204, [retval0];
	ld.param.b32 	%r1368, [retval0+8];
	} // callseq 110
	bra.uni 	$L__BB2_286;
$L__BB2_285:
	mov.f64 	%fd2056, 0d0000000000000000;
	mul.rn.f64 	%fd3204, %fd397, %fd2056;
	mov.b32 	%r1368, 0;
$L__BB2_286:
	shl.b32 	%r867, %r1368, 6;
	cvt.u64.u32 	%rd168, %r867;
	and.b64  	%rd169, %rd168, 64;
	add.s64 	%rd171, %rd154, %rd169;
	mul.rn.f64 	%fd2057, %fd3204, %fd3204;
	and.b32  	%r868, %r1368, 1;
	setp.eq.b32 	%p226, %r868, 1;
	selp.f64 	%fd2058, 0dBDA8FF8320FD8164, 0d3DE5DB65F9785EBA, %p226;
	ld.global.nc.v2.f64 	{%fd2059, %fd2060}, [%rd171];
	fma.rn.f64 	%fd2061, %fd2058, %fd2057, %fd2059;
	fma.rn.f64 	%fd2062, %fd2061, %fd2057, %fd2060;
	ld.global.nc.v2.f64 	{%fd2063, %fd2064}, [%rd171+16];
	fma.rn.f64 	%fd2065, %fd2062, %fd2057, %fd2063;
	fma.rn.f64 	%fd2066, %fd2065, %fd2057, %fd2064;
	ld.global.nc.v2.f64 	{%fd2067, %fd2068}, [%rd171+32];
	fma.rn.f64 	%fd2069, %fd2066, %fd2057, %fd2067;
	fma.rn.f64 	%fd2070, %fd2069, %fd2057, %fd2068;
	fma.rn.f64 	%fd2071, %fd2070, %fd3204, %fd3204;
	fma.rn.f64 	%fd2072, %fd2070, %fd2057, 0d3FF0000000000000;
	selp.f64 	%fd2073, %fd2072, %fd2071, %p226;
	and.b32  	%r869, %r1368, 2;
	setp.eq.s32 	%p227, %r869, 0;
	mov.f64 	%fd2074, 0d0000000000000000;
	sub.f64 	%fd2075, %fd2074, %fd2073;
	selp.f64 	%fd403, %fd2073, %fd2075, %p227;
	fma.rn.f64 	%fd2076, %fd403, 0d3FF71547652B82FE, 0d4338000000000000;
	{
	.reg .b32 %temp; 
	mov.b64 	{%r264, %temp}, %fd2076;
	}
	mov.f64 	%fd2077, 0dC338000000000000;
	add.rn.f64 	%fd2078, %fd2076, %fd2077;
	fma.rn.f64 	%fd2079, %fd2078, 0dBFE62E42FEFA39EF, %fd403;
	fma.rn.f64 	%fd2080, %fd2078, 0dBC7ABC9E3B39803F, %fd2079;
	fma.rn.f64 	%fd2081, %fd2080, 0d3E5ADE1569CE2BDF, 0d3E928AF3FCA213EA;
	fma.rn.f64 	%fd2082, %fd2081, %fd2080, 0d3EC71DEE62401315;
	fma.rn.f64 	%fd2083, %fd2082, %fd2080, 0d3EFA01997C89EB71;
	fma.rn.f64 	%fd2084, %fd2083, %fd2080, 0d3F2A01A014761F65;
	fma.rn.f64 	%fd2085, %fd2084, %fd2080, 0d3F56C16C1852B7AF;
	fma.rn.f64 	%fd2086, %fd2085, %fd2080, 0d3F81111111122322;
	fma.rn.f64 	%fd2087, %fd2086, %fd2080, 0d3FA55555555502A1;
	fma.rn.f64 	%fd2088, %fd2087, %fd2080, 0d3FC5555555555511;
	fma.rn.f64 	%fd2089, %fd2088, %fd2080, 0d3FE000000000000B;
	fma.rn.f64 	%fd2090, %fd2089, %fd2080, 0d3FF0000000000000;
	fma.rn.f64 	%fd2091, %fd2090, %fd2080, 0d3FF0000000000000;
	{
	.reg .b32 %temp; 
	mov.b64 	{%r265, %temp}, %fd2091;
	}
	{
	.reg .b32 %temp; 
	mov.b64 	{%temp, %r266}, %fd2091;
	}
	shl.b32 	%r870, %r264, 20;
	add.s32 	%r871, %r870, %r266;
	mov.b64 	%fd3205, {%r265, %r871};
	{
	.reg .b32 %temp; 
	mov.b64 	{%temp, %r872}, %fd403;
	}
	mov.b32 	%f121, %r872;
	abs.f32 	%f54, %f121;
	setp.lt.f32 	%p228, %f54, 0f4086232B;
	@%p228 bra 	$L__BB2_289;
	setp.lt.f64 	%p229, %fd403, 0d0000000000000000;
	add.f64 	%fd2092, %fd403, 0d7FF0000000000000;
	selp.f64 	%fd3205, 0d0000000000000000, %fd2092, %p229;
	setp.geu.f32 	%p230, %f54, 0f40874800;
	@%p230 bra 	$L__BB2_289;
	shr.u32 	%r873, %r264, 31;
	add.s32 	%r874, %r264, %r873;
	shr.s32 	%r875, %r874, 1;
	shl.b32 	%r876, %r875, 20;
	add.s32 	%r877, %r266, %r876;
	mov.b64 	%fd2093, {%r265, %r877};
	sub.s32 	%r878, %r264, %r875;
	shl.b32 	%r879, %r878, 20;
	add.s32 	%r880, %r879, 1072693248;
	mov.b32 	%r881, 0;
	mov.b64 	%fd2094, {%r881, %r880};
	mul.f64 	%fd3205, %fd2094, %fd2093;
$L__BB2_289:
	div.rn.f64 	%fd408, %fd397, 0d4044000000000000;
	abs.f64 	%fd409, %fd408;
	setp.eq.f64 	%p231, %fd409, 0d7FF0000000000000;
	@%p231 bra 	$L__BB2_293;
	mul.f64 	%fd2095, %fd408, 0d3FE45F306DC9C883;
	cvt.rni.s32.f64 	%r1369, %fd2095;
	cvt.rn.f64.s32 	%fd2096, %r1369;
	fma.rn.f64 	%fd2097, %fd2096, 0dBFF921FB54442D18, %fd408;
	fma.rn.f64 	%fd2098, %fd2096, 0dBC91A62633145C00, %fd2097;
	fma.rn.f64 	%fd3207, %fd2096, 0dB97B839A252049C0, %fd2098;
	setp.ltu.f64 	%p232, %fd409, 0d41E0000000000000;
	@%p232 bra 	$L__BB2_292;
	{ // callseq 111, 0
	.param .b64 param0;
	st.param.f64 	[param0], %fd408;
	.param .align 16 .b8 retval0[16];
	call.uni (retval0), 
	__internal_trig_reduction_slowpathd, 
	(
	param0
	);
	ld.param.f64 	%fd3207, [retval0];
	ld.param.b32 	%r1369, [retval0+8];
	} // callseq 111
$L__BB2_292:
	add.s32 	%r1370, %r1369, 1;
	bra.uni 	$L__BB2_294;
$L__BB2_293:
	mov.f64 	%fd2100, 0d0000000000000000;
	mul.rn.f64 	%fd3207, %fd408, %fd2100;
	mov.b32 	%r1370, 1;
$L__BB2_294:
	shl.b32 	%r884, %r1370, 6;
	cvt.u64.u32 	%rd172, %r884;
	and.b64  	%rd173, %rd172, 64;
	add.s64 	%rd175, %rd154, %rd173;
	mul.rn.f64 	%fd2101, %fd3207, %fd3207;
	and.b32  	%r885, %r1370, 1;
	setp.eq.b32 	%p233, %r885, 1;
	selp.f64 	%fd2102, 0dBDA8FF8320FD8164, 0d3DE5DB65F9785EBA, %p233;
	ld.global.nc.v2.f64 	{%fd2103, %fd2104}, [%rd175];
	fma.rn.f64 	%fd2105, %fd2102, %fd2101, %fd2103;
	fma.rn.f64 	%fd2106, %fd2105, %fd2101, %fd2104;
	ld.global.nc.v2.f64 	{%fd2107, %fd2108}, [%rd175+16];
	fma.rn.f64 	%fd2109, %fd2106, %fd2101, %fd2107;
	fma.rn.f64 	%fd2110, %fd2109, %fd2101, %fd2108;
	ld.global.nc.v2.f64 	{%fd2111, %fd2112}, [%rd175+32];
	fma.rn.f64 	%fd2113, %fd2110, %fd2101, %fd2111;
	fma.rn.f64 	%fd2114, %fd2113, %fd2101, %fd2112;
	fma.rn.f64 	%fd2115, %fd2114, %fd3207, %fd3207;
	fma.rn.f64 	%fd2116, %fd2114, %fd2101, 0d3FF0000000000000;
	selp.f64 	%fd2117, %fd2116, %fd2115, %p233;
	and.b32  	%r886, %r1370, 2;
	setp.eq.s32 	%p234, %r886, 0;
	mov.f64 	%fd2118, 0d0000000000000000;
	sub.f64 	%fd2119, %fd2118, %fd2117;
	selp.f64 	%fd2120, %fd2117, %fd2119, %p234;
	mul.f64 	%fd2121, %fd3205, %fd2120;
	cvt.rn.f32.f64 	%f55, %fd2121;
	ld.global.f64 	%fd415, [%rd3+20480];
	abs.f64 	%fd416, %fd415;
	setp.eq.f64 	%p235, %fd416, 0d7FF0000000000000;
	@%p235 bra 	$L__BB2_297;
	mul.f64 	%fd2122, %fd415, 0d3FE45F306DC9C883;
	cvt.rni.s32.f64 	%r1371, %fd2122;
	cvt.rn.f64.s32 	%fd2123, %r1371;
	fma.rn.f64 	%fd2124, %fd2123, 0dBFF921FB54442D18, %fd415;
	fma.rn.f64 	%fd2125, %fd2123, 0dBC91A62633145C00, %fd2124;
	fma.rn.f64 	%fd3208, %fd2123, 0dB97B839A252049C0, %fd2125;
	setp.ltu.f64 	%p236, %fd416, 0d41E0000000000000;
	@%p236 bra 	$L__BB2_298;
	{ // callseq 112, 0
	.param .b64 param0;
	st.param.f64 	[param0], %fd415;
	.param .align 16 .b8 retval0[16];
	call.uni (retval0), 
	__internal_trig_reduction_slowpathd, 
	(
	param0
	);
	ld.param.f64 	%fd3208, [retval0];
	ld.param.b32 	%r1371, [retval0+8];
	} // callseq 112
	bra.uni 	$L__BB2_298;
$L__BB2_297:
	mov.f64 	%fd2127, 0d0000000000000000;
	mul.rn.f64 	%fd3208, %fd415, %fd2127;
	mov.b32 	%r1371, 0;
$L__BB2_298:
	shl.b32 	%r889, %r1371, 6;
	cvt.u64.u32 	%rd176, %r889;
	and.b64  	%rd177, %rd176, 64;
	add.s64 	%rd179, %rd154, %rd177;
	mul.rn.f64 	%fd2128, %fd3208, %fd3208;
	and.b32  	%r890, %r1371, 1;
	setp.eq.b32 	%p237, %r890, 1;
	selp.f64 	%fd2129, 0dBDA8FF8320FD8164, 0d3DE5DB65F9785EBA, %p237;
	ld.global.nc.v2.f64 	{%fd2130, %fd2131}, [%rd179];
	fma.rn.f64 	%fd2132, %fd2129, %fd2128, %fd2130;
	fma.rn.f64 	%fd2133, %fd2132, %fd2128, %fd2131;
	ld.global.nc.v2.f64 	{%fd2134, %fd2135}, [%rd179+16];
	fma.rn.f64 	%fd2136, %fd2133, %fd2128, %fd2134;
	fma.rn.f64 	%fd2137, %fd2136, %fd2128, %fd2135;
	ld.global.nc.v2.f64 	{%fd2138, %fd2139}, [%rd179+32];
	fma.rn.f64 	%fd2140, %fd2137, %fd2128, %fd2138;
	fma.rn.f64 	%fd2141, %fd2140, %fd2128, %fd2139;
	fma.rn.f64 	%fd2142, %fd2141, %fd3208, %fd3208;
	fma.rn.f64 	%fd2143, %fd2141, %fd2128, 0d3FF0000000000000;
	selp.f64 	%fd2144, %fd2143, %fd2142, %p237;
	and.b32  	%r891, %r1371, 2;
	setp.eq.s32 	%p238, %r891, 0;
	mov.f64 	%fd2145, 0d0000000000000000;
	sub.f64 	%fd2146, %fd2145, %fd2144;
	selp.f64 	%fd421, %fd2144, %fd2146, %p238;
	fma.rn.f64 	%fd2147, %fd421, 0d3FF71547652B82FE, 0d4338000000000000;
	{
	.reg .b32 %temp; 
	mov.b64 	{%r275, %temp}, %fd2147;
	}
	mov.f64 	%fd2148, 0dC338000000000000;
	add.rn.f64 	%fd2149, %fd2147, %fd2148;
	fma.rn.f64 	%fd2150, %fd2149, 0dBFE62E42FEFA39EF, %fd421;
	fma.rn.f64 	%fd2151, %fd2149, 0dBC7ABC9E3B39803F, %fd2150;
	fma.rn.f64 	%fd2152, %fd2151, 0d3E5ADE1569CE2BDF, 0d3E928AF3FCA213EA;
	fma.rn.f64 	%fd2153, %fd2152, %fd2151, 0d3EC71DEE62401315;
	fma.rn.f64 	%fd2154, %fd2153, %fd2151, 0d3EFA01997C89EB71;
	fma.rn.f64 	%fd2155, %fd2154, %fd2151, 0d3F2A01A014761F65;
	fma.rn.f64 	%fd2156, %fd2155, %fd2151, 0d3F56C16C1852B7AF;
	fma.rn.f64 	%fd2157, %fd2156, %fd2151, 0d3F81111111122322;
	fma.rn.f64 	%fd2158, %fd2157, %fd2151, 0d3FA55555555502A1;
	fma.rn.f64 	%fd2159, %fd2158, %fd2151, 0d3FC5555555555511;
	fma.rn.f64 	%fd2160, %fd2159, %fd2151, 0d3FE000000000000B;
	fma.rn.f64 	%fd2161, %fd2160, %fd2151, 0d3FF0000000000000;
	fma.rn.f64 	%fd2162, %fd2161, %fd2151, 0d3FF0000000000000;
	{
	.reg .b32 %temp; 
	mov.b64 	{%r276, %temp}, %fd2162;
	}
	{
	.reg .b32 %temp; 
	mov.b64 	{%temp, %r277}, %fd2162;
	}
	shl.b32 	%r892, %r275, 20;
	add.s32 	%r893, %r892, %r277;
	mov.b64 	%fd3209, {%r276, %r893};
	{
	.reg .b32 %temp; 
	mov.b64 	{%temp, %r894}, %fd421;
	}
	mov.b32 	%f122, %r894;
	abs.f32 	%f56, %f122;
	setp.lt.f32 	%p239, %f56, 0f4086232B;
	@%p239 bra 	$L__BB2_301;
	setp.lt.f64 	%p240, %fd421, 0d0000000000000000;
	add.f64 	%fd2163, %fd421, 0d7FF0000000000000;
	selp.f64 	%fd3209, 0d0000000000000000, %fd2163, %p240;
	setp.geu.f32 	%p241, %f56, 0f40874800;
	@%p241 bra 	$L__BB2_301;
	shr.u32 	%r895, %r275, 31;
	add.s32 	%r896, %r275, %r895;
	shr.s32 	%r897, %r896, 1;
	shl.b32 	%r898, %r897, 20;
	add.s32 	%r899, %r277, %r898;
	mov.b64 	%fd2164, {%r276, %r899};
	sub.s32 	%r900, %r275, %r897;
	shl.b32 	%r901, %r900, 20;
	add.s32 	%r902, %r901, 1072693248;
	mov.b32 	%r903, 0;
	mov.b64 	%fd2165, {%r903, %r902};
	mul.f64 	%fd3209, %fd2165, %fd2164;
$L__BB2_301:
	div.rn.f64 	%fd426, %fd415, 0d4044000000000000;
	abs.f64 	%fd427, %fd426;
	setp.eq.f64 	%p242, %fd427, 0d7FF0000000000000;
	@%p242 bra 	$L__BB2_305;
	mul.f64 	%fd2166, %fd426, 0d3FE45F306DC9C883;
	cvt.rni.s32.f64 	%r1372, %fd2166;
	cvt.rn.f64.s32 	%fd2167, %r1372;
	fma.rn.f64 	%fd2168, %fd2167, 0dBFF921FB54442D18, %fd426;
	fma.rn.f64 	%fd2169, %fd2167, 0dBC91A62633145C00, %fd2168;
	fma.rn.f64 	%fd3211, %fd2167, 0dB97B839A252049C0, %fd2169;
	setp.ltu.f64 	%p243, %fd427, 0d41E0000000000000;
	@%p243 bra 	$L__BB2_304;
	{ // callseq 113, 0
	.param .b64 param0;
	st.param.f64 	[param0], %fd426;
	.param .align 16 .b8 retval0[16];
	call.uni (retval0), 
	__internal_trig_reduction_slowpathd, 
	(
	param0
	);
	ld.param.f64 	%fd3211, [retval0];
	ld.param.b32 	%r1372, [retval0+8];
	} // callseq 113
$L__BB2_304:
	add.s32 	%r1373, %r1372, 1;
	bra.uni 	$L__BB2_306;
$L__BB2_305:
	mov.f64 	%fd2171, 0d0000000000000000;
	mul.rn.f64 	%fd3211, %fd426, %fd2171;
	mov.b32 	%r1373, 1;
$L__BB2_306:
	shl.b32 	%r906, %r1373, 6;
	cvt.u64.u32 	%rd180, %r906;
	and.b64  	%rd181, %rd180, 64;
	add.s64 	%rd183, %rd154, %rd181;
	mul.rn.f64 	%fd2172, %fd3211, %fd3211;
	and.b32  	%r907, %r1373, 1;
	setp.eq.b32 	%p244, %r907, 1;
	selp.f64 	%fd2173, 0dBDA8FF8320FD8164, 0d3DE5DB65F9785EBA, %p244;
	ld.global.nc.v2.f64 	{%fd2174, %fd2175}, [%rd183];
	fma.rn.f64 	%fd2176, %fd2173, %fd2172, %fd2174;
	fma.rn.f64 	%fd2177, %fd2176, %fd2172, %fd2175;
	ld.global.nc.v2.f64 	{%fd2178, %fd2179}, [%rd183+16];
	fma.rn.f64 	%fd2180, %fd2177, %fd2172, %fd2178;
	fma.rn.f64 	%fd2181, %fd2180, %fd2172, %fd2179;
	ld.global.nc.v2.f64 	{%fd2182, %fd2183}, [%rd183+32];
	fma.rn.f64 	%fd2184, %fd2181, %fd2172, %fd2182;
	fma.rn.f64 	%fd2185, %fd2184, %fd2172, %fd2183;
	fma.rn.f64 	%fd2186, %fd2185, %fd3211, %fd3211;
	fma.rn.f64 	%fd2187, %fd2185, %fd2172, 0d3FF0000000000000;
	selp.f64 	%fd2188, %fd2187, %fd2186, %p244;
	and.b32  	%r908, %r1373, 2;
	setp.eq.s32 	%p245, %r908, 0;
	mov.f64 	%fd2189, 0d0000000000000000;
	sub.f64 	%fd2190, %fd2189, %fd2188;
	selp.f64 	%fd2191, %fd2188, %fd2190, %p245;
	mul.f64 	%fd2192, %fd3209, %fd2191;
	cvt.rn.f32.f64 	%f57, %fd2192;
	ld.global.f64 	%fd433, [%rd3+24576];
	abs.f64 	%fd434, %fd433;
	setp.eq.f64 	%p246, %fd434, 0d7FF0000000000000;
	@%p246 bra 	$L__BB2_309;
	mul.f64 	%fd2193, %fd433, 0d3FE45F306DC9C883;
	cvt.rni.s32.f64 	%r1374, %fd2193;
	cvt.rn.f64.s32 	%fd2194, %r1374;
	fma.rn.f64 	%fd2195, %fd2194, 0dBFF921FB54442D18, %fd433;
	fma.rn.f64 	%fd2196, %fd2194, 0dBC91A62633145C00, %fd2195;
	fma.rn.f64 	%fd3212, %fd2194, 0dB97B839A252049C0, %fd2196;
	setp.ltu.f64 	%p247, %fd434, 0d41E0000000000000;
	@%p247 bra 	$L__BB2_310;
	{ // callseq 114, 0
	.param .b64 param0;
	st.param.f64 	[param0], %fd433;
	.param .align 16 .b8 retval0[16];
	call.uni (retval0), 
	__internal_trig_reduction_slowpathd, 
	(
	param0
	);
	ld.param.f64 	%fd3212, [retval0];
	ld.param.b32 	%r1374, [retval0+8];
	} // callseq 114
	bra.uni 	$L__BB2_310;
$L__BB2_309:
	mov.f64 	%fd2198, 0d0000000000000000;
	mul.rn.f64 	%fd3212, %fd433, %fd2198;
	mov.b32 	%r1374, 0;
$L__BB2_310:
	shl.b32 	%r911, %r1374, 6;
	cvt.u64.u32 	%rd184, %r911;
	and.b64  	%rd185, %rd184, 64;
	add.s64 	%rd187, %rd154, %rd185;
	mul.rn.f64 	%fd2199, %fd3212, %fd3212;
	and.b32  	%r912, %r1374, 1;
	setp.eq.b32 	%p248, %r912, 1;
	selp.f64 	%fd2200, 0dBDA8FF8320FD8164, 0d3DE5DB65F9785EBA, %p248;
	ld.global.nc.v2.f64 	{%fd2201, %fd2202}, [%rd187];
	fma.rn.f64 	%fd2203, %fd2200, %fd2199, %fd2201;
	fma.rn.f64 	%fd2204, %fd2203, %fd2199, %fd2202;
	ld.global.nc.v2.f64 	{%fd2205, %fd2206}, [%rd187+16];
	fma.rn.f64 	%fd2207, %fd2204, %fd2199, %fd2205;
	fma.rn.f64 	%fd2208, %fd2207, %fd2199, %fd2206;
	ld.global.nc.v2.f64 	{%fd2209, %fd2210}, [%rd187+32];
	fma.rn.f64 	%fd2211, %fd2208, %fd2199, %fd2209;
	fma.rn.f64 	%fd2212, %fd2211, %fd2199, %fd2210;
	fma.rn.f64 	%fd2213, %fd2212, %fd3212, %fd3212;
	fma.rn.f64 	%fd2214, %fd2212, %fd2199, 0d3FF0000000000000;
	selp.f64 	%fd2215, %fd2214, %fd2213, %p248;
	and.b32  	%r913, %r1374, 2;
	setp.eq.s32 	%p249, %r913, 0;
	mov.f64 	%fd2216, 0d0000000000000000;
	sub.f64 	%fd2217, %fd2216, %fd2215;
	selp.f64 	%fd439, %fd2215, %fd2217, %p249;
	fma.rn.f64 	%fd2218, %fd439, 0d3FF71547652B82FE, 0d4338000000000000;
	{
	.reg .b32 %temp; 
	mov.b64 	{%r286, %temp}, %fd2218;
	}
	mov.f64 	%fd2219, 0dC338000000000000;
	add.rn.f64 	%fd2220, %fd2218, %fd2219;
	fma.rn.f64 	%fd2221, %fd2220, 0dBFE62E42FEFA39EF, %fd439;
	fma.rn.f64 	%fd2222, %fd2220, 0dBC7ABC9E3B39803F, %fd2221;
	fma.rn.f64 	%fd2223, %fd2222, 0d3E5ADE1569CE2BDF, 0d3E928AF3FCA213EA;
	fma.rn.f64 	%fd2224, %fd2223, %fd2222, 0d3EC71DEE62401315;
	fma.rn.f64 	%fd2225, %fd2224, %fd2222, 0d3EFA01997C89EB71;
	fma.rn.f64 	%fd2226, %fd2225, %fd2222, 0d3F2A01A014761F65;
	fma.rn.f64 	%fd2227, %fd2226, %fd2222, 0d3F56C16C1852B7AF;
	fma.rn.f64 	%fd2228, %fd2227, %fd2222, 0d3F81111111122322;
	fma.rn.f64 	%fd2229, %fd2228, %fd2222, 0d3FA55555555502A1;
	fma.rn.f64 	%fd2230, %fd2229, %fd2222, 0d3FC5555555555511;
	fma.rn.f64 	%fd2231, %fd2230, %fd2222, 0d3FE000000000000B;
	fma.rn.f64 	%fd2232, %fd2231, %fd2222, 0d3FF0000000000000;
	fma.rn.f64 	%fd2233, %fd2232, %fd2222, 0d3FF0000000000000;
	{
	.reg .b32 %temp; 
	mov.b64 	{%r287, %temp}, %fd2233;
	}
	{
	.reg .b32 %temp; 
	mov.b64 	{%temp, %r288}, %fd2233;
	}
	shl.b32 	%r914, %r286, 20;
	add.s32 	%r915, %r914, %r288;
	mov.b64 	%fd3213, {%r287, %r915};
	{
	.reg .b32 %temp; 
	mov.b64 	{%temp, %r916}, %fd439;
	}
	mov.b32 	%f123, %r916;
	abs.f32 	%f58, %f123;
	setp.lt.f32 	%p250, %f58, 0f4086232B;
	@%p250 bra 	$L__BB2_313;
	setp.lt.f64 	%p251, %fd439, 0d0000000000000000;
	add.f64 	%fd2234, %fd439, 0d7FF0000000000000;
	selp.f64 	%fd3213, 0d0000000000000000, %fd2234, %p251;
	setp.geu.f32 	%p252, %f58, 0f40874800;
	@%p252 bra 	$L__BB2_313;
	shr.u32 	%r917, %r286, 31;
	add.s32 	%r918, %r286, %r917;
	shr.s32 	%r919, %r918, 1;
	shl.b32 	%r920, %r919, 20;
	add.s32 	%r921, %r288, %r920;
	mov.b64 	%fd2235, {%r287, %r921};
	sub.s32 	%r922, %r286, %r919;
	shl.b32 	%r923, %r922, 20;
	add.s32 	%r924, %r923, 1072693248;
	mov.b32 	%r925, 0;
	mov.b64 	%fd2236, {%r925, %r924};
	mul.f64 	%fd3213, %fd2236, %fd2235;
$L__BB2_313:
	div.rn.f64 	%fd444, %fd433, 0d4044000000000000;
	abs.f64 	%fd445, %fd444;
	setp.eq.f64 	%p253, %fd445, 0d7FF0000000000000;
	@%p253 bra 	$L__BB2_317;
	mul.f64 	%fd2237, %fd444, 0d3FE45F306DC9C883;
	cvt.rni.s32.f64 	%r1375, %fd2237;
	cvt.rn.f64.s32 	%fd2238, %r1375;
	fma.rn.f64 	%fd2239, %fd2238, 0dBFF921FB54442D18, %fd444;
	fma.rn.f64 	%fd2240, %fd2238, 0dBC91A62633145C00, %fd2239;
	fma.rn.f64 	%fd3215, %fd2238, 0dB97B839A252049C0, %fd2240;
	setp.ltu.f64 	%p254, %fd445, 0d41E0000000000000;
	@%p254 bra 	$L__BB2_316;
	{ // callseq 115, 0
	.param .b64 param0;
	st.param.f64 	[param0], %fd444;
	.param .align 16 .b8 retval0[16];
	call.uni (retval0), 
	__internal_trig_reduction_slowpathd, 
	(
	param0
	);
	ld.param.f64 	%fd3215, [retval0];
	ld.param.b32 	%r1375, [retval0+8];
	} // callseq 115
$L__BB2_316:
	add.s32 	%r1376, %r1375, 1;
	bra.uni 	$L__BB2_318;
$L__BB2_317:
	mov.f64 	%fd2242, 0d0000000000000000;
	mul.rn.f64 	%fd3215, %fd444, %fd2242;
	mov.b32 	%r1376, 1;
$L__BB2_318:
	shl.b32 	%r928, %r1376, 6;
	cvt.u64.u32 	%rd188, %r928;
	and.b64  	%rd189, %rd188, 64;
	add.s64 	%rd191, %rd154, %rd189;
	mul.rn.f64 	%fd2243, %fd3215, %fd3215;
	and.b32  	%r929, %r1376, 1;
	setp.eq.b32 	%p255, %r929, 1;
	selp.f64 	%fd2244, 0dBDA8FF8320FD8164, 0d3DE5DB65F9785EBA, %p255;
	ld.global.nc.v2.f64 	{%fd2245, %fd2246}, [%rd191];
	fma.rn.f64 	%fd2247, %fd2244, %fd2243, %fd2245;
	fma.rn.f64 	%fd2248, %fd2247, %fd2243, %fd2246;
	ld.global.nc.v2.f64 	{%fd2249, %fd2250}, [%rd191+16];
	fma.rn.f64 	%fd2251, %fd2248, %fd2243, %fd2249;
	fma.rn.f64 	%fd2252, %fd2251, %fd2243, %fd2250;
	ld.global.nc.v2.f64 	{%fd2253, %fd2254}, [%rd191+32];
	fma.rn.f64 	%fd2255, %fd2252, %fd2243, %fd2253;
	fma.rn.f64 	%fd2256, %fd2255, %fd2243, %fd2254;
	fma.rn.f64 	%fd2257, %fd2256, %fd3215, %fd3215;
	fma.rn.f64 	%fd2258, %fd2256, %fd2243, 0d3FF0000000000000;
	selp.f64 	%fd2259, %fd2258, %fd2257, %p255;
	and.b32  	%r930, %r1376, 2;
	setp.eq.s32 	%p256, %r930, 0;
	mov.f64 	%fd2260, 0d0000000000000000;
	sub.f64 	%fd2261, %fd2260, %fd2259;
	selp.f64 	%fd2262, %fd2259, %fd2261, %p256;
	mul.f64 	%fd2263, %fd3213, %fd2262;
	cvt.rn.f32.f64 	%f59, %fd2263;
	ld.global.f64 	%fd451, [%rd3+28672];
	abs.f64 	%fd452, %fd451;
	setp.eq.f64 	%p257, %fd452, 0d7FF0000000000000;
	@%p257 bra 	$L__BB2_321;
	mul.f64 	%fd2264, %fd451, 0d3FE45F306DC9C883;
	cvt.rni.s32.f64 	%r1377, %fd2264;
	cvt.rn.f64.s32 	%fd2265, %r1377;
	fma.rn.f64 	%fd2266, %fd2265, 0dBFF921FB54442D18, %fd451;
	fma.rn.f64 	%fd2267, %fd2265, 0dBC91A62633145C00, %fd2266;
	fma.rn.f64 	%fd3216, %fd2265, 0dB97B839A252049C0, %fd2267;
	setp.ltu.f64 	%p258, %fd452, 0d41E0000000000000;
	@%p258 bra 	$L__BB2_322;
	{ // callseq 116, 0
	.param .b64 param0;
	st.param.f64 	[param0], %fd451;
	.param .align 16 .b8 retval0[16];
	call.uni (retval0), 
	__internal_trig_reduction_slowpathd, 
	(
	param0
	);
	ld.param.f64 	%fd3216, [retval0];
	ld.param.b32 	%r1377, [retval0+8];
	} // callseq 116
	bra.uni 	$L__BB2_322;
$L__BB2_321:
	mov.f64 	%fd2269, 0d0000000000000000;
	mul.rn.f64 	%fd3216, %fd451, %fd2269;
	mov.b32 	%r1377, 0;
$L__BB2_322:
	shl.b32 	%r933, %r1377, 6;
	cvt.u64.u32 	%rd192, %r933;
	and.b64  	%rd193, %rd192, 64;
	add.s64 	%rd195, %rd154, %rd193;
	mul.rn.f64 	%fd2270, %fd3216, %fd3216;
	and.b32  	%r934, %r1377, 1;
	setp.eq.b32 	%p259, %r934, 1;
	selp.f64 	%fd2271, 0dBDA8FF8320FD8164, 0d3DE5DB65F9785EBA, %p259;
	ld.global.nc.v2.f64 	{%fd2272, %fd2273}, [%rd195];
	fma.rn.f64 	%fd2274, %fd2271, %fd2270, %fd2272;
	fma.rn.f64 	%fd2275, %fd2274, %fd2270, %fd2273;
	ld.global.nc.v2.f64 	{%fd2276, %fd2277}, [%rd195+16];
	fma.rn.f64 	%fd2278, %fd2275, %fd2270, %fd2276;
	fma.rn.f64 	%fd2279, %fd2278, %fd2270, %fd2277;
	ld.global.nc.v2.f64 	{%fd2280, %fd2281}, [%rd195+32];
	fma.rn.f64 	%fd2282, %fd2279, %fd2270, %fd2280;
	fma.rn.f64 	%fd2283, %fd2282, %fd2270, %fd2281;
	fma.rn.f64 	%fd2284, %fd2283, %fd3216, %fd3216;
	fma.rn.f64 	%fd2285, %fd2283, %fd2270, 0d3FF0000000000000;
	selp.f64 	%fd2286, %fd2285, %fd2284, %p259;
	and.b32  	%r935, %r1377, 2;
	setp.eq.s32 	%p260, %r935, 0;
	mov.f64 	%fd2287, 0d0000000000000000;
	sub.f64 	%fd2288, %fd2287, %fd2286;
	selp.f64 	%fd457, %fd2286, %fd2288, %p260;
	fma.rn.f64 	%fd2289, %fd457, 0d3FF71547652B82FE, 0d4338000000000000;
	{
	.reg .b32 %temp; 
	mov.b64 	{%r297, %temp}, %fd2289;
	}
	mov.f64 	%fd2290, 0dC338000000000000;
	add.rn.f64 	%fd2291, %fd2289, %fd2290;
	fma.rn.f64 	%fd2292, %fd2291, 0dBFE62E42FEFA39EF, %fd457;
	fma.rn.f64 	%fd2293, %fd2291, 0dBC7ABC9E3B39803F, %fd2292;
	fma.rn.f64 	%fd2294, %fd2293, 0d3E5ADE1569CE2BDF, 0d3E928AF3FCA213EA;
	fma.rn.f64 	%fd2295, %fd2294, %fd2293, 0d3EC71DEE62401315;
	fma.rn.f64 	%fd2296, %fd2295, %fd2293, 0d3EFA01997C89EB71;
	fma.rn.f64 	%fd2297, %fd2296, %fd2293, 0d3F2A01A014761F65;
	fma.rn.f64 	%fd2298, %fd2297, %fd2293, 0d3F56C16C1852B7AF;
	fma.rn.f64 	%fd2299, %fd2298, %fd2293, 0d3F81111111122322;
	fma.rn.f64 	%fd2300, %fd2299, %fd2293, 0d3FA55555555502A1;
	fma.rn.f64 	%fd2301, %fd2300, %fd2293, 0d3FC5555555555511;
	fma.rn.f64 	%fd2302, %fd2301, %fd2293, 0d3FE000000000000B;
	fma.rn.f64 	%fd2303, %fd2302, %fd2293, 0d3FF0000000000000;
	fma.rn.f64 	%fd2304, %fd2303, %fd2293, 0d3FF0000000000000;
	{
	.reg .b32 %temp; 
	mov.b64 	{%r298, %temp}, %fd2304;
	}
	{
	.reg .b32 %temp; 
	mov.b64 	{%temp, %r299}, %fd2304;
	}
	shl.b32 	%r936, %r297, 20;
	add.s32 	%r937, %r936, %r299;
	mov.b64 	%fd3217, {%r298, %r937};
	{
	.reg .b32 %temp; 
	mov.b64 	{%temp, %r938}, %fd457;
	}
	mov.b32 	%f124, %r938;
	abs.f32 	%f60, %f124;
	setp.lt.f32 	%p261, %f60, 0f4086232B;
	@%p261 bra 	$L__BB2_325;
	setp.lt.f64 	%p262, %fd457, 0d0000000000000000;
	add.f64 	%fd2305, %fd457, 0d7FF0000000000000;
	selp.f64 	%fd3217, 0d0000000000000000, %fd2305, %p262;
	setp.geu.f32 	%p263, %f60, 0f40874800;
	@%p263 bra 	$L__BB2_325;
	shr.u32 	%r939, %r297, 31;
	add.s32 	%r940, %r297, %r939;
	shr.s32 	%r941, %r940, 1;
	shl.b32 	%r942, %r941, 20;
	add.s32 	%r943, %r299, %r942;
	mov.b64 	%fd2306, {%r298, %r943};
	sub.s32 	%r944, %r297, %r941;
	shl.b32 	%r945, %r944, 20;
	add.s32 	%r946, %r945, 1072693248;
	mov.b32 	%r947, 0;
	mov.b64 	%fd2307, {%r947, %r946};
	mul.f64 	%fd3217, %fd2307, %fd2306;
$L__BB2_325:
	div.rn.f64 	%fd462, %fd451, 0d4044000000000000;
	abs.f64 	%fd463, %fd462;
	setp.eq.f64 	%p264, %fd463, 0d7FF0000000000000;
	@%p264 bra 	$L__BB2_329;
	mul.f64 	%fd2308, %fd462, 0d3FE45F306DC9C883;
	cvt.rni.s32.f64 	%r1378, %fd2308;
	cvt.rn.f64.s32 	%fd2309, %r1378;
	fma.rn.f64 	%fd2310, %fd2309, 0dBFF921FB54442D18, %fd462;
	fma.rn.f64 	%fd2311, %fd2309, 0dBC91A62633145C00, %fd2310;
	fma.rn.f64 	%fd3219, %fd2309, 0dB97B839A252049C0, %fd2311;
	setp.ltu.f64 	%p265, %fd463, 0d41E0000000000000;
	@%p265 bra 	$L__BB2_328;
	{ // callseq 117, 0
	.param .b64 param0;
	st.param.f64 	[param0], %fd462;
	.param .align 16 .b8 retval0[16];
	call.uni (retval0), 
	__internal_trig_reduction_slowpathd, 
	(
	param0
	);
	ld.param.f64 	%fd3219, [retval0];
	ld.param.b32 	%r1378, [retval0+8];
	} // callseq 117
$L__BB2_328:
	add.s32 	%r1379, %r1378, 1;
	bra.uni 	$L__BB2_330;
$L__BB2_329:
	mov.f64 	%fd2313, 0d0000000000000000;
	mul.rn.f64 	%fd3219, %fd462, %fd2313;
	mov.b32 	%r1379, 1;
$L__BB2_330:
	shl.b32 	%r950, %r1379, 6;
	cvt.u64.u32 	%rd196, %r950;
	and.b64  	%rd197, %rd196, 64;
	add.s64 	%rd199, %rd154, %rd197;
	mul.rn.f64 	%fd2314, %fd3219, %fd3219;
	and.b32  	%r951, %r1379, 1;
	setp.eq.b32 	%p266, %r951, 1;
	selp.f64 	%fd2315, 0dBDA8FF8320FD8164, 0d3DE5DB65F9785EBA, %p266;
	ld.global.nc.v2.f64 	{%fd2316, %fd2317}, [%rd199];
	fma.rn.f64 	%fd2318, %fd2315, %fd2314, %fd2316;
	fma.rn.f64 	%fd2319, %fd2318, %fd2314, %fd2317;
	ld.global.nc.v2.f64 	{%fd2320, %fd2321}, [%rd199+16];
	fma.rn.f64 	%fd2322, %fd2319, %fd2314, %fd2320;
	fma.rn.f64 	%fd2323, %fd2322, %fd2314, %fd2321;
	ld.global.nc.v2.f64 	{%fd2324, %fd2325}, [%rd199+32];
	fma.rn.f64 	%fd2326, %fd2323, %fd2314, %fd2324;
	fma.rn.f64 	%fd2327, %fd2326, %fd2314, %fd2325;
	fma.rn.f64 	%fd2328, %fd2327, %fd3219, %fd3219;
	fma.rn.f64 	%fd2329, %fd2327, %fd2314, 0d3FF0000000000000;
	selp.f64 	%fd2330, %fd2329, %fd2328, %p266;
	and.b32  	%r952, %r1379, 2;
	setp.eq.s32 	%p267, %r952, 0;
	mov.f64 	%fd2331, 0d0000000000000000;
	sub.f64 	%fd2332, %fd2331, %fd2330;
	selp.f64 	%fd2333, %fd2330, %fd2332, %p267;
	mul.f64 	%fd2334, %fd3217, %fd2333;
	cvt.rn.f32.f64 	%f61, %fd2334;
	ld.global.f64 	%fd469, [%rd3+32768];
	abs.f64 	%fd470, %fd469;
	setp.eq.f64 	%p268, %fd470, 0d7FF0000000000000;
	@%p268 bra 	$L__BB2_333;
	mul.f64 	%fd2335, %fd469, 0d3FE45F306DC9C883;
	cvt.rni.s32.f64 	%r1380, %fd2335;
	cvt.rn.f64.s32 	%fd2336, %r1380;
	fma.rn.f64 	%fd2337, %fd2336, 0dBFF921FB54442D18, %fd469;
	fma.rn.f64 	%fd2338, %fd2336, 0dBC91A62633145C00, %fd2337;
	fma.rn.f64 	%fd3220, %fd2336, 0dB97B839A252049C0, %fd2338;
	setp.ltu.f64 	%p269, %fd470, 0d41E0000000000000;
	@%p269 bra 	$L__BB2_334;
	{ // callseq 118, 0
	.param .b64 param0;
	st.param.f64 	[param0], %fd469;
	.param .align 16 .b8 retval0[16];
	call.uni (retval0), 
	__internal_trig_reduction_slowpathd, 
	(
	param0
	);
	ld.param.f64 	%fd3220, [retval0];
	ld.param.b32 	%r1380, [retval0+8];
	} // callseq 118
	bra.uni 	$L__BB2_334;
$L__BB2_333:
	mov.f64 	%fd2340, 0d0000000000000000;
	mul.rn.f64 	%fd3220, %fd469, %fd2340;
	mov.b32 	%r1380, 0;
$L__BB2_334:
	shl.b32 	%r955, %r1380, 6;
	cvt.u64.u32 	%rd200, %r955;
	and.b64  	%rd201, %rd200, 64;
	mov.u64 	%rd202, __cudart_sin_cos_coeffs;
	add.s64 	%rd203, %rd202, %rd201;
	mul.rn.f64 	%fd2341, %fd3220, %fd3220;
	and.b32  	%r956, %r1380, 1;
	setp.eq.b32 	%p270, %r956, 1;
	selp.f64 	%fd2342, 0dBDA8FF8320FD8164, 0d3DE5DB65F9785EBA, %p270;
	ld.global.nc.v2.f64 	{%fd2343, %fd2344}, [%rd203];
	fma.rn.f64 	%fd2345, %fd2342, %fd2341, %fd2343;
	fma.rn.f64 	%fd2346, %fd2345, %fd2341, %fd2344;
	ld.global.nc.v2.f64 	{%fd2347, %fd2348}, [%rd203+16];
	fma.rn.f64 	%fd2349, %fd2346, %fd2341, %fd2347;
	fma.rn.f64 	%fd2350, %fd2349, %fd2341, %fd2348;
	ld.global.nc.v2.f64 	{%fd2351, %fd2352}, [%rd203+32];
	fma.rn.f64 	%fd2353, %fd2350, %fd2341, %fd2351;
	fma.rn.f64 	%fd2354, %fd2353, %fd2341, %fd2352;
	fma.rn.f64 	%fd2355, %fd2354, %fd3220, %fd3220;
	fma.rn.f64 	%fd2356, %fd2354, %fd2341, 0d3FF0000000000000;
	selp.f64 	%fd2357, %fd2356, %fd2355, %p270;
	and.b32  	%r957, %r1380, 2;
	setp.eq.s32 	%p271, %r957, 0;
	mov.f64 	%fd2358, 0d0000000000000000;
	sub.f64 	%fd2359, %fd2358, %fd2357;
	selp.f64 	%fd475, %fd2357, %fd2359, %p271;
	fma.rn.f64 	%fd2360, %fd475, 0d3FF71547652B82FE, 0d4338000000000000;
	{
	.reg .b32 %temp; 
	mov.b64 	{%r308, %temp}, %fd2360;
	}
	mov.f64 	%fd2361, 0dC338000000000000;
	add.rn.f64 	%fd2362, %fd2360, %fd2361;
	fma.rn.f64 	%fd2363, %fd2362, 0dBFE62E42FEFA39EF, %fd475;
	fma.rn.f64 	%fd2364, %fd2362, 0dBC7ABC9E3B39803F, %fd2363;
	fma.rn.f64 	%fd2365, %fd2364, 0d3E5ADE1569CE2BDF, 0d3E928AF3FCA213EA;
	fma.rn.f64 	%fd2366, %fd2365, %fd2364, 0d3EC71DEE62401315;
	fma.rn.f64 	%fd2367, %fd2366, %fd2364, 0d3EFA01997C89EB71;
	fma.rn.f64 	%fd2368, %fd2367, %fd2364, 0d3F2A01A014761F65;
	fma.rn.f64 	%fd2369, %fd2368, %fd2364, 0d3F56C16C1852B7AF;
	fma.rn.f64 	%fd2370, %fd2369, %fd2364, 0d3F81111111122322;
	fma.rn.f64 	%fd2371, %fd2370, %fd2364, 0d3FA55555555502A1;
	fma.rn.f64 	%fd2372, %fd2371, %fd2364, 0d3FC5555555555511;
	fma.rn.f64 	%fd2373, %fd2372, %fd2364, 0d3FE000000000000B;
	fma.rn.f64 	%fd2374, %fd2373, %fd2364, 0d3FF0000000000000;
	fma.rn.f64 	%fd2375, %fd2374, %fd2364, 0d3FF0000000000000;
	{
	.reg .b32 %temp; 
	mov.b64 	{%r309, %temp}, %fd2375;
	}
	{
	.reg .b32 %temp; 
	mov.b64 	{%temp, %r310}, %fd2375;
	}
	shl.b32 	%r958, %r308, 20;
	add.s32 	%r959, %r958, %r310;
	mov.b64 	%fd3221, {%r309, %r959};
	{
	.reg .b32 %temp; 
	mov.b64 	{%temp, %r960}, %fd475;
	}
	mov.b32 	%f125, %r960;
	abs.f32 	%f62, %f125;
	setp.lt.f32 	%p272, %f62, 0f4086232B;
	@%p272 bra 	$L__BB2_337;
	setp.lt.f64 	%p273, %fd475, 0d0000000000000000;
	add.f64 	%fd2376, %fd475, 0d7FF0000000000000;
	selp.f64 	%fd3221, 0d0000000000000000, %fd2376, %p273;
	setp.geu.f32 	%p274, %f62, 0f40874800;
	@%p274 bra 	$L__BB2_337;
	shr.u32 	%r961, %r308, 31;
	add.s32 	%r962, %r308, %r961;
	shr.s32 	%r963, %r962, 1;
	shl.b32 	%r964, %r963, 20;
	add.s32 	%r965, %r310, %r964;
	mov.b64 	%fd2377, {%r309, %r965};
	sub.s32 	%r966, %r308, %r963;
	shl.b32 	%r967, %r966, 20;
	add.s32 	%r968, %r967, 1072693248;
	mov.b32 	%r969, 0;
	mov.b64 	%fd2378, {%r969, %r968};
	mul.f64 	%fd3221, %fd2378, %fd2377;
$L__BB2_337:
	div.rn.f64 	%fd480, %fd469, 0d4044000000000000;
	abs.f64 	%fd481, %fd480;
	setp.eq.f64 	%p275, %fd481, 0d7FF0000000000000;
	@%p275 bra 	$L__BB2_341;
	mul.f64 	%fd2379, %fd480, 0d3FE45F306DC9C883;
	cvt.rni.s32.f64 	%r1381, %fd2379;
	cvt.rn.f64.s32 	%fd2380, %r1381;
	fma.rn.f64 	%fd2381, %fd2380, 0dBFF921FB54442D18, %fd480;
	fma.rn.f64 	%fd2382, %fd2380, 0dBC91A62633145C00, %fd2381;
	fma.rn.f64 	%fd3223, %fd2380, 0dB97B839A252049C0, %fd2382;
	setp.ltu.f64 	%p276, %fd481, 0d41E0000000000000;
	@%p276 bra 	$L__BB2_340;
	{ // callseq 119, 0
	.param .b64 param0;
	st.param.f64 	[param0], %fd480;
	.param .align 16 .b8 retval0[16];
	call.uni (retval0), 
	__internal_trig_reduction_slowpathd, 
	(
	param0
	);
	ld.param.f64 	%fd3223, [retval0];
	ld.param.b32 	%r1381, [retval0+8];
	} // callseq 119
$L__BB2_340:
	add.s32 	%r1382, %r1381, 1;
	bra.uni 	$L__BB2_342;
$L__BB2_341:
	mov.f64 	%fd2384, 0d0000000000000000;
	mul.rn.f64 	%fd3223, %fd480, %fd2384;
	mov.b32 	%r1382, 1;
$L__BB2_342:
	shl.b32 	%r972, %r1382, 6;
	cvt.u64.u32 	%rd204, %r972;
	and.b64  	%rd205, %rd204, 64;
	mov.u64 	%rd206, __cudart_sin_cos_coeffs;
	add.s64 	%rd207, %rd206, %rd205;
	mul.rn.f64 	%fd2385, %fd3223, %fd3223;
	and.b32  	%r973, %r1382, 1;
	setp.eq.b32 	%p277, %r973, 1;
	selp.f64 	%fd2386, 0dBDA8FF8320FD8164, 0d3DE5DB65F9785EBA, %p277;
	ld.global.nc.v2.f64 	{%fd2387, %fd2388}, [%rd207];
	fma.rn.f64 	%fd2389, %fd2386, %fd2385, %fd2387;
	fma.rn.f64 	%fd2390, %fd2389, %fd2385, %fd2388;
	ld.global.nc.v2.f64 	{%fd2391, %fd2392}, [%rd207+16];
	fma.rn.f64 	%fd2393, %fd2390, %fd2385, %fd2391;
	fma.rn.f64 	%fd2394, %fd2393, %fd2385, %fd2392;
	ld.global.nc.v2.f64 	{%fd2395, %fd2396}, [%rd207+32];
	fma.rn.f64 	%fd2397, %fd2394, %fd2385, %fd2395;
	fma.rn.f64 	%fd2398, %fd2397, %fd2385, %fd2396;
	fma.rn.f64 	%fd2399, %fd2398, %fd3223, %fd3223;
	fma.rn.f64 	%fd2400, %fd2398, %fd2385, 0d3FF0000000000000;
	selp.f64 	%fd2401, %fd2400, %fd2399, %p277;
	and.b32  	%r974, %r1382, 2;
	setp.eq.s32 	%p278, %r974, 0;
	mov.f64 	%fd2402, 0d0000000000000000;
	sub.f64 	%fd2403, %fd2402, %fd2401;
	selp.f64 	%fd2404, %fd2401, %fd2403, %p278;
	mul.f64 	%fd2405, %fd3221, %fd2404;
	cvt.rn.f32.f64 	%f63, %fd2405;
	ld.global.f64 	%fd487, [%rd3+36864];
	abs.f64 	%fd488, %fd487;
	setp.eq.f64 	%p279, %fd488, 0d7FF0000000000000;
	@%p279 bra 	$L__BB2_345;
	mul.f64 	%fd2406, %fd487, 0d3FE45F306DC9C883;
	cvt.rni.s32.f64 	%r1383, %fd2406;
	cvt.rn.f64.s32 	%fd2407, %r1383;
	fma.rn.f64 	%fd2408, %fd2407, 0dBFF921FB54442D18, %fd487;
	fma.rn.f64 	%fd2409, %fd2407, 0dBC91A62633145C00, %fd2408;
	fma.rn.f64 	%fd3224, %fd2407, 0dB97B839A252049C0, %fd2409;
	setp.ltu.f64 	%p280, %fd488, 0d41E0000000000000;
	@%p280 bra 	$L__BB2_346;
	{ // callseq 120, 0
	.param .b64 param0;
	st.param.f64 	[param0], %fd487;
	.param .align 16 .b8 retval0[16];
	call.uni (retval0), 
	__internal_trig_reduction_slowpathd, 
	(
	param0
	);
	ld.param.f64 	%fd3224, [retval0];
	ld.param.b32 	%r1383, [retval0+8];
	} // callseq 120
	bra.uni 	$L__BB2_346;
$L__BB2_345:
	mov.f64 	%fd2411, 0d0000000000000000;
	mul.rn.f64 	%fd3224, %fd487, %fd2411;
	mov.b32 	%r1383, 0;
$L__BB2_346:
	shl.b32 	%r977, %r1383, 6;
	cvt.u64.u32 	%rd208, %r977;
	and.b64  	%rd209, %rd208, 64;
	mov.u64 	%rd210, __cudart_sin_cos_coeffs;
	add.s64 	%rd211, %rd210, %rd209;
	mul.rn.f64 	%fd2412, %fd3224, %fd3224;
	and.b32  	%r978, %r1383, 1;
	setp.eq.b32 	%p281, %r978, 1;
	selp.f64 	%fd2413, 0dBDA8FF8320FD8164, 0d3DE5DB65F9785EBA, %p281;
	ld.global.nc.v2.f64 	{%fd2414, %fd2415}, [%rd211];
	fma.rn.f64 	%fd2416, %fd2413, %fd2412, %fd2414;
	fma.rn.f64 	%fd2417, %fd2416, %fd2412, %fd2415;
	ld.global.nc.v2.f64 	{%fd2418, %fd2419}, [%rd211+16];
	fma.rn.f64 	%fd2420, %fd2417, %fd2412, %fd2418;
	fma.rn.f64 	%fd2421, %fd2420, %fd2412, %fd2419;
	ld.global.nc.v2.f64 	{%fd2422, %fd2423}, [%rd211+32];
	fma.rn.f64 	%fd2424, %fd2421, %fd2412, %fd2422;
	fma.rn.f64 	%fd2425, %fd2424, %fd2412, %fd2423;
	fma.rn.f64 	%fd2426, %fd2425, %fd3224, %fd3224;
	fma.rn.f64 	%fd2427, %fd2425, %fd2412, 0d3FF0000000000000;
	selp.f64 	%fd2428, %fd2427, %fd2426, %p281;
	and.b32  	%r979, %r1383, 2;
	setp.eq.s32 	%p282, %r979, 0;
	mov.f64 	%fd2429, 0d0000000000000000;
	sub.f64 	%fd2430, %fd2429, %fd2428;
	selp.f64 	%fd493, %fd2428, %fd2430, %p282;
	fma.rn.f64 	%fd2431, %fd493, 0d3FF71547652B82FE, 0d4338000000000000;
	{
	.reg .b32 %temp; 
	mov.b64 	{%r319, %temp}, %fd2431;
	}
	mov.f64 	%fd2432, 0dC338000000000000;
	add.rn.f64 	%fd2433, %fd2431, %fd2432;
	fma.rn.f64 	%fd2434, %fd2433, 0dBFE62E42FEFA39EF, %fd493;
	fma.rn.f64 	%fd2435, %fd2433, 0dBC7ABC9E3B39803F, %fd2434;
	fma.rn.f64 	%fd2436, %fd2435, 0d3E5ADE1569CE2BDF, 0d3E928AF3FCA213EA;
	fma.rn.f64 	%fd2437, %fd2436, %fd2435, 0d3EC71DEE62401315;
	fma.rn.f64 	%fd2438, %fd2437, %fd2435, 0d3EFA01997C89EB71;
	fma.rn.f64 	%fd2439, %fd2438, %fd2435, 0d3F2A01A014761F65;
	fma.rn.f64 	%fd2440, %fd2439, %fd2435, 0d3F56C16C1852B7AF;
	fma.rn.f64 	%fd2441, %fd2440, %fd2435, 0d3F81111111122322;
	fma.rn.f64 	%fd2442, %fd2441, %fd2435, 0d3FA55555555502A1;
	fma.rn.f64 	%fd2443, %fd2442, %fd2435, 0d3FC5555555555511;
	fma.rn.f64 	%fd2444, %fd2443, %fd2435, 0d3FE000000000000B;
	fma.rn.f64 	%fd2445, %fd2444, %fd2435, 0d3FF0000000000000;
	fma.rn.f64 	%fd2446, %fd2445, %fd2435, 0d3FF0000000000000;
	{
	.reg .b32 %temp; 
	mov.b64 	{%r320, %temp}, %fd2446;
	}
	{
	.reg .b32 %temp; 
	mov.b64 	{%temp, %r321}, %fd2446;
	}
	shl.b32 	%r980, %r319, 20;
	add.s32 	%r981, %r980, %r321;
	mov.b64 	%fd3225, {%r320, %r981};
	{
	.reg .b32 %temp; 
	mov.b64 	{%temp, %r982}, %fd493;
	}
	mov.b32 	%f126, %r982;
	abs.f32 	%f64, %f126;
	setp.lt.f32 	%p283, %f64, 0f4086232B;
	@%p283 bra 	$L__BB2_349;
	setp.lt.f64 	%p284, %fd493, 0d0000000000000000;
	add.f64 	%fd2447, %fd493, 0d7FF0000000000000;
	selp.f64 	%fd3225, 0d0000000000000000, %fd2447, %p284;
	setp.geu.f32 	%p285, %f64, 0f40874800;
	@%p285 bra 	$L__BB2_349;
	shr.u32 	%r983, %r319, 31;
	add.s32 	%r984, %r319, %r983;
	shr.s32 	%r985, %r984, 1;
	shl.b32 	%r986, %r985, 20;
	add.s32 	%r987, %r321, %r986;
	mov.b64 	%fd2448, {%r320, %r987};
	sub.s32 	%r988, %r319, %r985;
	shl.b32 	%r989, %r988, 20;
	add.s32 	%r990, %r989, 1072693248;
	mov.b32 	%r991, 0;
	mov.b64 	%fd2449, {%r991, %r990};
	mul.f64 	%fd3225, %fd2449, %fd2448;
$L__BB2_349:
	div.rn.f64 	%fd498, %fd487, 0d4044000000000000;
	abs.f64 	%fd499, %fd498;
	setp.eq.f64 	%p286, %fd499, 0d7FF0000000000000;
	@%p286 bra 	$L__BB2_353;
	mul.f64 	%fd2450, %fd498, 0d3FE45F306DC9C883;
	cvt.rni.s32.f64 	%r1384, %fd2450;
	cvt.rn.f64.s32 	%fd2451, %r1384;
	fma.rn.f64 	%fd2452, %fd2451, 0dBFF921FB54442D18, %fd498;
	fma.rn.f64 	%fd2453, %fd2451, 0dBC91A62633145C00, %fd2452;
	fma.rn.f64 	%fd3227, %fd2451, 0dB97B839A252049C0, %fd2453;
	setp.ltu.f64 	%p287, %fd499, 0d41E0000000000000;
	@%p287 bra 	$L__BB2_352;
	{ // callseq 121, 0
	.param .b64 param0;
	st.param.f64 	[param0], %fd498;
	.param .align 16 .b8 retval0[16];
	call.uni (retval0), 
	__internal_trig_reduction_slowpathd, 
	(
	param0
	);
	ld.param.f64 	%fd3227, [retval0];
	ld.param.b32 	%r1384, [retval0+8];
	} // callseq 121
$L__BB2_352:
	add.s32 	%r1385, %r1384, 1;
	bra.uni 	$L__BB2_354;
$L__BB2_353:
	mov.f64 	%fd2455, 0d0000000000000000;
	mul.rn.f64 	%fd3227, %fd498, %fd2455;
	mov.b32 	%r1385, 1;
$L__BB2_354:
	shl.b32 	%r994, %r1385, 6;
	cvt.u64.u32 	%rd212, %r994;
	and.b64  	%rd213, %rd212, 64;
	mov.u64 	%rd214, __cudart_sin_cos_coeffs;
	add.s64 	%rd215, %rd214, %rd213;
	mul.rn.f64 	%fd2456, %fd3227, %fd3227;
	and.b32  	%r995, %r1385, 1;
	setp.eq.b32 	%p288, %r995, 1;
	selp.f64 	%fd2457, 0dBDA8FF8320FD8164, 0d3DE5DB65F9785EBA, %p288;
	ld.global.nc.v2.f64 	{%fd2458, %fd2459}, [%rd215];
	fma.rn.f64 	%fd2460, %fd2457, %fd2456, %fd2458;
	fma.rn.f64 	%fd2461, %fd2460, %fd2456, %fd2459;
	ld.global.nc.v2.f64 	{%fd2462, %fd2463}, [%rd215+16];
	fma.rn.f64 	%fd2464, %fd2461, %fd2456, %fd2462;
	fma.rn.f64 	%fd2465, %fd2464, %fd2456, %fd2463;
	ld.global.nc.v2.f64 	{%fd2466, %fd2467}, [%rd215+32];
	fma.rn.f64 	%fd2468, %fd2465, %fd2456, %fd2466;
	fma.rn.f64 	%fd2469, %fd2468, %fd2456, %fd2467;
	fma.rn.f64 	%fd2470, %fd2469, %fd3227, %fd3227;
	fma.rn.f64 	%fd2471, %fd2469, %fd2456, 0d3FF0000000000000;
	selp.f64 	%fd2472, %fd2471, %fd2470, %p288;
	and.b32  	%r996, %r1385, 2;
	setp.eq.s32 	%p289, %r996, 0;
	mov.f64 	%fd2473, 0d0000000000000000;
	sub.f64 	%fd2474, %fd2473, %fd2472;
	selp.f64 	%fd2475, %fd2472, %fd2474, %p289;
	mul.f64 	%fd2476, %fd3225, %fd2475;
	cvt.rn.f32.f64 	%f65, %fd2476;
	ld.global.f64 	%fd505, [%rd3+40960];
	abs.f64 	%fd506, %fd505;
	setp.eq.f64 	%p290, %fd506, 0d7FF0000000000000;
	@%p290 bra 	$L__BB2_357;
	mul.f64 	%fd2477, %fd505, 0d3FE45F306DC9C883;
	cvt.rni.s32.f64 	%r1386, %fd2477;
	cvt.rn.f64.s32 	%fd2478, %r1386;
	fma.rn.f64 	%fd2479, %fd2478, 0dBFF921FB54442D18, %fd505;
	fma.rn.f64 	%fd2480, %fd2478, 0dBC91A62633145C00, %fd2479;
	fma.rn.f64 	%fd3228, %fd2478, 0dB97B839A252049C0, %fd2480;
	setp.ltu.f64 	%p291, %fd506, 0d41E0000000000000;
	@%p291 bra 	$L__BB2_358;
	{ // callseq 122, 0
	.param .b64 param0;
	st.param.f64 	[param0], %fd505;
	.param .align 16 .b8 retval0[16];
	call.uni (retval0), 
	__internal_trig_reduction_slowpathd, 
	(
	param0
	);
	ld.param.f64 	%fd3228, [retval0];
	ld.param.b32 	%r1386, [retval0+8];
	} // callseq 122
	bra.uni 	$L__BB2_358;
$L__BB2_357:
	mov.f64 	%fd2482, 0d0000000000000000;
	mul.rn.f64 	%fd3228, %fd505, %fd2482;
	mov.b32 	%r1386, 0;
$L__BB2_358:
	shl.b32 	%r999, %r1386, 6;
	cvt.u64.u32 	%rd216, %r999;
	and.b64  	%rd217, %rd216, 64;
	mov.u64 	%rd218, __cudart_sin_cos_coeffs;
	add.s64 	%rd219, %rd218, %rd217;
	mul.rn.f64 	%fd2483, %fd3228, %fd3228;
	and.b32  	%r1000, %r1386, 1;
	setp.eq.b32 	%p292, %r1000, 1;
	selp.f64 	%fd2484, 0dBDA8FF8320FD8164, 0d3DE5DB65F9785EBA, %p292;
	ld.global.nc.v2.f64 	{%fd2485, %fd2486}, [%rd219];
	fma.rn.f64 	%fd2487, %fd2484, %fd2483, %fd2485;
	fma.rn.f64 	%fd2488, %fd2487, %fd2483, %fd2486;
	ld.global.nc.v2.f64 	{%fd2489, %fd2490}, [%rd219+16];
	fma.rn.f64 	%fd2491, %fd2488, %fd2483, %fd2489;
	fma.rn.f64 	%fd2492, %fd2491, %fd2483, %fd2490;
	ld.global.nc.v2.f64 	{%fd2493, %fd2494}, [%rd219+32];
	fma.rn.f64 	%fd2495, %fd2492, %fd2483, %fd2493;
	fma.rn.f64 	%fd2496, %fd2495, %fd2483, %fd2494;
	fma.rn.f64 	%fd2497, %fd2496, %fd3228, %fd3228;
	fma.rn.f64 	%fd2498, %fd2496, %fd2483, 0d3FF0000000000000;
	selp.f64 	%fd2499, %fd2498, %fd2497, %p292;
	and.b32  	%r1001, %r1386, 2;
	setp.eq.s32 	%p293, %r1001, 0;
	mov.f64 	%fd2500, 0d0000000000000000;
	sub.f64 	%fd2501, %fd2500, %fd2499;
	selp.f64 	%fd511, %fd2499, %fd2501, %p293;
	fma.rn.f64 	%fd2502, %fd511, 0d3FF71547652B82FE, 0d4338000000000000;
	{
	.reg .b32 %temp; 
	mov.b64 	{%r330, %temp}, %fd2502;
	}
	mov.f64 	%fd2503, 0dC338000000000000;
	add.rn.f64 	%fd2504, %fd2502, %fd2503;
	fma.rn.f64 	%fd2505, %fd2504, 0dBFE62E42FEFA39EF, %fd511;
	fma.rn.f64 	%fd2506, %fd2504, 0dBC7ABC9E3B39803F, %fd2505;
	fma.rn.f64 	%fd2507, %fd2506, 0d3E5ADE1569CE2BDF, 0d3E928AF3FCA213EA;
	fma.rn.f64 	%fd2508, %fd2507, %fd2506, 0d3EC71DEE62401315;
	fma.rn.f64 	%fd2509, %fd2508, %fd2506, 0d3EFA01997C89EB71;
	fma.rn.f64 	%fd2510, %fd2509, %fd2506, 0d3F2A01A014761F65;
	fma.rn.f64 	%fd2511, %fd2510, %fd2506, 0d3F56C16C1852B7AF;
	fma.rn.f64 	%fd2512, %fd2511, %fd2506, 0d3F81111111122322;
	fma.rn.f64 	%fd2513, %fd2512, %fd2506, 0d3FA55555555502A1;
	fma.rn.f64 	%fd2514, %fd2513, %fd2506, 0d3FC5555555555511;
	fma.rn.f64 	%fd2515, %fd2514, %fd2506, 0d3FE000000000000B;
	fma.rn.f64 	%fd2516, %fd2515, %fd2506, 0d3FF0000000000000;
	fma.rn.f64 	%fd2517, %fd2516, %fd2506, 0d3FF0000000000000;
	{
	.reg .b32 %temp; 
	mov.b64 	{%r331, %temp}, %fd2517;
	}
	{
	.reg .b32 %temp; 
	mov.b64 	{%temp, %r332}, %fd2517;
	}
	shl.b32 	%r1002, %r330, 20;
	add.s32 	%r1003, %r1002, %r332;
	mov.b64 	%fd3229, {%r331, %r1003};
	{
	.reg .b32 %temp; 
	mov.b64 	{%temp, %r1004}, %fd511;
	}
	mov.b32 	%f127, %r1004;
	abs.f32 	%f66, %f127;
	setp.lt.f32 	%p294, %f66, 0f4086232B;
	@%p294 bra 	$L__BB2_361;
	setp.lt.f64 	%p295, %fd511, 0d0000000000000000;
	add.f64 	%fd2518, %fd511, 0d7FF0000000000000;
	selp.f64 	%fd3229, 0d0000000000000000, %fd2518, %p295;
	setp.geu.f32 	%p296, %f66, 0f40874800;
	@%p296 bra 	$L__BB2_361;
	shr.u32 	%r1005, %r330, 31;
	add.s32 	%r1006, %r330, %r1005;
	shr.s32 	%r1007, %r1006, 1;
	shl.b32 	%r1008, %r1007, 20;
	add.s32 	%r1009, %r332, %r1008;
	mov.b64 	%fd2519, {%r331, %r1009};
	sub.s32 	%r1010, %r330, %r1007;
	shl.b32 	%r1011, %r1010, 20;
	add.s32 	%r1012, %r1011, 1072693248;
	mov.b32 	%r1013, 0;
	mov.b64 	%fd2520, {%r1013, %r1012};
	mul.f64 	%fd3229, %fd2520, %fd2519;
$L__BB2_361:
	div.rn.f64 	%fd516, %fd505, 0d4044000000000000;
	abs.f64 	%fd517, %fd516;
	setp.eq.f64 	%p297, %fd517, 0d7FF0000000000000;
	@%p297 bra 	$L__BB2_365;
	mul.f64 	%fd2521, %fd516, 0d3FE45F306DC9C883;
	cvt.rni.s32.f64 	%r1387, %fd2521;
	cvt.rn.f64.s32 	%fd2522, %r1387;
	fma.rn.f64 	%fd2523, %fd2522, 0dBFF921FB54442D18, %fd516;
	fma.rn.f64 	%fd2524, %fd2522, 0dBC91A62633145C00, %fd2523;
	fma.rn.f64 	%fd3231, %fd2522, 0dB97B839A252049C0, %fd2524;
	setp.ltu.f64 	%p298, %fd517, 0d41E0000000000000;
	@%p298 bra 	$L__BB2_364;
	{ // callseq 123, 0
	.param .b64 param0;
	st.param.f64 	[param0], %fd516;
	.param .align 16 .b8 retval0[16];
	call.uni (retval0), 
	__internal_trig_reduction_slowpathd, 
	(
	param0
	);
	ld.param.f64 	%fd3231, [retval0];
	ld.param.b32 	%r1387, [retval0+8];
	} // callseq 123
$L__BB2_364:
	add.s32 	%r1388, %r1387, 1;
	bra.uni 	$L__BB2_366;
$L__BB2_365:
	mov.f64 	%fd2526, 0d0000000000000000;
	mul.rn.f64 	%fd3231, %fd516, %fd2526;
	mov.b32 	%r1388, 1;
$L__BB2_366:
	shl.b32 	%r1016, %r1388, 6;
	cvt.u64.u32 	%rd220, %r1016;
	and.b64  	%rd221, %rd220, 64;
	mov.u64 	%rd222, __cudart_sin_cos_coeffs;
	add.s64 	%rd223, %rd222, %rd221;
	mul.rn.f64 	%fd2527, %fd3231, %fd3231;
	and.b32  	%r1017, %r1388, 1;
	setp.eq.b32 	%p299, %r1017, 1;
	selp.f64 	%fd2528, 0dBDA8FF8320FD8164, 0d3DE5DB65F9785EBA, %p299;
	ld.global.nc.v2.f64 	{%fd2529, %fd2530}, [%rd223];
	fma.rn.f64 	%fd2531, %fd2528, %fd2527, %fd2529;
	fma.rn.f64 	%fd2532, %fd2531, %fd2527, %fd2530;
	ld.global.nc.v2.f64 	{%fd2533, %fd2534}, [%rd223+16];
	fma.rn.f64 	%fd2535, %fd2532, %fd2527, %fd2533;
	fma.rn.f64 	%fd2536, %fd2535, %fd2527, %fd2534;
	ld.global.nc.v2.f64 	{%fd2537, %fd2538}, [%rd223+32];
	fma.rn.f64 	%fd2539, %fd2536, %fd2527, %fd2537;
	fma.rn.f64 	%fd2540, %fd2539, %fd2527, %fd2538;
	fma.rn.f64 	%fd2541, %fd2540, %fd3231, %fd3231;
	fma.rn.f64 	%fd2542, %fd2540, %fd2527, 0d3FF0000000000000;
	selp.f64 	%fd2543, %fd2542, %fd2541, %p299;
	and.b32  	%r1018, %r1388, 2;
	setp.eq.s32 	%p300, %r1018, 0;
	mov.f64 	%fd2544, 0d0000000000000000;
	sub.f64 	%fd2545, %fd2544, %fd2543;
	selp.f64 	%fd2546, %fd2543, %fd2545, %p300;
	mul.f64 	%fd2547, %fd3229, %fd2546;
	cvt.rn.f32.f64 	%f67, %fd2547;
	ld.global.f64 	%fd523, [%rd3+45056];
	abs.f64 	%fd524, %fd523;
	setp.eq.f64 	%p301, %fd524, 0d7FF0000000000000;
	@%p301 bra 	$L__BB2_369;
	mul.f64 	%fd2548, %fd523, 0d3FE45F306DC9C883;
	cvt.rni.s32.f64 	%r1389, %fd2548;
	cvt.rn.f64.s32 	%fd2549, %r1389;
	fma.rn.f64 	%fd2550, %fd2549, 0dBFF921FB54442D18, %fd523;
	fma.rn.f64 	%fd2551, %fd2549, 0dBC91A62633145C00, %fd2550;
	fma.rn.f64 	%fd3232, %fd2549, 0dB97B839A252049C0, %fd2551;
	setp.ltu.f64 	%p302, %fd524, 0d41E0000000000000;
	@%p302 bra 	$L__BB2_370;
	{ // callseq 124, 0
	.param .b64 param0;
	st.param.f64 	[param0], %fd523;
	.param .align 16 .b8 retval0[16];
	call.uni (retval0), 
	__internal_trig_reduction_slowpathd, 
	(
	param0
	);
	ld.param.f64 	%fd3232, [retval0];
	ld.param.b32 	%r1389, [retval0+8];
	} // callseq 124
	bra.uni 	$L__BB2_370;
$L__BB2_369:
	mov.f64 	%fd2553, 0d0000000000000000;
	mul.rn.f64 	%fd3232, %fd523, %fd2553;
	mov.b32 	%r1389, 0;
$L__BB2_370:
	shl.b32 	%r1021, %r1389, 6;
	cvt.u64.u32 	%rd224, %r1021;
	and.b64  	%rd225, %rd224, 64;
	mov.u64 	%rd226, __cudart_sin_cos_coeffs;
	add.s64 	%rd227, %rd226, %rd225;
	mul.rn.f64 	%fd2554, %fd3232, %fd3232;
	and.b32  	%r1022, %r1389, 1;
	setp.eq.b32 	%p303, %r1022, 1;
	selp.f64 	%fd2555, 0dBDA8FF8320FD8164, 0d3DE5DB65F9785EBA, %p303;
	ld.global.nc.v2.f64 	{%fd2556, %fd2557}, [%rd227];
	fma.rn.f64 	%fd2558, %fd2555, %fd2554, %fd2556;
	fma.rn.f64 	%fd2559, %fd2558, %fd2554, %fd2557;
	ld.global.nc.v2.f64 	{%fd2560, %fd2561}, [%rd227+16];
	fma.rn.f64 	%fd2562, %fd2559, %fd2554, %fd2560;
	fma.rn.f64 	%fd2563, %fd2562, %fd2554, %fd2561;
	ld.global.nc.v2.f64 	{%fd2564, %fd2565}, [%rd227+32];
	fma.rn.f64 	%fd2566, %fd2563, %fd2554, %fd2564;
	fma.rn.f64 	%fd2567, %fd2566, %fd2554, %fd2565;
	fma.rn.f64 	%fd2568, %fd2567, %fd3232, %fd3232;
	fma.rn.f64 	%fd2569, %fd2567, %fd2554, 0d3FF0000000000000;
	selp.f64 	%fd2570, %fd2569, %fd2568, %p303;
	and.b32  	%r1023, %r1389, 2;
	setp.eq.s32 	%p304, %r1023, 0;
	mov.f64 	%fd2571, 0d0000000000000000;
	sub.f64 	%fd2572, %fd2571, %fd2570;
	selp.f64 	%fd529, %fd2570, %fd2572, %p304;
	fma.rn.f64 	%fd2573, %fd529, 0d3FF71547652B82FE, 0d4338000000000000;
	{
	.reg .b32 %temp; 
	mov.b64 	{%r341, %temp}, %fd2573;
	}
	mov.f64 	%fd2574, 0dC338000000000000;
	add.rn.f64 	%fd2575, %fd2573, %fd2574;
	fma.rn.f64 	%fd2576, %fd2575, 0dBFE62E42FEFA39EF, %fd529;
	fma.rn.f64 	%fd2577, %fd2575, 0dBC7ABC9E3B39803F, %fd2576;
	fma.rn.f64 	%fd2578, %fd2577, 0d3E5ADE1569CE2BDF, 0d3E928AF3FCA213EA;
	fma.rn.f64 	%fd2579, %fd2578, %fd2577, 0d3EC71DEE62401315;
	fma.rn.f64 	%fd2580, %fd2579, %fd2577, 0d3EFA01997C89EB71;
	fma.rn.f64 	%fd2581, %fd2580, %fd2577, 0d3F2A01A014761F65;
	fma.rn.f64 	%fd2582, %fd2581, %fd2577, 0d3F56C16C1852B7AF;
	fma.rn.f64 	%fd2583, %fd2582, %fd2577, 0d3F81111111122322;
	fma.rn.f64 	%fd2584, %fd2583, %fd2577, 0d3FA55555555502A1;
	fma.rn.f64 	%fd2585, %fd2584, %fd2577, 0d3FC5555555555511;
	fma.rn.f64 	%fd2586, %fd2585, %fd2577, 0d3FE000000000000B;
	fma.rn.f64 	%fd2587, %fd2586, %fd2577, 0d3FF0000000000000;
	fma.rn.f64 	%fd2588, %fd2587, %fd2577, 0d3FF0000000000000;
	{
	.reg .b32 %temp; 
	mov.b64 	{%r342, %temp}, %fd2588;
	}
	{
	.reg .b32 %temp; 
	mov.b64 	{%temp, %r343}, %fd2588;
	}
	shl.b32 	%r1024, %r341, 20;
	add.s32 	%r1025, %r1024, %r343;
	mov.b64 	%fd3233, {%r342, %r1025};
	{
	.reg .b32 %temp; 
	mov.b64 	{%temp, %r1026}, %fd529;
	}
	mov.b32 	%f128, %r1026;
	abs.f32 	%f68, %f128;
	setp.lt.f32 	%p305, %f68, 0f4086232B;
	@%p305 bra 	$L__BB2_373;
	setp.lt.f64 	%p306, %fd529, 0d0000000000000000;
	add.f64 	%fd2589, %fd529, 0d7FF0000000000000;
	selp.f64 	%fd3233, 0d0000000000000000, %fd2589, %p306;
	setp.geu.f32 	%p307, %f68, 0f40874800;
	@%p307 bra 	$L__BB2_373;
	shr.u32 	%r1027, %r341, 31;
	add.s32 	%r1028, %r341, %r1027;
	shr.s32 	%r1029, %r1028, 1;
	shl.b32 	%r1030, %r1029, 20;
	add.s32 	%r1031, %r343, %r1030;
	mov.b64 	%fd2590, {%r342, %r1031};
	sub.s32 	%r1032, %r341, %r1029;
	shl.b32 	%r1033, %r1032, 20;
	add.s32 	%r1034, %r1033, 1072693248;
	mov.b32 	%r1035, 0;
	mov.b64 	%fd2591, {%r1035, %r1034};
	mul.f64 	%fd3233, %fd2591, %fd2590;
$L__BB2_373:
	div.rn.f64 	%fd534, %fd523, 0d4044000000000000;
	abs.f64 	%fd535, %fd534;
	setp.eq.f64 	%p308, %fd535, 0d7FF0000000000000;
	@%p308 bra 	$L__BB2_377;
	mul.f64 	%fd2592, %fd534, 0d3FE45F306DC9C883;
	cvt.rni.s32.f64 	%r1390, %fd2592;
	cvt.rn.f64.s32 	%fd2593, %r1390;
	fma.rn.f64 	%fd2594, %fd2593, 0dBFF921FB54442D18, %fd534;
	fma.rn.f64 	%fd2595, %fd2593, 0dBC91A62633145C00, %fd2594;
	fma.rn.f64 	%fd3235, %fd2593, 0dB97B839A252049C0, %fd2595;
	setp.ltu.f64 	%p309, %fd535, 0d41E0000000000000;
	@%p309 bra 	$L__BB2_376;
	{ // callseq 125, 0
	.param .b64 param0;
	st.param.f64 	[param0], %fd534;
	.param .align 16 .b8 retval0[16];
	call.uni (retval0), 
	__internal_trig_reduction_slowpathd, 
	(
	param0
	);
	ld.param.f64 	%fd3235, [retval0];
	ld.param.b32 	%r1390, [retval0+8];
	} // callseq 125
$L__BB2_376:
	add.s32 	%r1391, %r1390, 1;
	bra.uni 	$L__BB2_378;
$L__BB2_377:
	mov.f64 	%fd2597, 0d0000000000000000;
	mul.rn.f64 	%fd3235, %fd534, %fd2597;
	mov.b32 	%r1391, 1;
$L__BB2_378:
	shl.b32 	%r1038, %r1391, 6;
	cvt.u64.u32 	%rd228, %r1038;
	and.b64  	%rd229, %rd228, 64;
	mov.u64 	%rd230, __cudart_sin_cos_coeffs;
	add.s64 	%rd231, %rd230, %rd229;
	mul.rn.f64 	%fd2598, %fd3235, %fd3235;
	and.b32  	%r1039, %r1391, 1;
	setp.eq.b32 	%p310, %r1039, 1;
	selp.f64 	%fd2599, 0dBDA8FF8320FD8164, 0d3DE5DB65F9785EBA, %p310;
	ld.global.nc.v2.f64 	{%fd2600, %fd2601}, [%rd231];
	fma.rn.f64 	%fd2602, %fd2599, %fd2598, %fd2600;
	fma.rn.f64 	%fd2603, %fd2602, %fd2598, %fd2601;
	ld.global.nc.v2.f64 	{%fd2604, %fd2605}, [%rd231+16];
	fma.rn.f64 	%fd2606, %fd2603, %fd2598, %fd2604;
	fma.rn.f64 	%fd2607, %fd2606, %fd2598, %fd2605;
	ld.global.nc.v2.f64 	{%fd2608, %fd2609}, [%rd231+32];
	fma.rn.f64 	%fd2610, %fd2607, %fd2598, %fd2608;
	fma.rn.f64 	%fd2611, %fd2610, %fd2598, %fd2609;
	fma.rn.f64 	%fd2612, %fd2611, %fd3235, %fd3235;
	fma.rn.f64 	%fd2613, %fd2611, %fd2598, 0d3FF0000000000000;
	selp.f64 	%fd2614, %fd2613, %fd2612, %p310;
	and.b32  	%r1040, %r1391, 2;
	setp.eq.s32 	%p311, %r1040, 0;
	mov.f64 	%fd2615, 0d0000000000000000;
	sub.f64 	%fd2616, %fd2615, %fd2614;
	selp.f64 	%fd2617, %fd2614, %fd2616, %p311;
	mul.f64 	%fd2618, %fd3233, %fd2617;
	cvt.rn.f32.f64 	%f69, %fd2618;
	ld.global.f64 	%fd541, [%rd3+49152];
	abs.f64 	%fd542, %fd541;
	setp.eq.f64 	%p312, %fd542, 0d7FF0000000000000;
	@%p312 bra 	$L__BB2_381;
	mul.f64 	%fd2619, %fd541, 0d3FE45F306DC9C883;
	cvt.rni.s32.f64 	%r1392, %fd2619;
	cvt.rn.f64.s32 	%fd2620, %r1392;
	fma.rn.f64 	%fd2621, %fd2620, 0dBFF921FB54442D18, %fd541;
	fma.rn.f64 	%fd2622, %fd2620, 0dBC91A62633145C00, %fd2621;
	fma.rn.f64 	%fd3236, %fd2620, 0dB97B839A252049C0, %fd2622;
	setp.ltu.f64 	%p313, %fd542, 0d41E0000000000000;
	@%p313 bra 	$L__BB2_382;
	{ // callseq 126, 0
	.param .b64 param0;
	st.param.f64 	[param0], %fd541;
	.param .align 16 .b8 retval0[16];
	call.uni (retval0), 
	__internal_trig_reduction_slowpathd, 
	(
	param0
	);
	ld.param.f64 	%fd3236, [retval0];
	ld.param.b32 	%r1392, [retval0+8];
	} // callseq 126
	bra.uni 	$L__BB2_382;
$L__BB2_381:
	mov.f64 	%fd2624, 0d0000000000000000;
	mul.rn.f64 	%fd3236, %fd541, %fd2624;
	mov.b32 	%r1392, 0;
$L__BB2_382:
	shl.b32 	%r1043, %r1392, 6;
	cvt.u64.u32 	%rd232, %r1043;
	and.b64  	%rd233, %rd232, 64;
	mov.u64 	%rd234, __cudart_sin_cos_coeffs;
	add.s64 	%rd235, %rd234, %rd233;
	mul.rn.f64 	%fd2625, %fd3236, %fd3236;
	and.b32  	%r1044, %r1392, 1;
	setp.eq.b32 	%p314, %r1044, 1;
	selp.f64 	%fd2626, 0dBDA8FF8320FD8164, 0d3DE5DB65F9785EBA, %p314;
	ld.global.nc.v2.f64 	{%fd2627, %fd2628}, [%rd235];
	fma.rn.f64 	%fd2629, %fd2626, %fd2625, %fd2627;
	fma.rn.f64 	%fd2630, %fd2629, %fd2625, %fd2628;
	ld.global.nc.v2.f64 	{%fd2631, %fd2632}, [%rd235+16];
	fma.rn.f64 	%fd2633, %fd2630, %fd2625, %fd2631;
	fma.rn.f64 	%fd2634, %fd2633, %fd2625, %fd2632;
	ld.global.nc.v2.f64 	{%fd2635, %fd2636}, [%rd235+32];
	fma.rn.f64 	%fd2637, %fd2634, %fd2625, %fd2635;
	fma.rn.f64 	%fd2638, %fd2637, %fd2625, %fd2636;
	fma.rn.f64 	%fd2639, %fd2638, %fd3236, %fd3236;
	fma.rn.f64 	%fd2640, %fd2638, %fd2625, 0d3FF0000000000000;
	selp.f64 	%fd2641, %fd2640, %fd2639, %p314;
	and.b32  	%r1045, %r1392, 2;
	setp.eq.s32 	%p315, %r1045, 0;
	mov.f64 	%fd2642, 0d0000000000000000;
	sub.f64 	%fd2643, %fd2642, %fd2641;
	selp.f64 	%fd547, %fd2641, %fd2643, %p315;
	fma.rn.f64 	%fd2644, %fd547, 0d3FF71547652B82FE, 0d4338000000000000;
	{
	.reg .b32 %temp; 
	mov.b64 	{%r352, %temp}, %fd2644;
	}
	mov.f64 	%fd2645, 0dC338000000000000;
	add.rn.f64 	%fd2646, %fd2644, %fd2645;
	fma.rn.f64 	%fd2647, %fd2646, 0dBFE62E42FEFA39EF, %fd547;
	fma.rn.f64 	%fd2648, %fd2646, 0dBC7ABC9E3B39803F, %fd2647;
	fma.rn.f64 	%fd2649, %fd2648, 0d3E5ADE1569CE2BDF, 0d3E928AF3FCA213EA;
	fma.rn.f64 	%fd2650, %fd2649, %fd2648, 0d3EC71DEE62401315;
	fma.rn.f64 	%fd2651, %fd2650, %fd2648, 0d3EFA01997C89EB71;
	fma.rn.f64 	%fd2652, %fd2651, %fd2648, 0d3F2A01A014761F65;
	fma.rn.f64 	%fd2653, %fd2652, %fd2648, 0d3F56C16C1852B7AF;
	fma.rn.f64 	%fd2654, %fd2653, %fd2648, 0d3F81111111122322;
	fma.rn.f64 	%fd2655, %fd2654, %fd2648, 0d3FA55555555502A1;
	fma.rn.f64 	%fd2656, %fd2655, %fd2648, 0d3FC5555555555511;
	fma.rn.f64 	%fd2657, %fd2656, %fd2648, 0d3FE000000000000B;
	fma.rn.f64 	%fd2658, %fd2657, %fd2648, 0d3FF0000000000000;
	fma.rn.f64 	%fd2659, %fd2658, %fd2648, 0d3FF0000000000000;
	{
	.reg .b32 %temp; 
	mov.b64 	{%r353, %temp}, %fd2659;
	}
	{
	.reg .b32 %temp; 
	mov.b64 	{%temp, %r354}, %fd2659;
	}
	shl.b32 	%r1046, %r352, 20;
	add.s32 	%r1047, %r1046, %r354;
	mov.b64 	%fd3237, {%r353, %r1047};
	{
	.reg .b32 %temp; 
	mov.b64 	{%temp, %r1048}, %fd547;
	}
	mov.b32 	%f129, %r1048;
	abs.f32 	%f70, %f129;
	setp.lt.f32 	%p316, %f70, 0f4086232B;
	@%p316 bra 	$L__BB2_385;
	setp.lt.f64 	%p317, %fd547, 0d0000000000000000;
	add.f64 	%fd2660, %fd547, 0d7FF0000000000000;
	selp.f64 	%fd3237, 0d0000000000000000, %fd2660, %p317;
	setp.geu.f32 	%p318, %f70, 0f40874800;
	@%p318 bra 	$L__BB2_385;
	shr.u32 	%r1049, %r352, 31;
	add.s32 	%r1050, %r352, %r1049;
	shr.s32 	%r1051, %r1050, 1;
	shl.b32 	%r1052, %r1051, 20;
	add.s32 	%r1053, %r354, %r1052;
	mov.b64 	%fd2661, {%r353, %r1053};
	sub.s32 	%r1054, %r352, %r1051;
	shl.b32 	%r1055, %r1054, 20;
	add.s32 	%r1056, %r1055, 1072693248;
	mov.b32 	%r1057, 0;
	mov.b64 	%fd2662, {%r1057, %r1056};
	mul.f64 	%fd3237, %fd2662, %fd2661;
$L__BB2_385:
	div.rn.f64 	%fd552, %fd541, 0d4044000000000000;
	abs.f64 	%fd553, %fd552;
	setp.eq.f64 	%p319, %fd553, 0d7FF0000000000000;
	@%p319 bra 	$L__BB2_389;
	mul.f64 	%fd2663, %fd552, 0d3FE45F306DC9C883;
	cvt.rni.s32.f64 	%r1393, %fd2663;
	cvt.rn.f64.s32 	%fd2664, %r1393;
	fma.rn.f64 	%fd2665, %fd2664, 0dBFF921FB54442D18, %fd552;
	fma.rn.f64 	%fd2666, %fd2664, 0dBC91A62633145C00, %fd2665;
	fma.rn.f64 	%fd3239, %fd2664, 0dB97B839A252049C0, %fd2666;
	setp.ltu.f64 	%p320, %fd553, 0d41E0000000000000;
	@%p320 bra 	$L__BB2_388;
	{ // callseq 127, 0
	.param .b64 param0;
	st.param.f64 	[param0], %fd552;
	.param .align 16 .b8 retval0[16];
	call.uni (retval0), 
	__internal_trig_reduction_slowpathd, 
	(
	param0
	);
	ld.param.f64 	%fd3239, [retval0];
	ld.param.b32 	%r1393, [retval0+8];
	} // callseq 127
$L__BB2_388:
	add.s32 	%r1394, %r1393, 1;
	bra.uni 	$L__BB2_390;
$L__BB2_389:
	mov.f64 	%fd2668, 0d0000000000000000;
	mul.rn.f64 	%fd3239, %fd552, %fd2668;
	mov.b32 	%r1394, 1;
$L__BB2_390:
	shl.b32 	%r1060, %r1394, 6;
	cvt.u64.u32 	%rd236, %r1060;
	and.b64  	%rd237, %rd236, 64;
	mov.u64 	%rd238, __cudart_sin_cos_coeffs;
	add.s64 	%rd239, %rd238, %rd237;
	mul.rn.f64 	%fd2669, %fd3239, %fd3239;
	and.b32  	%r1061, %r1394, 1;
	setp.eq.b32 	%p321, %r1061, 1;
	selp.f64 	%fd2670, 0dBDA8FF8320FD8164, 0d3DE5DB65F9785EBA, %p321;
	ld.global.nc.v2.f64 	{%fd2671, %fd2672}, [%rd239];
	fma.rn.f64 	%fd2673, %fd2670, %fd2669, %fd2671;
	fma.rn.f64 	%fd2674, %fd2673, %fd2669, %fd2672;
	ld.global.nc.v2.f64 	{%fd2675, %fd2676}, [%rd239+16];
	fma.rn.f64 	%fd2677, %fd2674, %fd2669, %fd2675;
	fma.rn.f64 	%fd2678, %fd2677, %fd2669, %fd2676;
	ld.global.nc.v2.f64 	{%fd2679, %fd2680}, [%rd239+32];
	fma.rn.f64 	%fd2681, %fd2678, %fd2669, %fd2679;
	fma.rn.f64 	%fd2682, %fd2681, %fd2669, %fd2680;
	fma.rn.f64 	%fd2683, %fd2682, %fd3239, %fd3239;
	fma.rn.f64 	%fd2684, %fd2682, %fd2669, 0d3FF0000000000000;
	selp.f64 	%fd2685, %fd2684, %fd2683, %p321;
	and.b32  	%r1062, %r1394, 2;
	setp.eq.s32 	%p322, %r1062, 0;
	mov.f64 	%fd2686, 0d0000000000000000;
	sub.f64 	%fd2687, %fd2686, %fd2685;
	selp.f64 	%fd2688, %fd2685, %fd2687, %p322;
	mul.f64 	%fd2689, %fd3237, %fd2688;
	cvt.rn.f32.f64 	%f71, %fd2689;
	ld.global.f64 	%fd559, [%rd3+53248];
	abs.f64 	%fd560, %fd559;
	setp.eq.f64 	%p323, %fd560, 0d7FF0000000000000;
	@%p323 bra 	$L__BB2_393;
	mul.f64 	%fd2690, %fd559, 0d3FE45F306DC9C883;
	cvt.rni.s32.f64 	%r1395, %fd2690;
	cvt.rn.f64.s32 	%fd2691, %r1395;
	fma.rn.f64 	%fd2692, %fd2691, 0dBFF921FB54442D18, %fd559;
	fma.rn.f64 	%fd2693, %fd2691, 0dBC91A62633145C00, %fd2692;
	fma.rn.f64 	%fd3240, %fd2691, 0dB97B839A252049C0, %fd2693;
	setp.ltu.f64 	%p324, %fd560, 0d41E0000000000000;
	@%p324 bra 	$L__BB2_394;
	{ // callseq 128, 0
	.param .b64 param0;
	st.param.f64 	[param0], %fd559;
	.param .align 16 .b8 retval0[16];
	call.uni (retval0), 
	__internal_trig_reduction_slowpathd, 
	(
	param0
	);
	ld.param.f64 	%fd3240, [retval0];
	ld.param.b32 	%r1395, [retval0+8];
	} // callseq 128
	bra.uni 	$L__BB2_394;
$L__BB2_393:
	mov.f64 	%fd2695, 0d0000000000000000;
	mul.rn.f64 	%fd3240, %fd559, %fd2695;
	mov.b32 	%r1395, 0;
$L__BB2_394:
	shl.b32 	%r1065, %r1395, 6;
	cvt.u64.u32 	%rd240, %r1065;
	and.b64  	%rd241, %rd240, 64;
	mov.u64 	%rd242, __cudart_sin_cos_coeffs;
	add.s64 	%rd243, %rd242, %rd241;
	mul.rn.f64 	%fd2696, %fd3240, %fd3240;
	and.b32  	%r1066, %r1395, 1;
	setp.eq.b32 	%p325, %r1066, 1;
	selp.f64 	%fd2697, 0dBDA8FF8320FD8164, 0d3DE5DB65F9785EBA, %p325;
	ld.global.nc.v2.f64 	{%fd2698, %fd2699}, [%rd243];
	fma.rn.f64 	%fd2700, %fd2697, %fd2696, %fd2698;
	fma.rn.f64 	%fd2701, %fd2700, %fd2696, %fd2699;
	ld.global.nc.v2.f64 	{%fd2702, %fd2703}, [%rd243+16];
	fma.rn.f64 	%fd2704, %fd2701, %fd2696, %fd2702;
	fma.rn.f64 	%fd2705, %fd2704, %fd2696, %fd2703;
	ld.global.nc.v2.f64 	{%fd2706, %fd2707}, [%rd243+32];
	fma.rn.f64 	%fd2708, %fd2705, %fd2696, %fd2706;
	fma.rn.f64 	%fd2709, %fd2708, %fd2696, %fd2707;
	fma.rn.f64 	%fd2710, %fd2709, %fd3240, %fd3240;
	fma.rn.f64 	%fd2711, %fd2709, %fd2696, 0d3FF0000000000000;
	selp.f64 	%fd2712, %fd2711, %fd2710, %p325;
	and.b32  	%r1067, %r1395, 2;
	setp.eq.s32 	%p326, %r1067, 0;
	mov.f64 	%fd2713, 0d0000000000000000;
	sub.f64 	%fd2714, %fd2713, %fd2712;
	selp.f64 	%fd565, %fd2712, %fd2714, %p326;
	fma.rn.f64 	%fd2715, %fd565, 0d3FF71547652B82FE, 0d4338000000000000;
	{
	.reg .b32 %temp; 
	mov.b64 	{%r363, %temp}, %fd2715;
	}
	mov.f64 	%fd2716, 0dC338000000000000;
	add.rn.f64 	%fd2717, %fd2715, %fd2716;
	fma.rn.f64 	%fd2718, %fd2717, 0dBFE62E42FEFA39EF, %fd565;
	fma.rn.f64 	%fd2719, %fd2717, 0dBC7ABC9E3B39803F, %fd2718;
	fma.rn.f64 	%fd2720, %fd2719, 0d3E5ADE1569CE2BDF, 0d3E928AF3FCA213EA;
	fma.rn.f64 	%fd2721, %fd2720, %fd2719, 0d3EC71DEE62401315;
	fma.rn.f64 	%fd2722, %fd2721, %fd2719, 0d3EFA01997C89EB71;
	fma.rn.f64 	%fd2723, %fd2722, %fd2719, 0d3F2A01A014761F65;
	fma.rn.f64 	%fd2724, %fd2723, %fd2719, 0d3F56C16C1852B7AF;
	fma.rn.f64 	%fd2725, %fd2724, %fd2719, 0d3F81111111122322;
	fma.rn.f64 	%fd2726, %fd2725, %fd2719, 0d3FA55555555502A1;
	fma.rn.f64 	%fd2727, %fd2726, %fd2719, 0d3FC5555555555511;
	fma.rn.f64 	%fd2728, %fd2727, %fd2719, 0d3FE000000000000B;
	fma.rn.f64 	%fd2729, %fd2728, %fd2719, 0d3FF0000000000000;
	fma.rn.f64 	%fd2730, %fd2729, %fd2719, 0d3FF0000000000000;
	{
	.reg .b32 %temp; 
	mov.b64 	{%r364, %temp}, %fd2730;
	}
	{
	.reg .b32 %temp; 
	mov.b64 	{%temp, %r365}, %fd2730;
	}
	shl.b32 	%r1068, %r363, 20;
	add.s32 	%r1069, %r1068, %r365;
	mov.b64 	%fd3241, {%r364, %r1069};
	{
	.reg .b32 %temp; 
	mov.b64 	{%temp, %r1070}, %fd565;
	}
	mov.b32 	%f130, %r1070;
	abs.f32 	%f72, %f130;
	setp.lt.f32 	%p327, %f72, 0f4086232B;
	@%p327 bra 	$L__BB2_397;
	setp.lt.f64 	%p328, %fd565, 0d0000000000000000;
	add.f64 	%fd2731, %fd565, 0d7FF0000000000000;
	selp.f64 	%fd3241, 0d0000000000000000, %fd2731, %p328;
	setp.geu.f32 	%p329, %f72, 0f40874800;
	@%p329 bra 	$L__BB2_397;
	shr.u32 	%r1071, %r363, 31;
	add.s32 	%r1072, %r363, %r1071;
	shr.s32 	%r1073, %r1072, 1;
	shl.b32 	%r1074, %r1073, 20;
	add.s32 	%r1075, %r365, %r1074;
	mov.b64 	%fd2732, {%r364, %r1075};
	sub.s32 	%r1076, %r363, %r1073;
	shl.b32 	%r1077, %r1076, 20;
	add.s32 	%r1078, %r1077, 1072693248;
	mov.b32 	%r1079, 0;
	mov.b64 	%fd2733, {%r1079, %r1078};
	mul.f64 	%fd3241, %fd2733, %fd2732;
$L__BB2_397:
	div.rn.f64 	%fd570, %fd559, 0d4044000000000000;
	abs.f64 	%fd571, %fd570;
	setp.eq.f64 	%p330, %fd571, 0d7FF0000000000000;
	@%p330 bra 	$L__BB2_401;
	mul.f64 	%fd2734, %fd570, 0d3FE45F306DC9C883;
	cvt.rni.s32.f64 	%r1396, %fd2734;
	cvt.rn.f64.s32 	%fd2735, %r1396;
	fma.rn.f64 	%fd2736, %fd2735, 0dBFF921FB54442D18, %fd570;
	fma.rn.f64 	%fd2737, %fd2735, 0dBC91A62633145C00, %fd2736;
	fma.rn.f64 	%fd3243, %fd2735, 0dB97B839A252049C0, %fd2737;
	setp.ltu.f64 	%p331, %fd571, 0d41E0000000000000;
	@%p331 bra 	$L__BB2_400;
	{ // callseq 129, 0
	.param .b64 param0;
	st.param.f64 	[param0], %fd570;
	.param .align 16 .b8 retval0[16];
	call.uni (retval0), 
	__internal_trig_reduction_slowpathd, 
	(
	param0
	);
	ld.param.f64 	%fd3243, [retval0];
	ld.param.b32 	%r1396, [retval0+8];
	} // callseq 129
$L__BB2_400:
	add.s32 	%r1397, %r1396, 1;
	bra.uni 	$L__BB2_402;
$L__BB2_401:
	mov.f64 	%fd2739, 0d0000000000000000;
	mul.rn.f64 	%fd3243, %fd570, %fd2739;
	mov.b32 	%r1397, 1;
$L__BB2_402:
	shl.b32 	%r1082, %r1397, 6;
	cvt.u64.u32 	%rd244, %r1082;
	and.b64  	%rd245, %rd244, 64;
	mov.u64 	%rd246, __cudart_sin_cos_coeffs;
	add.s64 	%rd247, %rd246, %rd245;
	mul.rn.f64 	%fd2740, %fd3243, %fd3243;
	and.b32  	%r1083, %r1397, 1;
	setp.eq.b32 	%p332, %r1083, 1;
	selp.f64 	%fd2741, 0dBDA8FF8320FD8164, 0d3DE5DB65F9785EBA, %p332;
	ld.global.nc.v2.f64 	{%fd2742, %fd2743}, [%rd247];
	fma.rn.f64 	%fd2744, %fd2741, %fd2740, %fd2742;
	fma.rn.f64 	%fd2745, %fd2744, %fd2740, %fd2743;
	ld.global.nc.v2.f64 	{%fd2746, %fd2747}, [%rd247+16];
	fma.rn.f64 	%fd2748, %fd2745, %fd2740, %fd2746;
	fma.rn.f64 	%fd2749, %fd2748, %fd2740, %fd2747;
	ld.global.nc.v2.f64 	{%fd2750, %fd2751}, [%rd247+32];
	fma.rn.f64 	%fd2752, %fd2749, %fd2740, %fd2750;
	fma.rn.f64 	%fd2753, %fd2752, %fd2740, %fd2751;
	fma.rn.f64 	%fd2754, %fd2753, %fd3243, %fd3243;
	fma.rn.f64 	%fd2755, %fd2753, %fd2740, 0d3FF0000000000000;
	selp.f64 	%fd2756, %fd2755, %fd2754, %p332;
	and.b32  	%r1084, %r1397, 2;
	setp.eq.s32 	%p333, %r1084, 0;
	mov.f64 	%fd2757, 0d0000000000000000;
	sub.f64 	%fd2758, %fd2757, %fd2756;
	selp.f64 	%fd2759, %fd2756, %fd2758, %p333;
	mul.f64 	%fd2760, %fd3241, %fd2759;
	cvt.rn.f32.f64 	%f73, %fd2760;
	ld.global.f64 	%fd577, [%rd3+57344];
	abs.f64 	%fd578, %fd577;
	setp.eq.f64 	%p334, %fd578, 0d7FF0000000000000;
	@%p334 bra 	$L__BB2_405;
	mul.f64 	%fd2761, %fd577, 0d3FE45F306DC9C883;
	cvt.rni.s32.f64 	%r1398, %fd2761;
	cvt.rn.f64.s32 	%fd2762, %r1398;
	fma.rn.f64 	%fd2763, %fd2762, 0dBFF921FB54442D18, %fd577;
	fma.rn.f64 	%fd2764, %fd2762, 0dBC91A62633145C00, %fd2763;
	fma.rn.f64 	%fd3244, %fd2762, 0dB97B839A252049C0, %fd2764;
	setp.ltu.f64 	%p335, %fd578, 0d41E0000000000000;
	@%p335 bra 	$L__BB2_406;
	{ // callseq 130, 0
	.param .b64 param0;
	st.param.f64 	[param0], %fd577;
	.param .align 16 .b8 retval0[16];
	call.uni (retval0), 
	__internal_trig_reduction_slowpathd, 
	(
	param0
	);
	ld.param.f64 	%fd3244, [retval0];
	ld.param.b32 	%r1398, [retval0+8];
	} // callseq 130
	bra.uni 	$L__BB2_406;
$L__BB2_405:
	mov.f64 	%fd2766, 0d0000000000000000;
	mul.rn.f64 	%fd3244, %fd577, %fd2766;
	mov.b32 	%r1398, 0;
$L__BB2_406:
	shl.b32 	%r1087, %r1398, 6;
	cvt.u64.u32 	%rd248, %r1087;
	and.b64  	%rd249, %rd248, 64;
	mov.u64 	%rd250, __cudart_sin_cos_coeffs;
	add.s64 	%rd251, %rd250, %rd249;
	mul.rn.f64 	%fd2767, %fd3244, %fd3244;
	and.b32  	%r1088, %r1398, 1;
	setp.eq.b32 	%p336, %r1088, 1;
	selp.f64 	%fd2768, 0dBDA8FF8320FD8164, 0d3DE5DB65F9785EBA, %p336;
	ld.global.nc.v2.f64 	{%fd2769, %fd2770}, [%rd251];
	fma.rn.f64 	%fd2771, %fd2768, %fd2767, %fd2769;
	fma.rn.f64 	%fd2772, %fd2771, %fd2767, %fd2770;
	ld.global.nc.v2.f64 	{%fd2773, %fd2774}, [%rd251+16];
	fma.rn.f64 	%fd2775, %fd2772, %fd2767, %fd2773;
	fma.rn.f64 	%fd2776, %fd2775, %fd2767, %fd2774;
	ld.global.nc.v2.f64 	{%fd2777, %fd2778}, [%rd251+32];
	fma.rn.f64 	%fd2779, %fd2776, %fd2767, %fd2777;
	fma.rn.f64 	%fd2780, %fd2779, %fd2767, %fd2778;
	fma.rn.f64 	%fd2781, %fd2780, %fd3244, %fd3244;
	fma.rn.f64 	%fd2782, %fd2780, %fd2767, 0d3FF0000000000000;
	selp.f64 	%fd2783, %fd2782, %fd2781, %p336;
	and.b32  	%r1089, %r1398, 2;
	setp.eq.s32 	%p337, %r1089, 0;
	mov.f64 	%fd2784, 0d0000000000000000;
	sub.f64 	%fd2785, %fd2784, %fd2783;
	selp.f64 	%fd583, %fd2783, %fd2785, %p337;
	fma.rn.f64 	%fd2786, %fd583, 0d3FF71547652B82FE, 0d4338000000000000;
	{
	.reg .b32 %temp; 
	mov.b64 	{%r374, %temp}, %fd2786;
	}
	mov.f64 	%fd2787, 0dC338000000000000;
	add.rn.f64 	%fd2788, %fd2786, %fd2787;
	fma.rn.f64 	%fd2789, %fd2788, 0dBFE62E42FEFA39EF, %fd583;
	fma.rn.f64 	%fd2790, %fd2788, 0dBC7ABC9E3B39803F, %fd2789;
	fma.rn.f64 	%fd2791, %fd2790, 0d3E5ADE1569CE2BDF, 0d3E928AF3FCA213EA;
	fma.rn.f64 	%fd2792, %fd2791, %fd2790, 0d3EC71DEE62401315;
	fma.rn.f64 	%fd2793, %fd2792, %fd2790, 0d3EFA01997C89EB71;
	fma.rn.f64 	%fd2794, %fd2793, %fd2790, 0d3F2A01A014761F65;
	fma.rn.f64 	%fd2795, %fd2794, %fd2790, 0d3F56C16C1852B7AF;
	fma.rn.f64 	%fd2796, %fd2795, %fd2790, 0d3F81111111122322;
	fma.rn.f64 	%fd2797, %fd2796, %fd2790, 0d3FA55555555502A1;
	fma.rn.f64 	%fd2798, %fd2797, %fd2790, 0d3FC5555555555511;
	fma.rn.f64 	%fd2799, %fd2798, %fd2790, 0d3FE000000000000B;
	fma.rn.f64 	%fd2800, %fd2799, %fd2790, 0d3FF0000000000000;
	fma.rn.f64 	%fd2801, %fd2800, %fd2790, 0d3FF0000000000000;
	{
	.reg .b32 %temp; 
	mov.b64 	{%r375, %temp}, %fd2801;
	}
	{
	.reg .b32 %temp; 
	mov.b64 	{%temp, %r376}, %fd2801;
	}
	shl.b32 	%r1090, %r374, 20;
	add.s32 	%r1091, %r1090, %r376;
	mov.b64 	%fd3245, {%r375, %r1091};
	{
	.reg .b32 %temp; 
	mov.b64 	{%temp, %r1092}, %fd583;
	}
	mov.b32 	%f131, %r1092;
	abs.f32 	%f74, %f131;
	setp.lt.f32 	%p338, %f74, 0f4086232B;
	@%p338 bra 	$L__BB2_409;
	setp.lt.f64 	%p339, %fd583, 0d0000000000000000;
	add.f64 	%fd2802, %fd583, 0d7FF0000000000000;
	selp.f64 	%fd3245, 0d0000000000000000, %fd2802, %p339;
	setp.geu.f32 	%p340, %f74, 0f40874800;
	@%p340 bra 	$L__BB2_409;
	shr.u32 	%r1093, %r374, 31;
	add.s32 	%r1094, %r374, %r1093;
	shr.s32 	%r1095, %r1094, 1;
	shl.b32 	%r1096, %r1095, 20;
	add.s32 	%r1097, %r376, %r1096;
	mov.b64 	%fd2803, {%r375, %r1097};
	sub.s32 	%r1098, %r374, %r1095;
	shl.b32 	%r1099, %r1098, 20;
	add.s32 	%r1100, %r1099, 1072693248;
	mov.b32 	%r1101, 0;
	mov.b64 	%fd2804, {%r1101, %r1100};
	mul.f64 	%fd3245, %fd2804, %fd2803;
$L__BB2_409:
	div.rn.f64 	%fd588, %fd577, 0d4044000000000000;
	abs.f64 	%fd589, %fd588;
	setp.eq.f64 	%p341, %fd589, 0d7FF0000000000000;
	@%p341 bra 	$L__BB2_413;
	mul.f64 	%fd2805, %fd588, 0d3FE45F306DC9C883;
	cvt.rni.s32.f64 	%r1399, %fd2805;
	cvt.rn.f64.s32 	%fd2806, %r1399;
	fma.rn.f64 	%fd2807, %fd2806, 0dBFF921FB54442D18, %fd588;
	fma.rn.f64 	%fd2808, %fd2806, 0dBC91A62633145C00, %fd2807;
	fma.rn.f64 	%fd3247, %fd2806, 0dB97B839A252049C0, %fd2808;
	setp.ltu.f64 	%p342, %fd589, 0d41E0000000000000;
	@%p342 bra 	$L__BB2_412;
	{ // callseq 131, 0
	.param .b64 param0;
	st.param.f64 	[param0], %fd588;
	.param .align 16 .b8 retval0[16];
	call.uni (retval0), 
	__internal_trig_reduction_slowpathd, 
	(
	param0
	);
	ld.param.f64 	%fd3247, [retval0];
	ld.param.b32 	%r1399, [retval0+8];
	} // callseq 131
$L__BB2_412:
	add.s32 	%r1400, %r1399, 1;
	bra.uni 	$L__BB2_414;
$L__BB2_413:
	mov.f64 	%fd2810, 0d0000000000000000;
	mul.rn.f64 	%fd3247, %fd588, %fd2810;
	mov.b32 	%r1400, 1;
$L__BB2_414:
	shl.b32 	%r1104, %r1400, 6;
	cvt.u64.u32 	%rd252, %r1104;
	and.b64  	%rd253, %rd252, 64;
	mov.u64 	%rd254, __cudart_sin_cos_coeffs;
	add.s64 	%rd255, %rd254, %rd253;
	mul.rn.f64 	%fd2811, %fd3247, %fd3247;
	and.b32  	%r1105, %r1400, 1;
	setp.eq.b32 	%p343, %r1105, 1;
	selp.f64 	%fd2812, 0dBDA8FF8320FD8164, 0d3DE5DB65F9785EBA, %p343;
	ld.global.nc.v2.f64 	{%fd2813, %fd2814}, [%rd255];
	fma.rn.f64 	%fd2815, %fd2812, %fd2811, %fd2813;
	fma.rn.f64 	%fd2816, %fd2815, %fd2811, %fd2814;
	ld.global.nc.v2.f64 	{%fd2817, %fd2818}, [%rd255+16];
	fma.rn.f64 	%fd2819, %fd2816, %fd2811, %fd2817;
	fma.rn.f64 	%fd2820, %fd2819, %fd2811, %fd2818;
	ld.global.nc.v2.f64 	{%fd2821, %fd2822}, [%rd255+32];
	fma.rn.f64 	%fd2823, %fd2820, %fd2811, %fd2821;
	fma.rn.f64 	%fd2824, %fd2823, %fd2811, %fd2822;
	fma.rn.f64 	%fd2825, %fd2824, %fd3247, %fd3247;
	fma.rn.f64 	%fd2826, %fd2824, %fd2811, 0d3FF0000000000000;
	selp.f64 	%fd2827, %fd2826, %fd2825, %p343;
	and.b32  	%r1106, %r1400, 2;
	setp.eq.s32 	%p344, %r1106, 0;
	mov.f64 	%fd2828, 0d0000000000000000;
	sub.f64 	%fd2829, %fd2828, %fd2827;
	selp.f64 	%fd2830, %fd2827, %fd2829, %p344;
	mul.f64 	%fd2831, %fd3245, %fd2830;
	cvt.rn.f32.f64 	%f75, %fd2831;
	ld.global.f64 	%fd595, [%rd3+61440];
	abs.f64 	%fd596, %fd595;
	setp.eq.f64 	%p345, %fd596, 0d7FF0000000000000;
	@%p345 bra 	$L__BB2_417;
	mul.f64 	%fd2832, %fd595, 0d3FE45F306DC9C883;
	cvt.rni.s32.f64 	%r1401, %fd2832;
	cvt.rn.f64.s32 	%fd2833, %r1401;
	fma.rn.f64 	%fd2834, %fd2833, 0dBFF921FB54442D18, %fd595;
	fma.rn.f64 	%fd2835, %fd2833, 0dBC91A62633145C00, %fd2834;
	fma.rn.f64 	%fd3248, %fd2833, 0dB97B839A252049C0, %fd2835;
	setp.ltu.f64 	%p346, %fd596, 0d41E0000000000000;
	@%p346 bra 	$L__BB2_418;
	{ // callseq 132, 0
	.param .b64 param0;
	st.param.f64 	[param0], %fd595;
	.param .align 16 .b8 retval0[16];
	call.uni (retval0), 
	__internal_trig_reduction_slowpathd, 
	(
	param0
	);
	ld.param.f64 	%fd3248, [retval0];
	ld.param.b32 	%r1401, [retval0+8];
	} // callseq 132
	bra.uni 	$L__BB2_418;
$L__BB2_417:
	mov.f64 	%fd2837, 0d0000000000000000;
	mul.rn.f64 	%fd3248, %fd595, %fd2837;
	mov.b32 	%r1401, 0;
$L__BB2_418:
	shl.b32 	%r1109, %r1401, 6;
	cvt.u64.u32 	%rd256, %r1109;
	and.b64  	%rd257, %rd256, 64;
	mov.u64 	%rd258, __cudart_sin_cos_coeffs;
	add.s64 	%rd259, %rd258, %rd257;
	mul.rn.f64 	%fd2838, %fd3248, %fd3248;
	and.b32  	%r1110, %r1401, 1;
	setp.eq.b32 	%p347, %r1110, 1;
	selp.f64 	%fd2839, 0dBDA8FF8320FD8164, 0d3DE5DB65F9785EBA, %p347;
	ld.global.nc.v2.f64 	{%fd2840, %fd2841}, [%rd259];
	fma.rn.f64 	%fd2842, %fd2839, %fd2838, %fd2840;
	fma.rn.f64 	%fd2843, %fd2842, %fd2838, %fd2841;
	ld.global.nc.v2.f64 	{%fd2844, %fd2845}, [%rd259+16];
	fma.rn.f64 	%fd2846, %fd2843, %fd2838, %fd2844;
	fma.rn.f64 	%fd2847, %fd2846, %fd2838, %fd2845;
	ld.global.nc.v2.f64 	{%fd2848, %fd2849}, [%rd259+32];
	fma.rn.f64 	%fd2850, %fd2847, %fd2838, %fd2848;
	fma.rn.f64 	%fd2851, %fd2850, %fd2838, %fd2849;
	fma.rn.f64 	%fd2852, %fd2851, %fd3248, %fd3248;
	fma.rn.f64 	%fd2853, %fd2851, %fd2838, 0d3FF0000000000000;
	selp.f64 	%fd2854, %fd2853, %fd2852, %p347;
	and.b32  	%r1111, %r1401, 2;
	setp.eq.s32 	%p348, %r1111, 0;
	mov.f64 	%fd2855, 0d0000000000000000;
	sub.f64 	%fd2856, %fd2855, %fd2854;
	selp.f64 	%fd601, %fd2854, %fd2856, %p348;
	fma.rn.f64 	%fd2857, %fd601, 0d3FF71547652B82FE, 0d4338000000000000;
	{
	.reg .b32 %temp; 
	mov.b64 	{%r385, %temp}, %fd2857;
	}
	mov.f64 	%fd2858, 0dC338000000000000;
	add.rn.f64 	%fd2859, %fd2857, %fd2858;
	fma.rn.f64 	%fd2860, %fd2859, 0dBFE62E42FEFA39EF, %fd601;
	fma.rn.f64 	%fd2861, %fd2859, 0dBC7ABC9E3B39803F, %fd2860;
	fma.rn.f64 	%fd2862, %fd2861, 0d3E5ADE1569CE2BDF, 0d3E928AF3FCA213EA;
	fma.rn.f64 	%fd2863, %fd2862, %fd2861, 0d3EC71DEE62401315;
	fma.rn.f64 	%fd2864, %fd2863, %fd2861, 0d3EFA01997C89EB71;
	fma.rn.f64 	%fd2865, %fd2864, %fd2861, 0d3F2A01A014761F65;
	fma.rn.f64 	%fd2866, %fd2865, %fd2861, 0d3F56C16C1852B7AF;
	fma.rn.f64 	%fd2867, %fd2866, %fd2861, 0d3F81111111122322;
	fma.rn.f64 	%fd2868, %fd2867, %fd2861, 0d3FA55555555502A1;
	fma.rn.f64 	%fd2869, %fd2868, %fd2861, 0d3FC5555555555511;
	fma.rn.f64 	%fd2870, %fd2869, %fd2861, 0d3FE000000000000B;
	fma.rn.f64 	%fd2871, %fd2870, %fd2861, 0d3FF0000000000000;
	fma.rn.f64 	%fd2872, %fd2871, %fd2861, 0d3FF0000000000000;
	{
	.reg .b32 %temp; 
	mov.b64 	{%r386, %temp}, %fd2872;
	}
	{
	.reg .b32 %temp; 
	mov.b64 	{%temp, %r387}, %fd2872;
	}
	shl.b32 	%r1112, %r385, 20;
	add.s32 	%r1113, %r1112, %r387;
	mov.b64 	%fd3249, {%r386, %r1113};
	{
	.reg .b32 %temp; 
	mov.b64 	{%temp, %r1114}, %fd601;
	}
	mov.b32 	%f132, %r1114;
	abs.f32 	%f76, %f132;
	setp.lt.f32 	%p349, %f76, 0f4086232B;
	@%p349 bra 	$L__BB2_421;
	setp.lt.f64 	%p350, %fd601, 0d0000000000000000;
	add.f64 	%fd2873, %fd601, 0d7FF0000000000000;
	selp.f64 	%fd3249, 0d0000000000000000, %fd2873, %p350;
	setp.geu.f32 	%p351, %f76, 0f40874800;
	@%p351 bra 	$L__BB2_421;
	shr.u32 	%r1115, %r385, 31;
	add.s32 	%r1116, %r385, %r1115;
	shr.s32 	%r1117, %r1116, 1;
	shl.b32 	%r1118, %r1117, 20;
	add.s32 	%r1119, %r387, %r1118;
	mov.b64 	%fd2874, {%r386, %r1119};
	sub.s32 	%r1120, %r385, %r1117;
	shl.b32 	%r1121, %r1120, 20;
	add.s32 	%r1122, %r1121, 1072693248;
	mov.b32 	%r1123, 0;
	mov.b64 	%fd2875, {%r1123, %r1122};
	mul.f64 	%fd3249, %fd2875, %fd2874;
$L__BB2_421:
	div.rn.f64 	%fd606, %fd595, 0d4044000000000000;
	abs.f64 	%fd607, %fd606;
	setp.eq.f64 	%p352, %fd607, 0d7FF0000000000000;
	@%p352 bra 	$L__BB2_425;
	mul.f64 	%fd2876, %fd606, 0d3FE45F306DC9C883;
	cvt.rni.s32.f64 	%r1402, %fd2876;
	cvt.rn.f64.s32 	%fd2877, %r1402;
	fma.rn.f64 	%fd2878, %fd2877, 0dBFF921FB54442D18, %fd606;
	fma.rn.f64 	%fd2879, %fd2877, 0dBC91A62633145C00, %fd2878;
	fma.rn.f64 	%fd3251, %fd2877, 0dB97B839A252049C0, %fd2879;
	setp.ltu.f64 	%p353, %fd607, 0d41E0000000000000;
	@%p353 bra 	$L__BB2_424;
	{ // callseq 133, 0
	.param .b64 param0;
	st.param.f64 	[param0], %fd606;
	.param .align 16 .b8 retval0[16];
	call.uni (retval0), 
	__internal_trig_reduction_slowpathd, 
	(
	param0
	);
	ld.param.f64 	%fd3251, [retval0];
	ld.param.b32 	%r1402, [retval0+8];
	} // callseq 133
$L__BB2_424:
	add.s32 	%r1403, %r1402, 1;
	bra.uni 	$L__BB2_426;
$L__BB2_425:
	mov.f64 	%fd2881, 0d0000000000000000;
	mul.rn.f64 	%fd3251, %fd606, %fd2881;
	mov.b32 	%r1403, 1;
$L__BB2_426:
	shl.b32 	%r1126, %r1403, 6;
	cvt.u64.u32 	%rd260, %r1126;
	and.b64  	%rd261, %rd260, 64;
	mov.u64 	%rd262, __cudart_sin_cos_coeffs;
	add.s64 	%rd263, %rd262, %rd261;
	mul.rn.f64 	%fd2882, %fd3251, %fd3251;
	and.b32  	%r1127, %r1403, 1;
	setp.eq.b32 	%p354, %r1127, 1;
	selp.f64 	%fd2883, 0dBDA8FF8320FD8164, 0d3DE5DB65F9785EBA, %p354;
	ld.global.nc.v2.f64 	{%fd2884, %fd2885}, [%rd263];
	fma.rn.f64 	%fd2886, %fd2883, %fd2882, %fd2884;
	fma.rn.f64 	%fd2887, %fd2886, %fd2882, %fd2885;
	ld.global.nc.v2.f64 	{%fd2888, %fd2889}, [%rd263+16];
	fma.rn.f64 	%fd2890, %fd2887, %fd2882, %fd2888;
	fma.rn.f64 	%fd2891, %fd2890, %fd2882, %fd2889;
	ld.global.nc.v2.f64 	{%fd2892, %fd2893}, [%rd263+32];
	fma.rn.f64 	%fd2894, %fd2891, %fd2882, %fd2892;
	fma.rn.f64 	%fd2895, %fd2894, %fd2882, %fd2893;
	fma.rn.f64 	%fd2896, %fd2895, %fd3251, %fd3251;
	fma.rn.f64 	%fd2897, %fd2895, %fd2882, 0d3FF0000000000000;
	selp.f64 	%fd2898, %fd2897, %fd2896, %p354;
	and.b32  	%r1128, %r1403, 2;
	setp.eq.s32 	%p355, %r1128, 0;
	mov.f64 	%fd2899, 0d0000000000000000;
	sub.f64 	%fd2900, %fd2899, %fd2898;
	selp.f64 	%fd2901, %fd2898, %fd2900, %p355;
	mul.f64 	%fd2902, %fd3249, %fd2901;
	cvt.rn.f32.f64 	%f133, %fd2902;
	add.f32 	%f134, %f302, %f47;
	add.f32 	%f135, %f49, %f51;
	add.f32 	%f136, %f53, %f55;
	add.f32 	%f137, %f57, %f59;
	add.f32 	%f138, %f61, %f63;
	add.f32 	%f139, %f65, %f67;
	add.f32 	%f140, %f69, %f71;
	add.f32 	%f141, %f73, %f75;
	add.f32 	%f142, %f134, %f135;
	add.f32 	%f143, %f136, %f137;
	add.f32 	%f144, %f138, %f139;
	add.f32 	%f145, %f140, %f141;
	add.f32 	%f146, %f142, %f143;
	add.f32 	%f147, %f144, %f145;
	add.f32 	%f148, %f146, %f147;
	add.f32 	%f302, %f148, %f133;
	sub.s32 	%r1129, %r415, %r1355;
	setp.lt.u32 	%p356, %r1129, %r211;
	add.s32 	%r1354, %r1354, %r211;
	@%p356 bra 	$L__BB2_443;
	bra.uni 	$L__BB2_233;
$L__BB2_427:
	setp.le.u32 	%p357, %r415, %r1355;
	@%p357 bra 	$L__BB2_443;
	sub.s32 	%r394, %r415, %r1355;
	setp.ge.s32 	%p358, %r34, %r394;
	@%p358 bra 	$L__BB2_443;
	mov.u64 	%rd268, __cudart_sin_cos_coeffs;
	mov.u32 	%r1405, %r34;
$L__BB2_430:
	mul.wide.u32 	%rd264, %r1354, 8;
	add.s64 	%rd265, %rd1, %rd264;
	ld.global.f64 	%fd613, [%rd265];
	abs.f64 	%fd614, %fd613;
	setp.neu.f64 	%p359, %fd614, 0d7FF0000000000000;
	@%p359 bra 	$L__BB2_432;
	mov.f64 	%fd2908, 0d0000000000000000;
	mul.rn.f64 	%fd3252, %fd613, %fd2908;
	mov.b32 	%r1406, 0;
	bra.uni 	$L__BB2_434;
$L__BB2_432:
	mul.f64 	%fd2903, %fd613, 0d3FE45F306DC9C883;
	cvt.rni.s32.f64 	%r1406, %fd2903;
	cvt.rn.f64.s32 	%fd2904, %r1406;
	fma.rn.f64 	%fd2905, %fd2904, 0dBFF921FB54442D18, %fd613;
	fma.rn.f64 	%fd2906, %fd2904, 0dBC91A62633145C00, %fd2905;
	fma.rn.f64 	%fd3252, %fd2904, 0dB97B839A252049C0, %fd2906;
	setp.ltu.f64 	%p360, %fd614, 0d41E0000000000000;
	@%p360 bra 	$L__BB2_434;
	{ // callseq 134, 0
	.param .b64 param0;
	st.param.f64 	[param0], %fd613;
	.param .align 16 .b8 retval0[16];
	call.uni (retval0), 
	__internal_trig_reduction_slowpathd, 
	(
	param0
	);
	ld.param.f64 	%fd3252, [retval0];
	ld.param.b32 	%r1406, [retval0+8];
	} // callseq 134
$L__BB2_434:
	shl.b32 	%r1133, %r1406, 6;
	cvt.u64.u32 	%rd266, %r1133;
	and.b64  	%rd267, %rd266, 64;
	add.s64 	%rd269, %rd268, %rd267;
	mul.rn.f64 	%fd2909, %fd3252, %fd3252;
	and.b32  	%r1134, %r1406, 1;
	setp.eq.b32 	%p361, %r1134, 1;
	selp.f64 	%fd2910, 0dBDA8FF8320FD8164, 0d3DE5DB65F9785EBA, %p361;
	ld.global.nc.v2.f64 	{%fd2911, %fd2912}, [%rd269];
	fma.rn.f64 	%fd2913, %fd2910, %fd2909, %fd2911;
	fma.rn.f64 	%fd2914, %fd2913, %fd2909, %fd2912;
	ld.global.nc.v2.f64 	{%fd2915, %fd2916}, [%rd269+16];
	fma.rn.f64 	%fd2917, %fd2914, %fd2909, %fd2915;
	fma.rn.f64 	%fd2918, %fd2917, %fd2909, %fd2916;
	ld.global.nc.v2.f64 	{%fd2919, %fd2920}, [%rd269+32];
	fma.rn.f64 	%fd2921, %fd2918, %fd2909, %fd2919;
	fma.rn.f64 	%fd2922, %fd2921, %fd2909, %fd2920;
	fma.rn.f64 	%fd2923, %fd2922, %fd3252, %fd3252;
	fma.rn.f64 	%fd2924, %fd2922, %fd2909, 0d3FF0000000000000;
	selp.f64 	%fd2925, %fd2924, %fd2923, %p361;
	and.b32  	%r1135, %r1406, 2;
	setp.eq.s32 	%p362, %r1135, 0;
	mov.f64 	%fd2926, 0d0000000000000000;
	sub.f64 	%fd2927, %fd2926, %fd2925;
	selp.f64 	%fd619, %fd2925, %fd2927, %p362;
	fma.rn.f64 	%fd2928, %fd619, 0d3FF71547652B82FE, 0d4338000000000000;
	{
	.reg .b32 %temp; 
	mov.b64 	{%r400, %temp}, %fd2928;
	}
	mov.f64 	%fd2929, 0dC338000000000000;
	add.rn.f64 	%fd2930, %fd2928, %fd2929;
	fma.rn.f64 	%fd2931, %fd2930, 0dBFE62E42FEFA39EF, %fd619;
	fma.rn.f64 	%fd2932, %fd2930, 0dBC7ABC9E3B39803F, %fd2931;
	fma.rn.f64 	%fd2933, %fd2932, 0d3E5ADE1569CE2BDF, 0d3E928AF3FCA213EA;
	fma.rn.f64 	%fd2934, %fd2933, %fd2932, 0d3EC71DEE62401315;
	fma.rn.f64 	%fd2935, %fd2934, %fd2932, 0d3EFA01997C89EB71;
	fma.rn.f64 	%fd2936, %fd2935, %fd2932, 0d3F2A01A014761F65;
	fma.rn.f64 	%fd2937, %fd2936, %fd2932, 0d3F56C16C1852B7AF;
	fma.rn.f64 	%fd2938, %fd2937, %fd2932, 0d3F81111111122322;
	fma.rn.f64 	%fd2939, %fd2938, %fd2932, 0d3FA55555555502A1;
	fma.rn.f64 	%fd2940, %fd2939, %fd2932, 0d3FC5555555555511;
	fma.rn.f64 	%fd2941, %fd2940, %fd2932, 0d3FE000000000000B;
	fma.rn.f64 	%fd2942, %fd2941, %fd2932, 0d3FF0000000000000;
	fma.rn.f64 	%fd2943, %fd2942, %fd2932, 0d3FF0000000000000;
	{
	.reg .b32 %temp; 
	mov.b64 	{%r401, %temp}, %fd2943;
	}
	{
	.reg .b32 %temp; 
	mov.b64 	{%temp, %r402}, %fd2943;
	}
	shl.b32 	%r1136, %r400, 20;
	add.s32 	%r1137, %r1136, %r402;
	mov.b64 	%fd3253, {%r401, %r1137};
	{
	.reg .b32 %temp; 
	mov.b64 	{%temp, %r1138}, %fd619;
	}
	mov.b32 	%f149, %r1138;
	abs.f32 	%f79, %f149;
	setp.lt.f32 	%p363, %f79, 0f4086232B;
	@%p363 bra 	$L__BB2_437;
	setp.lt.f64 	%p364, %fd619, 0d0000000000000000;
	add.f64 	%fd2944, %fd619, 0d7FF0000000000000;
	selp.f64 	%fd3253, 0d0000000000000000, %fd2944, %p364;
	setp.geu.f32 	%p365, %f79, 0f40874800;
	@%p365 bra 	$L__BB2_437;
	shr.u32 	%r1139, %r400, 31;
	add.s32 	%r1140, %r400, %r1139;
	shr.s32 	%r1141, %r1140, 1;
	shl.b32 	%r1142, %r1141, 20;
	add.s32 	%r1143, %r402, %r1142;
	mov.b64 	%fd2945, {%r401, %r1143};
	sub.s32 	%r1144, %r400, %r1141;
	shl.b32 	%r1145, %r1144, 20;
	add.s32 	%r1146, %r1145, 1072693248;
	mov.b32 	%r1147, 0;
	mov.b64 	%fd2946, {%r1147, %r1146};
	mul.f64 	%fd3253, %fd2946, %fd2945;
$L__BB2_437:
	div.rn.f64 	%fd624, %fd613, 0d4044000000000000;
	abs.f64 	%fd625, %fd624;
	setp.neu.f64 	%p366, %fd625, 0d7FF0000000000000;
	@%p366 bra 	$L__BB2_439;
	mov.f64 	%fd2952, 0d0000000000000000;
	mul.rn.f64 	%fd3255, %fd624, %fd2952;
	mov.b32 	%r1408, 1;
	bra.uni 	$L__BB2_442;
$L__BB2_439:
	mul.f64 	%fd2947, %fd624, 0d3FE45F306DC9C883;
	cvt.rni.s32.f64 	%r1407, %fd2947;
	cvt.rn.f64.s32 	%fd2948, %r1407;
	fma.rn.f64 	%fd2949, %fd2948, 0dBFF921FB54442D18, %fd624;
	fma.rn.f64 	%fd2950, %fd2948, 0dBC91A62633145C00, %fd2949;
	fma.rn.f64 	%fd3255, %fd2948, 0dB97B839A252049C0, %fd2950;
	setp.ltu.f64 	%p367, %fd625, 0d41E0000000000000;
	@%p367 bra 	$L__BB2_441;
	{ // callseq 135, 0
	.param .b64 param0;
	st.param.f64 	[param0], %fd624;
	.param .align 16 .b8 retval0[16];
	call.uni (retval0), 
	__internal_trig_reduction_slowpathd, 
	(
	param0
	);
	ld.param.f64 	%fd3255, [retval0];
	ld.param.b32 	%r1407, [retval0+8];
	} // callseq 135
$L__BB2_441:
	add.s32 	%r1408, %r1407, 1;
$L__BB2_442:
	shl.b32 	%r1150, %r1408, 6;
	cvt.u64.u32 	%rd270, %r1150;
	and.b64  	%rd271, %rd270, 64;
	add.s64 	%rd273, %rd268, %rd271;
	mul.rn.f64 	%fd2953, %fd3255, %fd3255;
	and.b32  	%r1151, %r1408, 1;
	setp.eq.b32 	%p368, %r1151, 1;
	selp.f64 	%fd2954, 0dBDA8FF8320FD8164, 0d3DE5DB65F9785EBA, %p368;
	ld.global.nc.v2.f64 	{%fd2955, %fd2956}, [%rd273];
	fma.rn.f64 	%fd2957, %fd2954, %fd2953, %fd2955;
	fma.rn.f64 	%fd2958, %fd2957, %fd2953, %fd2956;
	ld.global.nc.v2.f64 	{%fd2959, %fd2960}, [%rd273+16];
	fma.rn.f64 	%fd2961, %fd2958, %fd2953, %fd2959;
	fma.rn.f64 	%fd2962, %fd2961, %fd2953, %fd2960;
	ld.global.nc.v2.f64 	{%fd2963, %fd2964}, [%rd273+32];
	fma.rn.f64 	%fd2965, %fd2962, %fd2953, %fd2963;
	fma.rn.f64 	%fd2966, %fd2965, %fd2953, %fd2964;
	fma.rn.f64 	%fd2967, %fd2966, %fd3255, %fd3255;
	fma.rn.f64 	%fd2968, %fd2966, %fd2953, 0d3FF0000000000000;
	selp.f64 	%fd2969, %fd2968, %fd2967, %p368;
	and.b32  	%r1152, %r1408, 2;
	setp.eq.s32 	%p369, %r1152, 0;
	mov.f64 	%fd2970, 0d0000000000000000;
	sub.f64 	%fd2971, %fd2970, %fd2969;
	selp.f64 	%fd2972, %fd2969, %fd2971, %p369;
	mul.f64 	%fd2973, %fd3253, %fd2972;
	cvt.rn.f32.f64 	%f150, %fd2973;
	add.f32 	%f302, %f302, %f150;
	add.s32 	%r1405, %r1405, 512;
	add.s32 	%r1354, %r1354, 512;
	setp.lt.s32 	%p370, %r1405, %r394;
	@%p370 bra 	$L__BB2_430;
$L__BB2_443:
	// begin inline asm
	mov.u32 %r1153, %laneid;
	// end inline asm
	mov.b32 	%r1155, %f302;
	mov.b32 	%r1156, 1;
	mov.b32 	%r1177, 31;
	mov.b32 	%r1178, -1;
	// begin inline asm
	shfl.sync.down.b32 %r1154, %r1155, %r1156, %r1177, %r1178;
	// end inline asm
	setp.gt.s32 	%p371, %r1153, 30;
	mov.b32 	%f151, %r1154;
	add.f32 	%f152, %f302, %f151;
	selp.f32 	%f153, %f302, %f152, %p371;
	mov.b32 	%r1160, %f153;
	mov.b32 	%r1161, 2;
	// begin inline asm
	shfl.sync.down.b32 %r1159, %r1160, %r1161, %r1177, %r1178;
	// end inline asm
	setp.gt.s32 	%p372, %r1153, 29;
	mov.b32 	%f154, %r1159;
	add.f32 	%f155, %f153, %f154;
	selp.f32 	%f156, %f153, %f155, %p372;
	mov.b32 	%r1165, %f156;
	mov.b32 	%r1166, 4;
	// begin inline asm
	shfl.sync.down.b32 %r1164, %r1165, %r1166, %r1177, %r1178;
	// end inline asm
	setp.gt.s32 	%p373, %r1153, 27;
	mov.b32 	%f157, %r1164;
	add.f32 	%f158, %f156, %f157;
	selp.f32 	%f159, %f156, %f158, %p373;
	mov.b32 	%r1170, %f159;
	mov.b32 	%r1171, 8;
	// begin inline asm
	shfl.sync.down.b32 %r1169, %r1170, %r1171, %r1177, %r1178;
	// end inline asm
	setp.gt.s32 	%p374, %r1153, 23;
	mov.b32 	%f160, %r1169;
	add.f32 	%f161, %f159, %f160;
	selp.f32 	%f162, %f159, %f161, %p374;
	mov.b32 	%r1175, %f162;
	mov.b32 	%r1176, 16;
	// begin inline asm
	shfl.sync.down.b32 %r1174, %r1175, %r1176, %r1177, %r1178;
	// end inline asm
	setp.gt.s32 	%p375, %r1153, 15;
	mov.b32 	%f163, %r1174;
	add.f32 	%f82, %f162, %f163;
	selp.f32 	%f303, %f162, %f82, %p375;
	setp.ne.s32 	%p376, %r1153, 0;
	@%p376 bra 	$L__BB2_445;
	shr.u32 	%r1179, %r34, 3;
	and.b32  	%r1180, %r1179, 124;
	mov.u32 	%r1181, _ZZN3cub18CUB_300001_SM_10006detail6reduce18DeviceReduceKernelINS2_10policy_hubIfjN4cuda3std3__44plusIfEEE10Policy1000EN6thrust24THRUST_300001_SM_1000_NS6detail15normal_iteratorINSD_10device_ptrIdEEEEjS9_f9integrateEEvT0_PT3_T1_NS0_13GridEvenShareISN_EET2_T4_E12temp_storage;
	add.s32 	%r1182, %r1181, %r1180;
	st.shared.f32 	[%r1182+16], %f82;
$L__BB2_445:
	bar.sync 	0;
	setp.ne.s32 	%p377, %r34, 0;
	@%p377 bra 	$L__BB2_447;
	ld.shared.f32 	%f164, [_ZZN3cub18CUB_300001_SM_10006detail6reduce18DeviceReduceKernelINS2_10policy_hubIfjN4cuda3std3__44plusIfEEE10Policy1000EN6thrust24THRUST_300001_SM_1000_NS6detail15normal_iteratorINSD_10device_ptrIdEEEEjS9_f9integrateEEvT0_PT3_T1_NS0_13GridEvenShareISN_EET2_T4_E12temp_storage+20];
	add.f32 	%f165, %f303, %f164;
	ld.shared.f32 	%f166, [_ZZN3cub18CUB_300001_SM_10006detail6reduce18DeviceReduceKernelINS2_10policy_hubIfjN4cuda3std3__44plusIfEEE10Policy1000EN6thrust24THRUST_300001_SM_1000_NS6detail15normal_iteratorINSD_10device_ptrIdEEEEjS9_f9integrateEEvT0_PT3_T1_NS0_13GridEvenShareISN_EET2_T4_E12temp_storage+24];
	add.f32 	%f167, %f165, %f166;
	ld.shared.f32 	%f168, [_ZZN3cub18CUB_300001_SM_10006detail6reduce18DeviceReduceKernelINS2_10policy_hubIfjN4cuda3std3__44plusIfEEE10Policy1000EN6thrust24THRUST_300001_SM_1000_NS6detail15normal_iteratorINSD_10device_ptrIdEEEEjS9_f9integrateEEvT0_PT3_T1_NS0_13GridEvenShareISN_EET2_T4_E12temp_storage+28];
	add.f32 	%f169, %f167, %f168;
	ld.shared.f32 	%f170, [_ZZN3cub18CUB_300001_SM_10006detail6reduce18DeviceReduceKernelINS2_10policy_hubIfjN4cuda3std3__44plusIfEEE10Policy1000EN6thrust24THRUST_300001_SM_1000_NS6detail15normal_iteratorINSD_10device_ptrIdEEEEjS9_f9integrateEEvT0_PT3_T1_NS0_13GridEvenShareISN_EET2_T4_E12temp_storage+32];
	add.f32 	%f171, %f169, %f170;
	ld.shared.f32 	%f172, [_ZZN3cub18CUB_300001_SM_10006detail6reduce18DeviceReduceKernelINS2_10policy_hubIfjN4cuda3std3__44plusIfEEE10Policy1000EN6thrust24THRUST_300001_SM_1000_NS6detail15normal_iteratorINSD_10device_ptrIdEEEEjS9_f9integrateEEvT0_PT3_T1_NS0_13GridEvenShareISN_EET2_T4_E12temp_storage+36];
	add.f32 	%f173, %f171, %f172;
	ld.shared.f32 	%f174, [_ZZN3cub18CUB_300001_SM_10006detail6reduce18DeviceReduceKernelINS2_10policy_hubIfjN4cuda3std3__44plusIfEEE10Policy1000EN6thrust24THRUST_300001_SM_1000_NS6detail15normal_iteratorINSD_10device_ptrIdEEEEjS9_f9integrateEEvT0_PT3_T1_NS0_13GridEvenShareISN_EET2_T4_E12temp_storage+40];
	add.f32 	%f175, %f173, %f174;
	ld.shared.f32 	%f176, [_ZZN3cub18CUB_300001_SM_10006detail6reduce18DeviceReduceKernelINS2_10policy_hubIfjN4cuda3std3__44plusIfEEE10Policy1000EN6thrust24THRUST_300001_SM_1000_NS6detail15normal_iteratorINSD_10device_ptrIdEEEEjS9_f9integrateEEvT0_PT3_T1_NS0_13GridEvenShareISN_EET2_T4_E12temp_storage+44];
	add.f32 	%f177, %f175, %f176;
	ld.shared.f32 	%f178, [_ZZN3cub18CUB_300001_SM_10006detail6reduce18DeviceReduceKernelINS2_10policy_hubIfjN4cuda3std3__44plusIfEEE10Policy1000EN6thrust24THRUST_300001_SM_1000_NS6detail15normal_iteratorINSD_10device_ptrIdEEEEjS9_f9integrateEEvT0_PT3_T1_NS0_13GridEvenShareISN_EET2_T4_E12temp_storage+48];
	add.f32 	%f179, %f177, %f178;
	ld.shared.f32 	%f180, [_ZZN3cub18CUB_300001_SM_10006detail6reduce18DeviceReduceKernelINS2_10policy_hubIfjN4cuda3std3__44plusIfEEE10Policy1000EN6thrust24THRUST_300001_SM_1000_NS6detail15normal_iteratorINSD_10device_ptrIdEEEEjS9_f9integrateEEvT0_PT3_T1_NS0_13GridEvenShareISN_EET2_T4_E12temp_storage+52];
	add.f32 	%f181, %f179, %f180;
	ld.shared.f32 	%f182, [_ZZN3cub18CUB_300001_SM_10006detail6reduce18DeviceReduceKernelINS2_10policy_hubIfjN4cuda3std3__44plusIfEEE10Policy1000EN6thrust24THRUST_300001_SM_1000_NS6detail15normal_iteratorINSD_10device_ptrIdEEEEjS9_f9integrateEEvT0_PT3_T1_NS0_13GridEvenShareISN_EET2_T4_E12temp_storage+56];
	add.f32 	%f183, %f181, %f182;
	ld.shared.f32 	%f184, [_ZZN3cub18CUB_300001_SM_10006detail6reduce18DeviceReduceKernelINS2_10policy_hubIfjN4cuda3std3__44plusIfEEE10Policy1000EN6thrust24THRUST_300001_SM_1000_NS6detail15normal_iteratorINSD_10device_ptrIdEEEEjS9_f9integrateEEvT0_PT3_T1_NS0_13GridEvenShareISN_EET2_T4_E12temp_storage+60];
	add.f32 	%f185, %f183, %f184;
	ld.shared.f32 	%f186, [_ZZN3cub18CUB_300001_SM_10006detail6reduce18DeviceReduceKernelINS2_10policy_hubIfjN4cuda3std3__44plusIfEEE10Policy1000EN6thrust24THRUST_300001_SM_1000_NS6detail15normal_iteratorINSD_10device_ptrIdEEEEjS9_f9integrateEEvT0_PT3_T1_NS0_13GridEvenShareISN_EET2_T4_E12temp_storage+64];
	add.f32 	%f187, %f185, %f186;
	ld.shared.f32 	%f188, [_ZZN3cub18CUB_300001_SM_10006detail6reduce18DeviceReduceKernelINS2_10policy_hubIfjN4cuda3std3__44plusIfEEE10Policy1000EN6thrust24THRUST_300001_SM_1000_NS6detail15normal_iteratorINSD_10device_ptrIdEEEEjS9_f9integrateEEvT0_PT3_T1_NS0_13GridEvenShareISN_EET2_T4_E12temp_storage+68];
	add.f32 	%f189, %f187, %f188;
	ld.shared.f32 	%f190, [_ZZN3cub18CUB_300001_SM_10006detail6reduce18DeviceReduceKernelINS2_10policy_hubIfjN4cuda3std3__44plusIfEEE10Policy1000EN6thrust24THRUST_300001_SM_1000_NS6detail15normal_iteratorINSD_10device_ptrIdEEEEjS9_f9integrateEEvT0_PT3_T1_NS0_13GridEvenShareISN_EET2_T4_E12temp_storage+72];
	add.f32 	%f191, %f189, %f190;
	ld.shared.f32 	%f192, [_ZZN3cub18CUB_300001_SM_10006detail6reduce18DeviceReduceKernelINS2_10policy_hubIfjN4cuda3std3__44plusIfEEE10Policy1000EN6thrust24THRUST_300001_SM_1000_NS6detail15normal_iteratorINSD_10device_ptrIdEEEEjS9_f9integrateEEvT0_PT3_T1_NS0_13GridEvenShareISN_EET2_T4_E12temp_storage+76];
	add.f32 	%f303, %f191, %f192;
$L__BB2_447:
	mov.u32 	%r1296, %tid.x;
	setp.ne.s32 	%p434, %r1296, 0;
	@%p434 bra 	$L__BB2_449;
	ld.param.u64 	%rd297, [_ZN3cub18CUB_300001_SM_10006detail6reduce18DeviceReduceKernelINS2_10policy_hubIfjN4cuda3std3__44plusIfEEE10Policy1000EN6thrust24THRUST_300001_SM_1000_NS6detail15normal_iteratorINSD_10device_ptrIdEEEEjS9_f9integrateEEvT0_PT3_T1_NS0_13GridEvenShareISN_EET2_T4__param_1];
	cvta.to.global.u64 	%rd294, %rd297;
	mul.wide.u32 	%rd295, %r1, 4;
	add.s64 	%rd296, %rd294, %rd295;
	st.global.f32 	[%rd296], %f303;
$L__BB2_449:
	ret;

}
	// .globl	_ZN3cub18CUB_300001_SM_10006detail6reduce28DeviceReduceSingleTileKernelINS2_10policy_hubIfjN4cuda3std3__44plusIfEEE10Policy1000EPfPdiS9_dfNS7_10__identityEEEvT0_T1_T2_T3_T4_T6_
.visible .entry _ZN3cub18CUB_300001_SM_10006detail6reduce28DeviceReduceSingleTileKernelINS2_10policy_hubIfjN4cuda3std3__44plusIfEEE10Policy1000EPfPdiS9_dfNS7_10__identityEEEvT0_T1_T2_T3_T4_T6_(
	.param .u64 .ptr .align 1 _ZN3cub18CUB_300001_SM_10006detail6reduce28DeviceReduceSingleTileKernelINS2_10policy_hubIfjN4cuda3std3__44plusIfEEE10Policy1000EPfPdiS9_dfNS7_10__identityEEEvT0_T1_T2_T3_T4_T6__param_0,
	.param .u64 .ptr .align 1 _ZN3cub18CUB_300001_SM_10006detail6reduce28DeviceReduceSingleTileKernelINS2_10policy_hubIfjN4cuda3std3__44plusIfEEE10Policy1000EPfPdiS9_dfNS7_10__identityEEEvT0_T1_T2_T3_T4_T6__param_1,
	.param .u32 _ZN3cub18CUB_300001_SM_10006detail6reduce28DeviceReduceSingleTileKernelINS2_10policy_hubIfjN4cuda3std3__44plusIfEEE10Policy1000EPfPdiS9_dfNS7_10__identityEEEvT0_T1_T2_T3_T4_T6__param_2,
	.param .align 1 .b8 _ZN3cub18CUB_300001_SM_10006detail6reduce28DeviceReduceSingleTileKernelINS2_10policy_hubIfjN4cuda3std3__44plusIfEEE10Policy1000EPfPdiS9_dfNS7_10__identityEEEvT0_T1_T2_T3_T4_T6__param_3[1],
	.param .f64 _ZN3cub18CUB_300001_SM_10006detail6reduce28DeviceReduceSingleTileKernelINS2_10policy_hubIfjN4cuda3std3__44plusIfEEE10Policy1000EPfPdiS9_dfNS7_10__identityEEEvT0_T1_T2_T3_T4_T6__param_4,
	.param .align 1 .b8 _ZN3cub18CUB_300001_SM_10006detail6reduce28DeviceReduceSingleTileKernelINS2_10policy_hubIfjN4cuda3std3__44plusIfEEE10Policy1000EPfPdiS9_dfNS7_10__identityEEEvT0_T1_T2_T3_T4_T6__param_5[1]
)
.maxntid 512
.minnctapersm 1
{
	.reg .pred 	%p<113>;
	.reg .b32 	%r<407>;
	.reg .b32 	%f<531>;
	.reg .b64 	%rd<133>;
	.reg .b64 	%fd<3>;
	// demoted variable
	.shared .align 4 .b8 _ZZN3cub18CUB_300001_SM_10006detail6reduce28DeviceReduceSingleTileKernelINS2_10policy_hubIfjN4cuda3std3__44plusIfEEE10Policy1000EPfPdiS9_dfNS7_10__identityEEEvT0_T1_T2_T3_T4_T6_E12temp_storage[84];
	ld.param.u64 	%rd16, [_ZN3cub18CUB_300001_SM_10006detail6reduce28DeviceReduceSingleTileKernelINS2_10policy_hubIfjN4cuda3std3__44plusIfEEE10Policy1000EPfPdiS9_dfNS7_10__identityEEEvT0_T1_T2_T3_T4_T6__param_0];
	ld.param.u64 	%rd17, [_ZN3cub18CUB_300001_SM_10006detail6reduce28DeviceReduceSingleTileKernelINS2_10policy_hubIfjN4cuda3std3__44plusIfEEE10Policy1000EPfPdiS9_dfNS7_10__identityEEEvT0_T1_T2_T3_T4_T6__param_1];
	ld.param.u32 	%r67, [_ZN3cub18CUB_300001_SM_10006detail6reduce28DeviceReduceSingleTileKernelINS2_10policy_hubIfjN4cuda3std3__44plusIfEEE10Policy1000EPfPdiS9_dfNS7_10__identityEEEvT0_T1_T2_T3_T4_T6__param_2];
	ld.param.f64 	%fd1, [_ZN3cub18CUB_300001_SM_10006detail6reduce28DeviceReduceSingleTileKernelINS2_10policy_hubIfjN4cuda3std3__44plusIfEEE10Policy1000EPfPdiS9_dfNS7_10__identityEEEvT0_T1_T2_T3_T4_T6__param_4];
	cvta.to.global.u64 	%rd1, %rd17;
	setp.ne.s32 	%p1, %r67, 0;
	@%p1 bra 	$L__BB3_3;
	mov.u32 	%r380, %tid.x;
	setp.ne.s32 	%p112, %r380, 0;
	@%p112 bra 	$L__BB3_74;
	st.global.f64 	[%rd1], %fd1;
	bra.uni 	$L__BB3_74;
$L__BB3_3:
	and.b64  	%rd18, %rd16, 7;
	setp.ne.s64 	%p2, %rd18, 0;
	@%p2 bra 	$L__BB3_38;
	setp.gt.s32 	%p57, %r67, 8191;
	@%p57 bra 	$L__BB3_22;
	mov.u32 	%r1, %tid.x;
	setp.ge.s32 	%p74, %r1, %r67;
	mov.f32 	%f509, 0f00000000;
	mov.u32 	%r384, %r1;
	@%p74 bra 	$L__BB3_7;
	mul.wide.u32 	%rd121, %r1, 4;
	add.s64 	%rd120, %rd16, %rd121;
	// begin inline asm
	ld.global.nc.u32 %r300, [%rd120];
	// end inline asm
	mov.b32 	%f509, %r300;
	add.s32 	%r384, %r1, 512;
$L__BB3_7:
	setp.ge.s32 	%p75, %r384, %r67;
	@%p75 bra 	$L__BB3_13;
	not.b32 	%r301, %r384;
	add.s32 	%r4, %r67, %r301;
	and.b32  	%r302, %r4, 1536;
	setp.eq.s32 	%p76, %r302, 1536;
	@%p76 bra 	$L__BB3_11;
	mul.wide.u32 	%rd122, %r384, 4;
	add.s64 	%rd129, %rd16, %rd122;
	shr.u32 	%r303, %r4, 9;
	add.s32 	%r304, %r303, 1;
	and.b32  	%r305, %r304, 3;
	neg.s32 	%r382, %r305;
$L__BB3_10:
	.pragma "nounroll";
	// begin inline asm
	ld.global.nc.u32 %r306, [%rd129];
	// end inline asm
	mov.b32 	%f394, %r306;
	add.f32 	%f509, %f509, %f394;
	add.s32 	%r384, %r384, 512;
	add.s64 	%rd129, %rd129, 2048;
	add.s32 	%r382, %r382, 1;
	setp.ne.s32 	%p77, %r382, 0;
	@%p77 bra 	$L__BB3_10;
$L__BB3_11:
	setp.lt.u32 	%p78, %r4, 1536;
	@%p78 bra 	$L__BB3_13;
$L__BB3_12:
	mul.wide.s32 	%rd128, %r384, 4;
	add.s64 	%rd124, %rd16, %rd128;
	// begin inline asm
	ld.global.nc.u32 %r307, [%rd124];
	// end inline asm
	mov.b32 	%f395, %r307;
	add.f32 	%f396, %f509, %f395;
	add.s64 	%rd125, %rd124, 2048;
	// begin inline asm
	ld.global.nc.u32 %r308, [%rd125];
	// end inline asm
	mov.b32 	%f397, %r308;
	add.f32 	%f398, %f396, %f397;
	add.s64 	%rd126, %rd124, 4096;
	// begin inline asm
	ld.global.nc.u32 %r309, [%rd126];
	// end inline asm
	mov.b32 	%f399, %r309;
	add.f32 	%f400, %f398, %f399;
	add.s64 	%rd127, %rd124, 6144;
	// begin inline asm
	ld.global.nc.u32 %r310, [%rd127];
	// end inline asm
	mov.b32 	%f401, %r310;
	add.f32 	%f509, %f400, %f401;
	add.s32 	%r384, %r384, 2048;
	setp.lt.s32 	%p79, %r384, %r67;
	@%p79 bra 	$L__BB3_12;
$L__BB3_13:
	setp.lt.s32 	%p80, %r67, 512;
	@%p80 bra 	$L__BB3_18;
	// begin inline asm
	mov.u32 %r349, %laneid;
	// end inline asm
	mov.b32 	%r351, %f509;
	mov.b32 	%r352, 1;
	mov.b32 	%r373, 31;
	mov.b32 	%r374, -1;
	// begin inline asm
	shfl.sync.down.b32 %r350, %r351, %r352, %r373, %r374;
	// end inline asm
	setp.gt.s32 	%p104, %r349, 30;
	mov.b32 	%f460, %r350;
	add.f32 	%f461, %f509, %f460;
	selp.f32 	%f462, %f509, %f461, %p104;
	mov.b32 	%r356, %f462;
	mov.b32 	%r357, 2;
	// begin inline asm
	shfl.sync.down.b32 %r355, %r356, %r357, %r373, %r374;
	// end inline asm
	setp.gt.s32 	%p105, %r349, 29;
	mov.b32 	%f463, %r355;
	add.f32 	%f464, %f462, %f463;
	selp.f32 	%f465, %f462, %f464, %p105;
	mov.b32 	%r361, %f465;
	mov.b32 	%r362, 4;
	// begin inline asm
	shfl.sync.down.b32 %r360, %r361, %r362, %r373, %r374;
	// end inline asm
	setp.gt.s32 	%p106, %r349, 27;
	mov.b32 	%f466, %r360;
	add.f32 	%f467, %f465, %f466;
	selp.f32 	%f468, %f465, %f467, %p106;
	mov.b32 	%r366, %f468;
	mov.b32 	%r367, 8;
	// begin inline asm
	shfl.sync.down.b32 %r365, %r366, %r367, %r373, %r374;
	// end inline asm
	setp.gt.s32 	%p107, %r349, 23;
	mov.b32 	%f469, %r365;
	add.f32 	%f470, %f468, %f469;
	selp.f32 	%f471, %f468, %f470, %p107;
	mov.b32 	%r371, %f471;
	mov.b32 	%r372, 16;
	// begin inline asm
	shfl.sync.down.b32 %r370, %r371, %r372, %r373, %r374;
	// end inline asm
	setp.gt.s32 	%p108, %r349, 15;
	mov.b32 	%f472, %r370;
	add.f32 	%f10, %f471, %f472;
	selp.f32 	%f530, %f471, %f10, %p108;
	setp.ne.s32 	%p109, %r349, 0;
	@%p109 bra 	$L__BB3_16;
	shr.u32 	%r375, %r1, 3;
	and.b32  	%r376, %r375, 124;
	mov.u32 	%r377, _ZZN3cub18CUB_300001_SM_10006detail6reduce28DeviceReduceSingleTileKernelINS2_10policy_hubIfjN4cuda3std3__44plusIfEEE10Policy1000EPfPdiS9_dfNS7_10__identityEEEvT0_T1_T2_T3_T4_T6_E12temp_storage;
	add.s32 	%r378, %r377, %r376;
	st.shared.f32 	[%r378+16], %f10;
$L__BB3_16:
	bar.sync 	0;
	setp.ne.s32 	%p110, %r1, 0;
	@%p110 bra 	$L__BB3_72;
	ld.shared.f32 	%f473, [_ZZN3cub18CUB_300001_SM_10006detail6reduce28DeviceReduceSingleTileKernelINS2_10policy_hubIfjN4cuda3std3__44plusIfEEE10Policy1000EPfPdiS9_dfNS7_10__identityEEEvT0_T1_T2_T3_T4_T6_E12temp_storage+20];
	add.f32 	%f474, %f530, %f473;
	ld.shared.f32 	%f475, [_ZZN3cub18CUB_300001_SM_10006detail6reduce28DeviceReduceSingleTileKernelINS2_10policy_hubIfjN4cuda3std3__44plusIfEEE10Policy1000EPfPdiS9_dfNS7_10__identityEEEvT0_T1_T2_T3_T4_T6_E12temp_storage+24];
	add.f32 	%f476, %f474, %f475;
	ld.shared.f32 	%f477, [_ZZN3cub18CUB_300001_SM_10006detail6reduce28DeviceReduceSingleTileKernelINS2_10policy_hubIfjN4cuda3std3__44plusIfEEE10Policy1000EPfPdiS9_dfNS7_10__identityEEEvT0_T1_T2_T3_T4_T6_E12temp_storage+28];
	add.f32 	%f478, %f476, %f477;
	ld.shared.f32 	%f479, [_ZZN3cub18CUB_300001_SM_10006detail6reduce28DeviceReduceSingleTileKernelINS2_10policy_hubIfjN4cuda3std3__44plusIfEEE10Policy1000EPfPdiS9_dfNS7_10__identityEEEvT0_T1_T2_T3_T4_T6_E12temp_storage+32];
	add.f32 	%f480, %f478, %f479;
	ld.shared.f32 	%f481, [_ZZN3cub18CUB_300001_SM_10006detail6reduce28DeviceReduceSingleTileKernelINS2_10policy_hubIfjN4cuda3std3__44plusIfEEE10Policy1000EPfPdiS9_dfNS7_10__identityEEEvT0_T1_T2_T3_T4_T6_E12temp_storage+36];
	add.f32 	%f482, %f480, %f481;
	ld.shared.f32 	%f483, [_ZZN3cub18CUB_300001_SM_10006detail6reduce28DeviceReduceSingleTileKernelINS2_10policy_hubIfjN4cuda3std3__44plusIfEEE10Policy1000EPfPdiS9_dfNS7_10__identityEEEvT0_T1_T2_T3_T4_T6_E12temp_storage+40];
	add.f32 	%f484, %f482, %f483;
	ld.shared.f32 	%f485, [_ZZN3cub18CUB_300001_SM_10006detail6reduce28DeviceReduceSingleTileKernelINS2_10policy_hubIfjN4cuda3std3__44plusIfEEE10Policy1000EPfPdiS9_dfNS7_10__identityEEEvT0_T1_T2_T3_T4_T6_E12temp_storage+44];
	add.f32 	%f486, %f484, %f485;
	ld.shared.f32 	%f487, [_ZZN3cub18CUB_300001_SM_10006detail6reduce28DeviceReduceSingleTileKernelINS2_10policy_hubIfjN4cuda3std3__44plusIfEEE10Policy1000EPfPdiS9_dfNS7_10__identityEEEvT0_T1_T2_T3_T4_T6_E12temp_storage+48];
	add.f32 	%f488, %f486, %f487;
	ld.shared.f32 	%f489, [_ZZN3cub18CUB_300001_SM_10006detail6reduce28DeviceReduceSingleTileKernelINS2_10policy_hubIfjN4cuda3std3__44plusIfEEE10Policy1000EPfPdiS9_dfNS7_10__identityEEEvT0_T1_T2_T3_T4_T6_E12temp_storage+52];
	add.f32 	%f490, %f488, %f489;
	ld.shared.f32 	%f491, [_ZZN3cub18CUB_300001_SM_10006detail6reduce28DeviceReduceSingleTileKernelINS2_10policy_hubIfjN4cuda3std3__44plusIfEEE10Policy1000EPfPdiS9_dfNS7_10__identityEEEvT0_T1_T2_T3_T4_T6_E12temp_storage+56];
	add.f32 	%f492, %f490, %f491;
	ld.shared.f32 	%f493, [_ZZN3cub18CUB_300001_SM_10006detail6reduce28DeviceReduceSingleTileKernelINS2_10policy_hubIfjN4cuda3std3__44plusIfEEE10Policy1000EPfPdiS9_dfNS7_10__identityEEEvT0_T1_T2_T3_T4_T6_E12temp_storage+60];
	add.f32 	%f494, %f492, %f493;
	ld.shared.f32 	%f495, [_ZZN3cub18CUB_300001_SM_10006detail6reduce28DeviceReduceSingleTileKernelINS2_10policy_hubIfjN4cuda3std3__44plusIfEEE10Policy1000EPfPdiS9_dfNS7_10__identityEEEvT0_T1_T2_T3_T4_T6_E12temp_storage+64];
	add.f32 	%f496, %f494, %f495;
	ld.shared.f32 	%f497, [_ZZN3cub18CUB_300001_SM_10006detail6reduce28DeviceReduceSingleTileKernelINS2_10policy_hubIfjN4cuda3std3__44plusIfEEE10Policy1000EPfPdiS9_dfNS7_10__identityEEEvT0_T1_T2_T3_T4_T6_E12temp_storage+68];
	add.f32 	%f498, %f496, %f497;
	ld.shared.f32 	%f499, [_ZZN3cub18CUB_300001_SM_10006detail6reduce28DeviceReduceSingleTileKernelINS2_10policy_hubIfjN4cuda3std3__44plusIfEEE10Policy1000EPfPdiS9_dfNS7_10__identityEEEvT0_T1_T2_T3_T4_T6_E12temp_storage+72];
	add.f32 	%f500, %f498, %f499;
	ld.shared.f32 	%f501, [_ZZN3cub18CUB_300001_SM_10006detail6reduce28DeviceReduceSingleTileKernelINS2_10policy_hubIfjN4cuda3std3__44plusIfEEE10Policy1000EPfPdiS9_dfNS7_10__identityEEEvT0_T1_T2_T3_T4_T6_E12temp_storage+76];
	add.f32 	%f530, %f500, %f501;
	bra.uni 	$L__BB3_72;
$L__BB3_18:
	// begin inline asm
	mov.u32 %r311, %laneid;
	// end inline asm
	and.b32  	%r337, %r1, 992;
	add.s32 	%r338, %r337, 32;
	setp.gt.s32 	%p81, %r338, %r67;
	not.b32 	%r339, %r337;
	add.s32 	%r340, %r67, %r339;
	selp.b32 	%r335, %r340, 31, %p81;
	mov.b32 	%r313, %f509;
	mov.b32 	%r314, 1;
	mov.b32 	%r336, -1;
	// begin inline asm
	shfl.sync.down.b32 %r312, %r313, %r314, %r335, %r336;
	// end inline asm
	setp.lt.s32 	%p82, %r311, %r335;
	mov.b32 	%f402, %r312;
	add.f32 	%f403, %f509, %f402;
	selp.f32 	%f404, %f403, %f509, %p82;
	mov.b32 	%r318, %f404;
	mov.b32 	%r319, 2;
	// begin inline asm
	shfl.sync.down.b32 %r317, %r318, %r319, %r335, %r336;
	// end inline asm
	add.s32 	%r341, %r311, 2;
	setp.gt.s32 	%p83, %r341, %r335;
	mov.b32 	%f405, %r317;
	add.f32 	%f406, %f404, %f405;
	selp.f32 	%f407, %f404, %f406, %p83;
	mov.b32 	%r323, %f407;
	mov.b32 	%r324, 4;
	// begin inline asm
	shfl.sync.down.b32 %r322, %r323, %r324, %r335, %r336;
	// end inline asm
	add.s32 	%r342, %r311, 4;
	setp.gt.s32 	%p84, %r342, %r335;
	mov.b32 	%f408, %r322;
	add.f32 	%f409, %f407, %f408;
	selp.f32 	%f410, %f407, %f409, %p84;
	mov.b32 	%r328, %f410;
	mov.b32 	%r329, 8;
	// begin inline asm
	shfl.sync.down.b32 %r327, %r328, %r329, %r335, %r336;
	// end inline asm
	add.s32 	%r343, %r311, 8;
	setp.gt.s32 	%p85, %r343, %r335;
	mov.b32 	%f411, %r327;
	add.f32 	%f412, %f410, %f411;
	selp.f32 	%f413, %f410, %f412, %p85;
	mov.b32 	%r333, %f413;
	mov.b32 	%r334, 16;
	// begin inline asm
	shfl.sync.down.b32 %r332, %r333, %r334, %r335, %r336;
	// end inline asm
	add.s32 	%r344, %r311, 16;
	setp.gt.s32 	%p86, %r344, %r335;
	mov.b32 	%f414, %r332;
	add.f32 	%f415, %f413, %f414;
	selp.f32 	%f530, %f413, %f415, %p86;
	setp.ne.s32 	%p87, %r311, 0;
	@%p87 bra 	$L__BB3_20;
	shr.u32 	%r345, %r1, 3;
	and.b32  	%r346, %r345, 124;
	mov.u32 	%r347, _ZZN3cub18CUB_300001_SM_10006detail6reduce28DeviceReduceSingleTileKernelINS2_10policy_hubIfjN4cuda3std3__44plusIfEEE10Policy1000EPfPdiS9_dfNS7_10__identityEEEvT0_T1_T2_T3_T4_T6_E12temp_storage;
	add.s32 	%r348, %r347, %r346;
	st.shared.f32 	[%r348+16], %f530;
$L__BB3_20:
	bar.sync 	0;
	setp.ne.s32 	%p88, %r1, 0;
	@%p88 bra 	$L__BB3_72;
	setp.gt.s32 	%p89, %r67, 32;
	ld.shared.f32 	%f416, [_ZZN3cub18CUB_300001_SM_10006detail6reduce28DeviceReduceSingleTileKernelINS2_10policy_hubIfjN4cuda3std3__44plusIfEEE10Policy1000EPfPdiS9_dfNS7_10__identityEEEvT0_T1_T2_T3_T4_T6_E12temp_storage+20];
	add.f32 	%f417, %f530, %f416;
	selp.f32 	%f418, %f417, %f530, %p89;
	setp.gt.s32 	%p90, %r67, 64;
	ld.shared.f32 	%f419, [_ZZN3cub18CUB_300001_SM_10006detail6reduce28DeviceReduceSingleTileKernelINS2_10policy_hubIfjN4cuda3std3__44plusIfEEE10Policy1000EPfPdiS9_dfNS7_10__identityEEEvT0_T1_T2_T3_T4_T6_E12temp_storage+24];
	add.f32 	%f420, %f419, %f418;
	selp.f32 	%f421, %f420, %f418, %p90;
	setp.gt.s32 	%p91, %r67, 96;
	ld.shared.f32 	%f422, [_ZZN3cub18CUB_300001_SM_10006detail6reduce28DeviceReduceSingleTileKernelINS2_10policy_hubIfjN4cuda3std3__44plusIfEEE10Policy1000EPfPdiS9_dfNS7_10__identityEEEvT0_T1_T2_T3_T4_T6_E12temp_storage+28];
	add.f32 	%f423, %f422, %f421;
	selp.f32 	%f424, %f423, %f421, %p91;
	setp.gt.s32 	%p92, %r67, 128;
	ld.shared.f32 	%f425, [_ZZN3cub18CUB_300001_SM_10006detail6reduce28DeviceReduceSingleTileKernelINS2_10policy_hubIfjN4cuda3std3__44plusIfEEE10Policy1000EPfPdiS9_dfNS7_10__identityEEEvT0_T1_T2_T3_T4_T6_E12temp_storage+32];
	add.f32 	%f426, %f425, %f424;
	selp.f32 	%f427, %f426, %f424, %p92;
	setp.gt.s32 	%p93, %r67, 160;
	ld.shared.f32 	%f428, [_ZZN3cub18CUB_300001_SM_10006detail6reduce28DeviceReduceSingleTileKernelINS2_10policy_hubIfjN4cuda3std3__44plusIfEEE10Policy1000EPfPdiS9_dfNS7_10__identityEEEvT0_T1_T2_T3_T4_T6_E12temp_storage+36];
	add.f32 	%f429, %f428, %f427;
	selp.f32 	%f430, %f429, %f427, %p93;
	setp.gt.s32 	%p94, %r67, 192;
	ld.shared.f32 	%f431, [_ZZN3cub18CUB_300001_SM_10006detail6reduce28DeviceReduceSingleTileKernelINS2_10policy_hubIfjN4cuda3std3__44plusIfEEE10Policy1000EPfPdiS9_dfNS7_10__identityEEEvT0_T1_T2_T3_T4_T6_E12temp_storage+40];
	add.f32 	%f432, %f431, %f430;
	selp.f32 	%f433, %f432, %f430, %p94;
	setp.gt.s32 	%p95, %r67, 224;
	ld.shared.f32 	%f434, [_ZZN3cub18CUB_300001_SM_10006detail6reduce28DeviceReduceSingleTileKernelINS2_10policy_hubIfjN4cuda3std3__44plusIfEEE10Policy1000EPfPdiS9_dfNS7_10__identityEEEvT0_T1_T2_T3_T4_T6_E12temp_storage+44];
	add.f32 	%f435, %f434, %f433;
	selp.f32 	%f436, %f435, %f433, %p95;
	setp.gt.s32 	%p96, %r67, 256;
	ld.shared.f32 	%f437, [_ZZN3cub18CUB_300001_SM_10006detail6reduce28DeviceReduceSingleTileKernelINS2_10policy_hubIfjN4cuda3std3__44plusIfEEE10Policy1000EPfPdiS9_dfNS7_10__identityEEEvT0_T1_T2_T3_T4_T6_E12temp_storage+48];
	add.f32 	%f438, %f437, %f436;
	selp.f32 	%f439, %f438, %f436, %p96;
	setp.gt.s32 	%p97, %r67, 288;
	ld.shared.f32 	%f440, [_ZZN3cub18CUB_300001_SM_10006detail6reduce28DeviceReduceSingleTileKernelINS2_10policy_hubIfjN4cuda3std3__44plusIfEEE10Policy1000EPfPdiS9_dfNS7_10__identityEEEvT0_T1_T2_T3_T4_T6_E12temp_storage+52];
	add.f32 	%f441, %f440, %f439;
	selp.f32 	%f442, %f441, %f439, %p97;
	setp.gt.s32 	%p98, %r67, 320;
	ld.shared.f32 	%f443, [_ZZN3cub18CUB_300001_SM_10006detail6reduce28DeviceReduceSingleTileKernelINS2_10policy_hubIfjN4cuda3std3__44plusIfEEE10Policy1000EPfPdiS9_dfNS7_10__identityEEEvT0_T1_T2_T3_T4_T6_E12temp_storage+56];
	add.f32 	%f444, %f443, %f442;
	selp.f32 	%f445, %f444, %f442, %p98;
	setp.gt.s32 	%p99, %r67, 352;
	ld.shared.f32 	%f446, [_ZZN3cub18CUB_300001_SM_10006detail6reduce28DeviceReduceSingleTileKernelINS2_10policy_hubIfjN4cuda3std3__44plusIfEEE10Policy1000EPfPdiS9_dfNS7_10__identityEEEvT0_T1_T2_T3_T4_T6_E12temp_storage+60];
	add.f32 	%f447, %f446, %f445;
	selp.f32 	%f448, %f447, %f445, %p99;
	setp.gt.s32 	%p100, %r67, 384;
	ld.shared.f32 	%f449, [_ZZN3cub18CUB_300001_SM_10006detail6reduce28DeviceReduceSingleTileKernelINS2_10policy_hubIfjN4cuda3std3__44plusIfEEE10Policy1000EPfPdiS9_dfNS7_10__identityEEEvT0_T1_T2_T3_T4_T6_E12temp_storage+64];
	add.f32 	%f450, %f449, %f448;
	selp.f32 	%f451, %f450, %f448, %p100;
	setp.gt.s32 	%p101, %r67, 416;
	ld.shared.f32 	%f452, [_ZZN3cub18CUB_300001_SM_10006detail6reduce28DeviceReduceSingleTileKernelINS2_10policy_hubIfjN4cuda3std3__44plusIfEEE10Policy1000EPfPdiS9_dfNS7_10__identityEEEvT0_T1_T2_T3_T4_T6_E12temp_storage+68];
	add.f32 	%f453, %f452, %f451;
	selp.f32 	%f454, %f453, %f451, %p101;
	setp.gt.s32 	%p102, %r67, 448;
	ld.shared.f32 	%f455, [_ZZN3cub18CUB_300001_SM_10006detail6reduce28DeviceReduceSingleTileKernelINS2_10policy_hubIfjN4cuda3std3__44plusIfEEE10Policy1000EPfPdiS9_dfNS7_10__identityEEEvT0_T1_T2_T3_T4_T6_E12temp_storage+72];
	add.f32 	%f456, %f455, %f454;
	selp.f32 	%f457, %f456, %f454, %p102;
	setp.gt.s32 	%p103, %r67, 480;
	ld.shared.f32 	%f458, [_ZZN3cub18CUB_300001_SM_10006detail6reduce28DeviceReduceSingleTileKernelINS2_10policy_hubIfjN4cuda3std3__44plusIfEEE10Policy1000EPfPdiS9_dfNS7_10__identityEEEvT0_T1_T2_T3_T4_T6_E12temp_storage+76];
	add.f32 	%f459, %f458, %f457;
	selp.f32 	%f530, %f459, %f457, %p103;
	bra.uni 	$L__BB3_72;
$L__BB3_22:
	mov.u32 	%r13, %tid.x;
	shl.b32 	%r224, %r13, 1;
	mul.wide.u32 	%rd90, %r224, 4;
	add.s64 	%rd75, %rd16, %rd90;
	// begin inline asm
	ld.global.nc.u64 %rd74, [%rd75];
	// end inline asm
	mov.b64 	{%r225, %r226}, %rd74;
	mov.b32 	%f280, %r226;
	mov.b32 	%f281, %r225;
	add.s64 	%rd77, %rd75, 4096;
	// begin inline asm
	ld.global.nc.u64 %rd76, [%rd77];
	// end inline asm
	mov.b64 	{%r227, %r228}, %rd76;
	mov.b32 	%f282, %r228;
	mov.b32 	%f283, %r227;
	add.s64 	%rd79, %rd75, 8192;
	// begin inline asm
	ld.global.nc.u64 %rd78, [%rd79];
	// end inline asm
	mov.b64 	{%r229, %r230}, %rd78;
	mov.b32 	%f284, %r230;
	mov.b32 	%f285, %r229;
	add.s64 	%rd81, %rd75, 12288;
	// begin inline asm
	ld.global.nc.u64 %rd80, [%rd81];
	// end inline asm
	mov.b64 	{%r231, %r232}, %rd80;
	mov.b32 	%f286, %r232;
	mov.b32 	%f287, %r231;
	add.s64 	%rd83, %rd75, 16384;
	// begin inline asm
	ld.global.nc.u64 %rd82, [%rd83];
	// end inline asm
	mov.b64 	{%r233, %r234}, %rd82;
	mov.b32 	%f288, %r234;
	mov.b32 	%f289, %r233;
	add.s64 	%rd85, %rd75, 20480;
	// begin inline asm
	ld.global.nc.u64 %rd84, [%rd85];
	// end inline asm
	mov.b64 	{%r235, %r236}, %rd84;
	mov.b32 	%f290, %r236;
	mov.b32 	%f291, %r235;
	add.s64 	%rd87, %rd75, 24576;
	// begin inline asm
	ld.global.nc.u64 %rd86, [%rd87];
	// end inline asm
	mov.b64 	{%r237, %r238}, %rd86;
	mov.b32 	%f292, %r238;
	mov.b32 	%f293, %r237;
	add.s64 	%rd89, %rd75, 28672;
	// begin inline asm
	ld.global.nc.u64 %rd88, [%rd89];
	// end inline asm
	mov.b64 	{%r239, %r240}, %rd88;
	mov.b32 	%f294, %r240;
	mov.b32 	%f295, %r239;
	add.f32 	%f296, %f281, %f280;
	add.f32 	%f297, %f283, %f282;
	add.f32 	%f298, %f285, %f284;
	add.f32 	%f299, %f287, %f286;
	add.f32 	%f300, %f289, %f288;
	add.f32 	%f301, %f291, %f290;
	add.f32 	%f302, %f293, %f292;
	add.f32 	%f303, %f295, %f294;
	add.f32 	%f304, %f296, %f297;
	add.f32 	%f305, %f298, %f299;
	add.f32 	%f306, %f300, %f301;
	add.f32 	%f307, %f302, %f303;
	add.f32 	%f308, %f304, %f305;
	add.f32 	%f309, %f306, %f307;
	add.f32 	%f516, %f308, %f309;
	setp.lt.u32 	%p58, %r67, 16384;
	mov.b32 	%r387, 8192;
	@%p58 bra 	$L__BB3_26;
	add.s32 	%r14, %r67, -8192;
	mov.b32 	%r387, 8192;
$L__BB3_24:
	mul.wide.s32 	%rd107, %r387, 4;
	add.s64 	%rd92, %rd75, %rd107;
	// begin inline asm
	ld.global.nc.u64 %rd91, [%rd92];
	// end inline asm
	mov.b64 	{%r242, %r243}, %rd91;
	mov.b32 	%f310, %r243;
	mov.b32 	%f311, %r242;
	add.s64 	%rd94, %rd92, 4096;
	// begin inline asm
	ld.global.nc.u64 %rd93, [%rd94];
	// end inline asm
	mov.b64 	{%r244, %r245}, %rd93;
	mov.b32 	%f312, %r245;
	mov.b32 	%f313, %r244;
	add.s64 	%rd96, %rd92, 8192;
	// begin inline asm
	ld.global.nc.u64 %rd95, [%rd96];
	// end inline asm
	mov.b64 	{%r246, %r247}, %rd95;
	mov.b32 	%f314, %r247;
	mov.b32 	%f315, %r246;
	add.s64 	%rd98, %rd92, 12288;
	// begin inline asm
	ld.global.nc.u64 %rd97, [%rd98];
	// end inline asm
	mov.b64 	{%r248, %r249}, %rd97;
	mov.b32 	%f316, %r249;
	mov.b32 	%f317, %r248;
	add.s64 	%rd100, %rd92, 16384;
	// begin inline asm
	ld.global.nc.u64 %rd99, [%rd100];
	// end inline asm
	mov.b64 	{%r250, %r251}, %rd99;
	mov.b32 	%f318, %r251;
	mov.b32 	%f319, %r250;
	add.s64 	%rd102, %rd92, 20480;
	// begin inline asm
	ld.global.nc.u64 %rd101, [%rd102];
	// end inline asm
	mov.b64 	{%r252, %r253}, %rd101;
	mov.b32 	%f320, %r253;
	mov.b32 	%f321, %r252;
	add.s64 	%rd104, %rd92, 24576;
	// begin inline asm
	ld.global.nc.u64 %rd103, [%rd104];
	// end inline asm
	mov.b64 	{%r254, %r255}, %rd103;
	mov.b32 	%f322, %r255;
	mov.b32 	%f323, %r254;
	add.s64 	%rd106, %rd92, 28672;
	// begin inline asm
	ld.global.nc.u64 %rd105, [%rd106];
	// end inline asm
	mov.b64 	{%r256, %r257}, %rd105;
	mov.b32 	%f324, %r257;
	mov.b32 	%f325, %r256;
	add.f32 	%f326, %f516, %f311;
	add.f32 	%f327, %f310, %f313;
	add.f32 	%f328, %f312, %f315;
	add.f32 	%f329, %f314, %f317;
	add.f32 	%f330, %f316, %f319;
	add.f32 	%f331, %f318, %f321;
	add.f32 	%f332, %f320, %f323;
	add.f32 	%f333, %f322, %f325;
	add.f32 	%f334, %f326, %f327;
	add.f32 	%f335, %f328, %f329;
	add.f32 	%f336, %f330, %f331;
	add.f32 	%f337, %f332, %f333;
	add.f32 	%f338, %f334, %f335;
	add.f32 	%f339, %f336, %f337;
	add.f32 	%f340, %f338, %f339;
	add.f32 	%f516, %f340, %f324;
	sub.s32 	%r258, %r67, %r387;
	setp.lt.s32 	%p59, %r258, 8192;
	@%p59 bra 	$L__BB3_34;
	add.s32 	%r387, %r387, 8192;
	setp.le.s32 	%p60, %r387, %r14;
	@%p60 bra 	$L__BB3_24;
$L__BB3_26:
	setp.le.s32 	%p61, %r67, %r387;
	@%p61 bra 	$L__BB3_34;
	sub.s32 	%r18, %r67, %r387;
	setp.ge.s32 	%p62, %r13, %r18;
	@%p62 bra 	$L__BB3_34;
	not.b32 	%r259, %r13;
	add.s32 	%r260, %r67, %r259;
	sub.s32 	%r19, %r260, %r387;
	and.b32  	%r261, %r19, 1536;
	setp.eq.s32 	%p63, %r261, 1536;
	mov.u32 	%r391, %r13;
	@%p63 bra 	$L__BB3_31;
	add.s32 	%r389, %r13, %r387;
	shr.u32 	%r262, %r19, 9;
	add.s32 	%r263, %r262, 1;
	and.b32  	%r264, %r263, 3;
	neg.s32 	%r388, %r264;
	mov.u32 	%r391, %r13;
$L__BB3_30:
	.pragma "nounroll";
	mul.wide.u32 	%rd109, %r389, 4;
	add.s64 	%rd108, %rd16, %rd109;
	// begin inline asm
	ld.global.nc.u32 %r265, [%rd108];
	// end inline asm
	mov.b32 	%f342, %r265;
	add.f32 	%f516, %f516, %f342;
	add.s32 	%r391, %r391, 512;
	add.s32 	%r389, %r389, 512;
	add.s32 	%r388, %r388, 1;
	setp.ne.s32 	%p64, %r388, 0;
	@%p64 bra 	$L__BB3_30;
$L__BB3_31:
	setp.lt.u32 	%p65, %r19, 1536;
	@%p65 bra 	$L__BB3_34;
	cvt.u64.u32 	%rd110, %r391;
	cvt.u64.u32 	%rd111, %r387;
	add.s64 	%rd112, %rd110, %rd111;
	shl.b64 	%rd113, %rd112, 2;
	add.s64 	%rd114, %rd113, %rd16;
	add.s64 	%rd130, %rd114, 4096;
	add.s32 	%r392, %r391, %r387;
$L__BB3_33:
	mul.wide.u32 	%rd119, %r392, 4;
	add.s64 	%rd115, %rd16, %rd119;
	// begin inline asm
	ld.global.nc.u32 %r266, [%rd115];
	// end inline asm
	mov.b32 	%f343, %r266;
	add.f32 	%f344, %f516, %f343;
	add.s64 	%rd116, %rd130, -2048;
	// begin inline asm
	ld.global.nc.u32 %r267, [%rd116];
	// end inline asm
	mov.b32 	%f345, %r267;
	add.f32 	%f346, %f344, %f345;
	// begin inline asm
	ld.global.nc.u32 %r268, [%rd130];
	// end inline asm
	mov.b32 	%f347, %r268;
	add.f32 	%f348, %f346, %f347;
	add.s64 	%rd118, %rd130, 2048;
	// begin inline asm
	ld.global.nc.u32 %r269, [%rd118];
	// end inline asm
	mov.b32 	%f349, %r269;
	add.f32 	%f516, %f348, %f349;
	add.s32 	%r391, %r391, 2048;
	add.s64 	%rd130, %rd130, 8192;
	add.s32 	%r392, %r392, 2048;
	setp.lt.s32 	%p66, %r391, %r18;
	@%p66 bra 	$L__BB3_33;
$L__BB3_34:
	// begin inline asm
	mov.u32 %r270, %laneid;
	// end inline asm
	mov.b32 	%r272, %f516;
	mov.b32 	%r273, 1;
	mov.b32 	%r294, 31;
	mov.b32 	%r295, -1;
	// begin inline asm
	shfl.sync.down.b32 %r271, %r272, %r273, %r294, %r295;
	// end inline asm
	setp.gt.s32 	%p67, %r270, 30;
	mov.b32 	%f350, %r271;
	add.f32 	%f351, %f516, %f350;
	selp.f32 	%f352, %f516, %f351, %p67;
	mov.b32 	%r277, %f352;
	mov.b32 	%r278, 2;
	// begin inline asm
	shfl.sync.down.b32 %r276, %r277, %r278, %r294, %r295;
	// end inline asm
	setp.gt.s32 	%p68, %r270, 29;
	mov.b32 	%f353, %r276;
	add.f32 	%f354, %f352, %f353;
	selp.f32 	%f355, %f352, %f354, %p68;
	mov.b32 	%r282, %f355;
	mov.b32 	%r283, 4;
	// begin inline asm
	shfl.sync.down.b32 %r281, %r282, %r283, %r294, %r295;
	// end inline asm
	setp.gt.s32 	%p69, %r270, 27;
	mov.b32 	%f356, %r281;
	add.f32 	%f357, %f355, %f356;
	selp.f32 	%f358, %f355, %f357, %p69;
	mov.b32 	%r287, %f358;
	mov.b32 	%r288, 8;
	// begin inline asm
	shfl.sync.down.b32 %r286, %r287, %r288, %r294, %r295;
	// end inline asm
	setp.gt.s32 	%p70, %r270, 23;
	mov.b32 	%f359, %r286;
	add.f32 	%f360, %f358, %f359;
	selp.f32 	%f361, %f358, %f360, %p70;
	mov.b32 	%r292, %f361;
	mov.b32 	%r293, 16;
	// begin inline asm
	shfl.sync.down.b32 %r291, %r292, %r293, %r294, %r295;
	// end inline asm
	setp.gt.s32 	%p71, %r270, 15;
	mov.b32 	%f362, %r291;
	add.f32 	%f26, %f361, %f362;
	selp.f32 	%f530, %f361, %f26, %p71;
	setp.ne.s32 	%p72, %r270, 0;
	@%p72 bra 	$L__BB3_36;
	shr.u32 	%r296, %r13, 3;
	and.b32  	%r297, %r296, 124;
	mov.u32 	%r298, _ZZN3cub18CUB_300001_SM_10006detail6reduce28DeviceReduceSingleTileKernelINS2_10policy_hubIfjN4cuda3std3__44plusIfEEE10Policy1000EPfPdiS9_dfNS7_10__identityEEEvT0_T1_T2_T3_T4_T6_E12temp_storage;
	add.s32 	%r299, %r298, %r297;
	st.shared.f32 	[%r299+16], %f26;
$L__BB3_36:
	bar.sync 	0;
	setp.ne.s32 	%p73, %r13, 0;
	@%p73 bra 	$L__BB3_72;
	ld.shared.f32 	%f363, [_ZZN3cub18CUB_300001_SM_10006detail6reduce28DeviceReduceSingleTileKernelINS2_10policy_hubIfjN4cuda3std3__44plusIfEEE10Policy1000EPfPdiS9_dfNS7_10__identityEEEvT0_T1_T2_T3_T4_T6_E12temp_storage+20];
	add.f32 	%f364, %f530, %f363;
	ld.shared.f32 	%f365, [_ZZN3cub18CUB_300001_SM_10006detail6reduce28DeviceReduceSingleTileKernelINS2_10policy_hubIfjN4cuda3std3__44plusIfEEE10Policy1000EPfPdiS9_dfNS7_10__identityEEEvT0_T1_T2_T3_T4_T6_E12temp_storage+24];
	add.f32 	%f366, %f364, %f365;
	ld.shared.f32 	%f367, [_ZZN3cub18CUB_300001_SM_10006detail6reduce28DeviceReduceSingleTileKernelINS2_10policy_hubIfjN4cuda3std3__44plusIfEEE10Policy1000EPfPdiS9_dfNS7_10__identityEEEvT0_T1_T2_T3_T4_T6_E12temp_storage+28];
	add.f32 	%f368, %f366, %f367;
	ld.shared.f32 	%f369, [_ZZN3cub18CUB_300001_SM_10006detail6reduce28DeviceReduceSingleTileKernelINS2_10policy_hubIfjN4cuda3std3__44plusIfEEE10Policy1000EPfPdiS9_dfNS7_10__identityEEEvT0_T1_T2_T3_T4_T6_E12temp_storage+32];
	add.f32 	%f370, %f368, %f369;
	ld.shared.f32 	%f371, [_ZZN3cub18CUB_300001_SM_10006detail6reduce28DeviceReduceSingleTileKernelINS2_10policy_hubIfjN4cuda3std3__44plusIfEEE10Policy1000EPfPdiS9_dfNS7_10__identityEEEvT0_T1_T2_T3_T4_T6_E12temp_storage+36];
	add.f32 	%f372, %f370, %f371;
	ld.shared.f32 	%f373, [_ZZN3cub18CUB_300001_SM_10006detail6reduce28DeviceReduceSingleTileKernelINS2_10policy_hubIfjN4cuda3std3__44plusIfEEE10Policy1000EPfPdiS9_dfNS7_10__identityEEEvT0_T1_T2_T3_T4_T6_E12temp_storage+40];
	add.f32 	%f374, %f372, %f373;
	ld.shared.f32 	%f375, [_ZZN3cub18CUB_300001_SM_10006detail6reduce28DeviceReduceSingleTileKernelINS2_10policy_hubIfjN4cuda3std3__44plusIfEEE10Policy1000EPfPdiS9_dfNS7_10__identityEEEvT0_T1_T2_T3_T4_T6_E12temp_storage+44];
	add.f32 	%f376, %f374, %f375;
	ld.shared.f32 	%f377, [_ZZN3cub18CUB_300001_SM_10006detail6reduce28DeviceReduceSingleTileKernelINS2_10policy_hubIfjN4cuda3std3__44plusIfEEE10Policy1000EPfPdiS9_dfNS7_10__identityEEEvT0_T1_T2_T3_T4_T6_E12temp_storage+48];
	add.f32 	%f378, %f376, %f377;
	ld.shared.f32 	%f379, [_ZZN3cub18CUB_300001_SM_10006detail6reduce28DeviceReduceSingleTileKernelINS2_10policy_hubIfjN4cuda3std3__44plusIfEEE10Policy1000EPfPdiS9_dfNS7_10__identityEEEvT0_T1_T2_T3_T4_T6_E12temp_storage+52];
	add.f32 	%f380, %f378, %f379;
	ld.shared.f32 	%f381, [_ZZN3cub18CUB_300001_SM_10006detail6reduce28DeviceReduceSingleTileKernelINS2_10policy_hubIfjN4cuda3std3__44plusIfEEE10Policy1000EPfPdiS9_dfNS7_10__identityEEEvT0_T1_T2_T3_T4_T6_E12temp_storage+56];
	add.f32 	%f382, %f380, %f381;
	ld.shared.f32 	%f383, [_ZZN3cub18CUB_300001_SM_10006detail6reduce28DeviceReduceSingleTileKernelINS2_10policy_hubIfjN4cuda3std3__44plusIfEEE10Policy1000EPfPdiS9_dfNS7_10__identityEEEvT0_T1_T2_T3_T4_T6_E12temp_storage+60];
	add.f32 	%f384, %f382, %f383;
	ld.shared.f32 	%f385, [_ZZN3cub18CUB_300001_SM_10006detail6reduce28DeviceReduceSingleTileKernelINS2_10policy_hubIfjN4cuda3std3__44plusIfEEE10Policy1000EPfPdiS9_dfNS7_10__identityEEEvT0_T1_T2_T3_T4_T6_E12temp_storage+64];
	add.f32 	%f386, %f384, %f385;
	ld.shared.f32 	%f387, [_ZZN3cub18CUB_300001_SM_10006detail6reduce28DeviceReduceSingleTileKernelINS2_10policy_hubIfjN4cuda3std3__44plusIfEEE10Policy1000EPfPdiS9_dfNS7_10__identityEEEvT0_T1_T2_T3_T4_T6_E12temp_storage+68];
	add.f32 	%f388, %f386, %f387;
	ld.shared.f32 	%f389, [_ZZN3cub18CUB_300001_SM_10006detail6reduce28DeviceReduceSingleTileKernelINS2_10policy_hubIfjN4cuda3std3__44plusIfEEE10Policy1000EPfPdiS9_dfNS7_10__identityEEEvT0_T1_T2_T3_T4_T6_E12temp_storage+72];
	add.f32 	%f390, %f388, %f389;
	ld.shared.f32 	%f391, [_ZZN3cub18CUB_300001_SM_10006detail6reduce28DeviceReduceSingleTileKernelINS2_10policy_hubIfjN4cuda3std3__44plusIfEEE10Policy1000EPfPdiS9_dfNS7_10__identityEEEvT0_T1_T2_T3_T4_T6_E12temp_storage+76];
	add.f32 	%f530, %f390, %f391;
	bra.uni 	$L__BB3_72;
$L__BB3_38:
	setp.gt.s32 	%p3, %r67, 8191;
	@%p3 bra 	$L__BB3_56;
	mov.u32 	%r34, %tid.x;
	setp.ge.s32 	%p20, %r34, %r67;
	mov.f32 	%f522, 0f00000000;
	mov.u32 	%r397, %r34;
	@%p20 bra 	$L__BB3_41;
	mul.wide.u32 	%rd66, %r34, 4;
	add.s64 	%rd65, %rd16, %rd66;
	// begin inline asm
	ld.global.nc.u32 %r144, [%rd65];
	// end inline asm
	mov.b32 	%f522, %r144;
	add.s32 	%r397, %r34, 512;
$L__BB3_41:
	setp.ge.s32 	%p21, %r397, %r67;
	@%p21 bra 	$L__BB3_47;
	not.b32 	%r145, %r397;
	add.s32 	%r37, %r67, %r145;
	and.b32  	%r146, %r37, 1536;
	setp.eq.s32 	%p22, %r146, 1536;
	@%p22 bra 	$L__BB3_45;
	mul.wide.u32 	%rd67, %r397, 4;
	add.s64 	%rd131, %rd16, %rd67;
	shr.u32 	%r147, %r37, 9;
	add.s32 	%r148, %r147, 1;
	and.b32  	%r149, %r148, 3;
	neg.s32 	%r395, %r149;
$L__BB3_44:
	.pragma "nounroll";
	// begin inline asm
	ld.global.nc.u32 %r150, [%rd131];
	// end inline asm
	mov.b32 	%f172, %r150;
	add.f32 	%f522, %f522, %f172;
	add.s32 	%r397, %r397, 512;
	add.s64 	%rd131, %rd131, 2048;
	add.s32 	%r395, %r395, 1;
	setp.ne.s32 	%p23, %r395, 0;
	@%p23 bra 	$L__BB3_44;
$L__BB3_45:
	setp.lt.u32 	%p24, %r37, 1536;
	@%p24 bra 	$L__BB3_47;
$L__BB3_46:
	mul.wide.s32 	%rd73, %r397, 4;
	add.s64 	%rd69, %rd16, %rd73;
	// begin inline asm
	ld.global.nc.u32 %r151, [%rd69];
	// end inline asm
	mov.b32 	%f173, %r151;
	add.f32 	%f174, %f522, %f173;
	add.s64 	%rd70, %rd69, 2048;
	// begin inline asm
	ld.global.nc.u32 %r152, [%rd70];
	// end inline asm
	mov.b32 	%f175, %r152;
	add.f32 	%f176, %f174, %f175;
	add.s64 	%rd71, %rd69, 4096;
	// begin inline asm
	ld.global.nc.u32 %r153, [%rd71];
	// end inline asm
	mov.b32 	%f177, %r153;
	add.f32 	%f178, %f176, %f177;
	add.s64 	%rd72, %rd69, 6144;
	// begin inline asm
	ld.global.nc.u32 %r154, [%rd72];
	// end inline asm
	mov.b32 	%f179, %r154;
	add.f32 	%f522, %f178, %f179;
	add.s32 	%r397, %r397, 2048;
	setp.lt.s32 	%p25, %r397, %r67;
	@%p25 bra 	$L__BB3_46;
$L__BB3_47:
	setp.lt.s32 	%p26, %r67, 512;
	@%p26 bra 	$L__BB3_52;
	// begin inline asm
	mov.u32 %r193, %laneid;
	// end inline asm
	mov.b32 	%r195, %f522;
	mov.b32 	%r196, 1;
	mov.b32 	%r217, 31;
	mov.b32 	%r218, -1;
	// begin inline asm
	shfl.sync.down.b32 %r194, %r195, %r196, %r217, %r218;
	// end inline asm
	setp.gt.s32 	%p50, %r193, 30;
	mov.b32 	%f238, %r194;
	add.f32 	%f239, %f522, %f238;
	selp.f32 	%f240, %f522, %f239, %p50;
	mov.b32 	%r200, %f240;
	mov.b32 	%r201, 2;
	// begin inline asm
	shfl.sync.down.b32 %r199, %r200, %r201, %r217, %r218;
	// end inline asm
	setp.gt.s32 	%p51, %r193, 29;
	mov.b32 	%f241, %r199;
	add.f32 	%f242, %f240, %f241;
	selp.f32 	%f243, %f240, %f242, %p51;
	mov.b32 	%r205, %f243;
	mov.b32 	%r206, 4;
	// begin inline asm
	shfl.sync.down.b32 %r204, %r205, %r206, %r217, %r218;
	// end inline asm
	setp.gt.s32 	%p52, %r193, 27;
	mov.b32 	%f244, %r204;
	add.f32 	%f245, %f243, %f244;
	selp.f32 	%f246, %f243, %f245, %p52;
	mov.b32 	%r210, %f246;
	mov.b32 	%r211, 8;
	// begin inline asm
	shfl.sync.down.b32 %r209, %r210, %r211, %r217, %r218;
	// end inline asm
	setp.gt.s32 	%p53, %r193, 23;
	mov.b32 	%f247, %r209;
	add.f32 	%f248, %f246, %f247;
	selp.f32 	%f249, %f246, %f248, %p53;
	mov.b32 	%r215, %f249;
	mov.b32 	%r216, 16;
	// begin inline asm
	shfl.sync.down.b32 %r214, %r215, %r216, %r217, %r218;
	// end inline asm
	setp.gt.s32 	%p54, %r193, 15;
	mov.b32 	%f250, %r214;
	add.f32 	%f38, %f249, %f250;
	selp.f32 	%f530, %f249, %f38, %p54;
	setp.ne.s32 	%p55, %r193, 0;
	@%p55 bra 	$L__BB3_50;
	shr.u32 	%r219, %r34, 3;
	and.b32  	%r220, %r219, 124;
	mov.u32 	%r221, _ZZN3cub18CUB_300001_SM_10006detail6reduce28DeviceReduceSingleTileKernelINS2_10policy_hubIfjN4cuda3std3__44plusIfEEE10Policy1000EPfPdiS9_dfNS7_10__identityEEEvT0_T1_T2_T3_T4_T6_E12temp_storage;
	add.s32 	%r222, %r221, %r220;
	st.shared.f32 	[%r222+16], %f38;
$L__BB3_50:
	bar.sync 	0;
	setp.ne.s32 	%p56, %r34, 0;
	@%p56 bra 	$L__BB3_72;
	ld.shared.f32 	%f251, [_ZZN3cub18CUB_300001_SM_10006detail6reduce28DeviceReduceSingleTileKernelINS2_10policy_hubIfjN4cuda3std3__44plusIfEEE10Policy1000EPfPdiS9_dfNS7_10__identityEEEvT0_T1_T2_T3_T4_T6_E12temp_storage+20];
	add.f32 	%f252, %f530, %f251;
	ld.shared.f32 	%f253, [_ZZN3cub18CUB_300001_SM_10006detail6reduce28DeviceReduceSingleTileKernelINS2_10policy_hubIfjN4cuda3std3__44plusIfEEE10Policy1000EPfPdiS9_dfNS7_10__identityEEEvT0_T1_T2_T3_T4_T6_E12temp_storage+24];
	add.f32 	%f254, %f252, %f253;
	ld.shared.f32 	%f255, [_ZZN3cub18CUB_300001_SM_10006detail6reduce28DeviceReduceSingleTileKernelINS2_10policy_hubIfjN4cuda3std3__44plusIfEEE10Policy1000EPfPdiS9_dfNS7_10__identityEEEvT0_T1_T2_T3_T4_T6_E12temp_storage+28];
	add.f32 	%f256, %f254, %f255;
	ld.shared.f32 	%f257, [_ZZN3cub18CUB_300001_SM_10006detail6reduce28DeviceReduceSingleTileKernelINS2_10policy_hubIfjN4cuda3std3__44plusIfEEE10Policy1000EPfPdiS9_dfNS7_10__identityEEEvT0_T1_T2_T3_T4_T6_E12temp_storage+32];
	add.f32 	%f258, %f256, %f257;
	ld.shared.f32 	%f259, [_ZZN3cub18CUB_300001_SM_10006detail6reduce28DeviceReduceSingleTileKernelINS2_10policy_hubIfjN4cuda3std3__44plusIfEEE10Policy1000EPfPdiS9_dfNS7_10__identityEEEvT0_T1_T2_T3_T4_T6_E12temp_storage+36];
	add.f32 	%f260, %f258, %f259;
	ld.shared.f32 	%f261, [_ZZN3cub18CUB_300001_SM_10006detail6reduce28DeviceReduceSingleTileKernelINS2_10policy_hubIfjN4cuda3std3__44plusIfEEE10Policy1000EPfPdiS9_dfNS7_10__identityEEEvT0_T1_T2_T3_T4_T6_E12temp_storage+40];
	add.f32 	%f262, %f260, %f261;
	ld.shared.f32 	%f263, [_ZZN3cub18CUB_300001_SM_10006detail6reduce28DeviceReduceSingleTileKernelINS2_10policy_hubIfjN4cuda3std3__44plusIfEEE10Policy1000EPfPdiS9_dfNS7_10__identityEEEvT0_T1_T2_T3_T4_T6_E12temp_storage+44];
	add.f32 	%f264, %f262, %f263;
	ld.shared.f32 	%f265, [_ZZN3cub18CUB_300001_SM_10006detail6reduce28DeviceReduceSingleTileKernelINS2_10policy_hubIfjN4cuda3std3__44plusIfEEE10Policy1000EPfPdiS9_dfNS7_10__identityEEEvT0_T1_T2_T3_T4_T6_E12temp_storage+48];
	add.f32 	%f266, %f264, %f265;
	ld.shared.f32 	%f267, [_ZZN3cub18CUB_300001_SM_10006detail6reduce28DeviceReduceSingleTileKernelINS2_10policy_hubIfjN4cuda3std3__44plusIfEEE10Policy1000EPfPdiS9_dfNS7_10__identityEEEvT0_T1_T2_T3_T4_T6_E12temp_storage+52];
	add.f32 	%f268, %f266, %f267;
	ld.shared.f32 	%f269, [_ZZN3cub18CUB_300001_SM_10006detail6reduce28DeviceReduceSingleTileKernelINS2_10policy_hubIfjN4cuda3std3__44plusIfEEE10Policy1000EPfPdiS9_dfNS7_10__identityEEEvT0_T1_T2_T3_T4_T6_E12temp_storage+56];
	add.f32 	%f270, %f268, %f269;
	ld.shared.f32 	%f271, [_ZZN3cub18CUB_300001_SM_10006detail6reduce28DeviceReduceSingleTileKernelINS2_10policy_hubIfjN4cuda3std3__44plusIfEEE10Policy1000EPfPdiS9_dfNS7_10__identityEEEvT0_T1_T2_T3_T4_T6_E12temp_storage+60];
	add.f32 	%f272, %f270, %f271;
	ld.shared.f32 	%f273, [_ZZN3cub18CUB_300001_SM_10006detail6reduce28DeviceReduceSingleTileKernelINS2_10policy_hubIfjN4cuda3std3__44plusIfEEE10Policy1000EPfPdiS9_dfNS7_10__identityEEEvT0_T1_T2_T3_T4_T6_E12temp_storage+64];
	add.f32 	%f274, %f272, %f273;
	ld.shared.f32 	%f275, [_ZZN3cub18CUB_300001_SM_10006detail6reduce28DeviceReduceSingleTileKernelINS2_10policy_hubIfjN4cuda3std3__44plusIfEEE10Policy1000EPfPdiS9_dfNS7_10__identityEEEvT0_T1_T2_T3_T4_T6_E12temp_storage+68];
	add.f32 	%f276, %f274, %f275;
	ld.shared.f32 	%f277, [_ZZN3cub18CUB_300001_SM_10006detail6reduce28DeviceReduceSingleTileKernelINS2_10policy_hubIfjN4cuda3std3__44plusIfEEE10Policy1000EPfPdiS9_dfNS7_10__identityEEEvT0_T1_T2_T3_T4_T6_E12temp_storage+72];
	add.f32 	%f278, %f276, %f277;
	ld.shared.f32 	%f279, [_ZZN3cub18CUB_300001_SM_10006detail6reduce28DeviceReduceSingleTileKernelINS2_10policy_hubIfjN4cuda3std3__44plusIfEEE10Policy1000EPfPdiS9_dfNS7_10__identityEEEvT0_T1_T2_T3_T4_T6_E12temp_storage+76];
	add.f32 	%f530, %f278, %f279;
	bra.uni 	$L__BB3_72;
$L__BB3_52:
	// begin inline asm
	mov.u32 %r155, %laneid;
	// end inline asm
	and.b32  	%r181, %r34, 992;
	add.s32 	%r182, %r181, 32;
	setp.gt.s32 	%p27, %r182, %r67;
	not.b32 	%r183, %r181;
	add.s32 	%r184, %r67, %r183;
	selp.b32 	%r179, %r184, 31, %p27;
	mov.b32 	%r157, %f522;
	mov.b32 	%r158, 1;
	mov.b32 	%r180, -1;
	// begin inline asm
	shfl.sync.down.b32 %r156, %r157, %r158, %r179, %r180;
	// end inline asm
	setp.lt.s32 	%p28, %r155, %r179;
	mov.b32 	%f180, %r156;
	add.f32 	%f181, %f522, %f180;
	selp.f32 	%f182, %f181, %f522, %p28;
	mov.b32 	%r162, %f182;
	mov.b32 	%r163, 2;
	// begin inline asm
	shfl.sync.down.b32 %r161, %r162, %r163, %r179, %r180;
	// end inline asm
	add.s32 	%r185, %r155, 2;
	setp.gt.s32 	%p29, %r185, %r179;
	mov.b32 	%f183, %r161;
	add.f32 	%f184, %f182, %f183;
	selp.f32 	%f185, %f182, %f184, %p29;
	mov.b32 	%r167, %f185;
	mov.b32 	%r168, 4;
	// begin inline asm
	shfl.sync.down.b32 %r166, %r167, %r168, %r179, %r180;
	// end inline asm
	add.s32 	%r186, %r155, 4;
	setp.gt.s32 	%p30, %r186, %r179;
	mov.b32 	%f186, %r166;
	add.f32 	%f187, %f185, %f186;
	selp.f32 	%f188, %f185, %f187, %p30;
	mov.b32 	%r172, %f188;
	mov.b32 	%r173, 8;
	// begin inline asm
	shfl.sync.down.b32 %r171, %r172, %r173, %r179, %r180;
	// end inline asm
	add.s32 	%r187, %r155, 8;
	setp.gt.s32 	%p31, %r187, %r179;
	mov.b32 	%f189, %r171;
	add.f32 	%f190, %f188, %f189;
	selp.f32 	%f191, %f188, %f190, %p31;
	mov.b32 	%r177, %f191;
	mov.b32 	%r178, 16;
	// begin inline asm
	shfl.sync.down.b32 %r176, %r177, %r178, %r179, %r180;
	// end inline asm
	add.s32 	%r188, %r155, 16;
	setp.gt.s32 	%p32, %r188, %r179;
	mov.b32 	%f192, %r176;
	add.f32 	%f193, %f191, %f192;
	selp.f32 	%f530, %f191, %f193, %p32;
	setp.ne.s32 	%p33, %r155, 0;
	@%p33 bra 	$L__BB3_54;
	shr.u32 	%r189, %r34, 3;
	and.b32  	%r190, %r189, 124;
	mov.u32 	%r191, _ZZN3cub18CUB_300001_SM_10006detail6reduce28DeviceReduceSingleTileKernelINS2_10policy_hubIfjN4cuda3std3__44plusIfEEE10Policy1000EPfPdiS9_dfNS7_10__identityEEEvT0_T1_T2_T3_T4_T6_E12temp_storage;
	add.s32 	%r192, %r191, %r190;
	st.shared.f32 	[%r192+16], %f530;
$L__BB3_54:
	bar.sync 	0;
	setp.ne.s32 	%p34, %r34, 0;
	@%p34 bra 	$L__BB3_72;
	setp.gt.s32 	%p35, %r67, 32;
	ld.shared.f32 	%f194, [_ZZN3cub18CUB_300001_SM_10006detail6reduce28DeviceReduceSingleTileKernelINS2_10policy_hubIfjN4cuda3std3__44plusIfEEE10Policy1000EPfPdiS9_dfNS7_10__identityEEEvT0_T1_T2_T3_T4_T6_E12temp_storage+20];
	add.f32 	%f195, %f530, %f194;
	selp.f32 	%f196, %f195, %f530, %p35;
	setp.gt.s32 	%p36, %r67, 64;
	ld.shared.f32 	%f197, [_ZZN3cub18CUB_300001_SM_10006detail6reduce28DeviceReduceSingleTileKernelINS2_10policy_hubIfjN4cuda3std3__44plusIfEEE10Policy1000EPfPdiS9_dfNS7_10__identityEEEvT0_T1_T2_T3_T4_T6_E12temp_storage+24];
	add.f32 	%f198, %f197, %f196;
	selp.f32 	%f199, %f198, %f196, %p36;
	setp.gt.s32 	%p37, %r67, 96;
	ld.shared.f32 	%f200, [_ZZN3cub18CUB_300001_SM_10006detail6reduce28DeviceReduceSingleTileKernelINS2_10policy_hubIfjN4cuda3std3__44plusIfEEE10Policy1000EPfPdiS9_dfNS7_10__identityEEEvT0_T1_T2_T3_T4_T6_E12temp_storage+28];
	add.f32 	%f201, %f200, %f199;
	selp.f32 	%f202, %f201, %f199, %p37;
	setp.gt.s32 	%p38, %r67, 128;
	ld.shared.f32 	%f203, [_ZZN3cub18CUB_300001_SM_10006detail6reduce28DeviceReduceSingleTileKernelINS2_10policy_hubIfjN4cuda3std3__44plusIfEEE10Policy1000EPfPdiS9_dfNS7_10__identityEEEvT0_T1_T2_T3_T4_T6_E12temp_storage+32];
	add.f32 	%f204, %f203, %f202;
	selp.f32 	%f205, %f204, %f202, %p38;
	setp.gt.s32 	%p39, %r67, 160;
	ld.shared.f32 	%f206, [_ZZN3cub18CUB_300001_SM_10006detail6reduce28DeviceReduceSingleTileKernelINS2_10policy_hubIfjN4cuda3std3__44plusIfEEE10Policy1000EPfPdiS9_dfNS7_10__identityEEEvT0_T1_T2_T3_T4_T6_E12temp_storage+36];
	add.f32 	%f207, %f206, %f205;
	selp.f32 	%f208, %f207, %f205, %p39;
	setp.gt.s32 	%p40, %r67, 192;
	ld.shared.f32 	%f209, [_ZZN3cub18CUB_300001_SM_10006detail6reduce28DeviceReduceSingleTileKernelINS2_10policy_hubIfjN4cuda3std3__44plusIfEEE10Policy1000EPfPdiS9_dfNS7_10__identityEEEvT0_T1_T2_T3_T4_T6_E12temp_storage+40];
	add.f32 	%f210, %f209, %f208;
	selp.f32 	%f211, %f210, %f208, %p40;
	setp.gt.s32 	%p41, %r67, 224;
	ld.shared.f32 	%f212, [_ZZN3cub18CUB_300001_SM_10006detail6reduce28DeviceReduceSingleTileKernelINS2_10policy_hubIfjN4cuda3std3__44plusIfEEE10Policy1000EPfPdiS9_dfNS7_10__identityEEEvT0_T1_T2_T3_T4_T6_E12temp_storage+44];
	add.f32 	%f213, %f212, %f211;
	selp.f32 	%f214, %f213, %f211, %p41;
	setp.gt.s32 	%p42, %r67, 256;
	ld.shared.f32 	%f215, [_ZZN3cub18CUB_300001_SM_10006detail6reduce28DeviceReduceSingleTileKernelINS2_10policy_hubIfjN4cuda3std3__44plusIfEEE10Policy1000EPfPdiS9_dfNS7_10__identityEEEvT0_T1_T2_T3_T4_T6_E12temp_storage+48];
	add.f32 	%f216, %f215, %f214;
	selp.f32 	%f217, %f216, %f214, %p42;
	setp.gt.s32 	%p43, %r67, 288;
	ld.shared.f32 	%f218, [_ZZN3cub18CUB_300001_SM_10006detail6reduce28DeviceReduceSingleTileKernelINS2_10policy_hubIfjN4cuda3std3__44plusIfEEE10Policy1000EPfPdiS9_dfNS7_10__identityEEEvT0_T1_T2_T3_T4_T6_E12temp_storage+52];
	add.f32 	%f219, %f218, %f217;
	selp.f32 	%f220, %f219, %f217, %p43;
	setp.gt.s32 	%p44, %r67, 320;
	ld.shared.f32 	%f221, [_ZZN3cub18CUB_300001_SM_10006detail6reduce28DeviceReduceSingleTileKernelINS2_10policy_hubIfjN4cuda3std3__44plusIfEEE10Policy1000EPfPdiS9_dfNS7_10__identityEEEvT0_T1_T2_T3_T4_T6_E12temp_storage+56];
	add.f32 	%f222, %f221, %f220;
	selp.f32 	%f223, %f222, %f220, %p44;
	setp.gt.s32 	%p45, %r67, 352;
	ld.shared.f32 	%f224, [_ZZN3cub18CUB_300001_SM_10006detail6reduce28DeviceReduceSingleTileKernelINS2_10policy_hubIfjN4cuda3std3__44plusIfEEE10Policy1000EPfPdiS9_dfNS7_10__identityEEEvT0_T1_T2_T3_T4_T6_E12temp_storage+60];
	add.f32 	%f225, %f224, %f223;
	selp.f32 	%f226, %f225, %f223, %p45;
	setp.gt.s32 	%p46, %r67, 384;
	ld.shared.f32 	%f227, [_ZZN3cub18CUB_300001_SM_10006detail6reduce28DeviceReduceSingleTileKernelINS2_10policy_hubIfjN4cuda3std3__44plusIfEEE10Policy1000EPfPdiS9_dfNS7_10__identityEEEvT0_T1_T2_T3_T4_T6_E12temp_storage+64];
	add.f32 	%f228, %f227, %f226;
	selp.f32 	%f229, %f228, %f226, %p46;
	setp.gt.s32 	%p47, %r67, 416;
	ld.shared.f32 	%f230, [_ZZN3cub18CUB_300001_SM_10006detail6reduce28DeviceReduceSingleTileKernelINS2_10policy_hubIfjN4cuda3std3__44plusIfEEE10Policy1000EPfPdiS9_dfNS7_10__identityEEEvT0_T1_T2_T3_T4_T6_E12temp_storage+68];
	add.f32 	%f231, %f230, %f229;
	selp.f32 	%f232, %f231, %f229, %p47;
	setp.gt.s32 	%p48, %r67, 448;
	ld.shared.f32 	%f233, [_ZZN3cub18CUB_300001_SM_10006detail6reduce28DeviceReduceSingleTileKernelINS2_10policy_hubIfjN4cuda3std3__44plusIfEEE10Policy1000EPfPdiS9_dfNS7_10__identityEEEvT0_T1_T2_T3_T4_T6_E12temp_storage+72];
	add.f32 	%f234, %f233, %f232;
	selp.f32 	%f235, %f234, %f232, %p48;
	setp.gt.s32 	%p49, %r67, 480;
	ld.shared.f32 	%f236, [_ZZN3cub18CUB_300001_SM_10006detail6reduce28DeviceReduceSingleTileKernelINS2_10policy_hubIfjN4cuda3std3__44plusIfEEE10Policy1000EPfPdiS9_dfNS7_10__identityEEEvT0_T1_T2_T3_T4_T6_E12temp_storage+76];
	add.f32 	%f237, %f236, %f235;
	selp.f32 	%f530, %f237, %f235, %p49;
	bra.uni 	$L__BB3_72;
$L__BB3_56:
	mov.u32 	%r46, %tid.x;
	mul.wide.u32 	%rd35, %r46, 4;
	add.s64 	%rd19, %rd16, %rd35;
	// begin inline asm
	ld.global.nc.u32 %r68, [%rd19];
	// end inline asm
	mov.b32 	%f58, %r68;
	add.s64 	%rd20, %rd19, 2048;
	// begin inline asm
	ld.global.nc.u32 %r69, [%rd20];
	// end inline asm
	mov.b32 	%f59, %r69;
	add.s64 	%rd21, %rd19, 4096;
	// begin inline asm
	ld.global.nc.u32 %r70, [%rd21];
	// end inline asm
	mov.b32 	%f60, %r70;
	add.s64 	%rd22, %rd19, 6144;
	// begin inline asm
	ld.global.nc.u32 %r71, [%rd22];
	// end inline asm
	mov.b32 	%f61, %r71;
	add.s64 	%rd23, %rd19, 8192;
	// begin inline asm
	ld.global.nc.u32 %r72, [%rd23];
	// end inline asm
	mov.b32 	%f62, %r72;
	add.s64 	%rd24, %rd19, 10240;
	// begin inline asm
	ld.global.nc.u32 %r73, [%rd24];
	// end inline asm
	mov.b32 	%f63, %r73;
	add.s64 	%rd25, %rd19, 12288;
	// begin inline asm
	ld.global.nc.u32 %r74, [%rd25];
	// end inline asm
	mov.b32 	%f64, %r74;
	add.s64 	%rd26, %rd19, 14336;
	// begin inline asm
	ld.global.nc.u32 %r75, [%rd26];
	// end inline asm
	mov.b32 	%f65, %r75;
	add.s64 	%rd27, %rd19, 16384;
	// begin inline asm
	ld.global.nc.u32 %r76, [%rd27];
	// end inline asm
	mov.b32 	%f66, %r76;
	add.s64 	%rd28, %rd19, 18432;
	// begin inline asm
	ld.global.nc.u32 %r77, [%rd28];
	// end inline asm
	mov.b32 	%f67, %r77;
	add.s64 	%rd29, %rd19, 20480;
	// begin inline asm
	ld.global.nc.u32 %r78, [%rd29];
	// end inline asm
	mov.b32 	%f68, %r78;
	add.s64 	%rd30, %rd19, 22528;
	// begin inline asm
	ld.global.nc.u32 %r79, [%rd30];
	// end inline asm
	mov.b32 	%f69, %r79;
	add.s64 	%rd31, %rd19, 24576;
	// begin inline asm
	ld.global.nc.u32 %r80, [%rd31];
	// end inline asm
	mov.b32 	%f70, %r80;
	add.s64 	%rd32, %rd19, 26624;
	// begin inline asm
	ld.global.nc.u32 %r81, [%rd32];
	// end inline asm
	mov.b32 	%f71, %r81;
	add.s64 	%rd33, %rd19, 28672;
	// begin inline asm
	ld.global.nc.u32 %r82, [%rd33];
	// end inline asm
	mov.b32 	%f72, %r82;
	add.s64 	%rd34, %rd19, 30720;
	// begin inline asm
	ld.global.nc.u32 %r83, [%rd34];
	// end inline asm
	mov.b32 	%f73, %r83;
	add.f32 	%f74, %f58, %f59;
	add.f32 	%f75, %f60, %f61;
	add.f32 	%f76, %f62, %f63;
	add.f32 	%f77, %f64, %f65;
	add.f32 	%f78, %f66, %f67;
	add.f32 	%f79, %f68, %f69;
	add.f32 	%f80, %f70, %f71;
	add.f32 	%f81, %f72, %f73;
	add.f32 	%f82, %f74, %f75;
	add.f32 	%f83, %f76, %f77;
	add.f32 	%f84, %f78, %f79;
	add.f32 	%f85, %f80, %f81;
	add.f32 	%f86, %f82, %f83;
	add.f32 	%f87, %f84, %f85;
	add.f32 	%f529, %f86, %f87;
	setp.lt.u32 	%p4, %r67, 16384;
	mov.b32 	%r400, 8192;
	@%p4 bra 	$L__BB3_60;
	add.s32 	%r47, %r67, -8192;
	mov.b32 	%r400, 8192;
$L__BB3_58:
	mul.wide.s32 	%rd52, %r400, 4;
	add.s64 	%rd36, %rd19, %rd52;
	// begin inline asm
	ld.global.nc.u32 %r86, [%rd36];
	// end inline asm
	mov.b32 	%f88, %r86;
	add.s64 	%rd37, %rd36, 2048;
	// begin inline asm
	ld.global.nc.u32 %r87, [%rd37];
	// end inline asm
	mov.b32 	%f89, %r87;
	add.s64 	%rd38, %rd36, 4096;
	// begin inline asm
	ld.global.nc.u32 %r88, [%rd38];
	// end inline asm
	mov.b32 	%f90, %r88;
	add.s64 	%rd39, %rd36, 6144;
	// begin inline asm
	ld.global.nc.u32 %r89, [%rd39];
	// end inline asm
	mov.b32 	%f91, %r89;
	add.s64 	%rd40, %rd36, 8192;
	// begin inline asm
	ld.global.nc.u32 %r90, [%rd40];
	// end inline asm
	mov.b32 	%f92, %r90;
	add.s64 	%rd41, %rd36, 10240;
	// begin inline asm
	ld.global.nc.u32 %r91, [%rd41];
	// end inline asm
	mov.b32 	%f93, %r91;
	add.s64 	%rd42, %rd36, 12288;
	// begin inline asm
	ld.global.nc.u32 %r92, [%rd42];
	// end inline asm
	mov.b32 	%f94, %r92;
	add.s64 	%rd43, %rd36, 14336;
	// begin inline asm
	ld.global.nc.u32 %r93, [%rd43];
	// end inline asm
	mov.b32 	%f95, %r93;
	add.s64 	%rd44, %rd36, 16384;
	// begin inline asm
	ld.global.nc.u32 %r94, [%rd44];
	// end inline asm
	mov.b32 	%f96, %r94;
	add.s64 	%rd45, %rd36, 18432;
	// begin inline asm
	ld.global.nc.u32 %r95, [%rd45];
	// end inline asm
	mov.b32 	%f97, %r95;
	add.s64 	%rd46, %rd36, 20480;
	// begin inline asm
	ld.global.nc.u32 %r96, [%rd46];
	// end inline asm
	mov.b32 	%f98, %r96;
	add.s64 	%rd47, %rd36, 22528;
	// begin inline asm
	ld.global.nc.u32 %r97, [%rd47];
	// end inline asm
	mov.b32 	%f99, %r97;
	add.s64 	%rd48, %rd36, 24576;
	// begin inline asm
	ld.global.nc.u32 %r98, [%rd48];
	// end inline asm
	mov.b32 	%f100, %r98;
	add.s64 	%rd49, %rd36, 26624;
	// begin inline asm
	ld.global.nc.u32 %r99, [%rd49];
	// end inline asm
	mov.b32 	%f101, %r99;
	add.s64 	%rd50, %rd36, 28672;
	// begin inline asm
	ld.global.nc.u32 %r100, [%rd50];
	// end inline asm
	mov.b32 	%f102, %r100;
	add.s64 	%rd51, %rd36, 30720;
	// begin inline asm
	ld.global.nc.u32 %r101, [%rd51];
	// end inline asm
	mov.b32 	%f103, %r101;
	add.f32 	%f104, %f529, %f88;
	add.f32 	%f105, %f89, %f90;
	add.f32 	%f106, %f91, %f92;
	add.f32 	%f107, %f93, %f94;
	add.f32 	%f108, %f95, %f96;
	add.f32 	%f109, %f97, %f98;
	add.f32 	%f110, %f99, %f100;
	add.f32 	%f111, %f101, %f102;
	add.f32 	%f112, %f104, %f105;
	add.f32 	%f113, %f106, %f107;
	add.f32 	%f114, %f108, %f109;
	add.f32 	%f115, %f110, %f111;
	add.f32 	%f116, %f112, %f113;
	add.f32 	%f117, %f114, %f115;
	add.f32 	%f118, %f116, %f117;
	add.f32 	%f529, %f118, %f103;
	sub.s32 	%r102, %r67, %r400;
	setp.lt.s32 	%p5, %r102, 8192;
	@%p5 bra 	$L__BB3_68;
	add.s32 	%r400, %r400, 8192;
	setp.le.s32 	%p6, %r400, %r47;
	@%p6 bra 	$L__BB3_58;
$L__BB3_60:
	setp.le.s32 	%p7, %r67, %r400;
	@%p7 bra 	$L__BB3_68;
	sub.s32 	%r51, %r67, %r400;
	setp.ge.s32 	%p8, %r46, %r51;
	@%p8 bra 	$L__BB3_68;
	not.b32 	%r103, %r46;
	add.s32 	%r104, %r67, %r103;
	sub.s32 	%r52, %r104, %r400;
	and.b32  	%r105, %r52, 1536;
	setp.eq.s32 	%p9, %r105, 1536;
	mov.u32 	%r404, %r46;
	@%p9 bra 	$L__BB3_65;
	add.s32 	%r402, %r46, %r400;
	shr.u32 	%r106, %r52, 9;
	add.s32 	%r107, %r106, 1;
	and.b32  	%r108, %r107, 3;
	neg.s32 	%r401, %r108;
	mov.u32 	%r404, %r46;
$L__BB3_64:
	.pragma "nounroll";
	mul.wide.u32 	%rd54, %r402, 4;
	add.s64 	%rd53, %rd16, %rd54;
	// begin inline asm
	ld.global.nc.u32 %r109, [%rd53];
	// end inline asm
	mov.b32 	%f120, %r109;
	add.f32 	%f529, %f529, %f120;
	add.s32 	%r404, %r404, 512;
	add.s32 	%r402, %r402, 512;
	add.s32 	%r401, %r401, 1;
	setp.ne.s32 	%p10, %r401, 0;
	@%p10 bra 	$L__BB3_64;
$L__BB3_65:
	setp.lt.u32 	%p11, %r52, 1536;
	@%p11 bra 	$L__BB3_68;
	cvt.u64.u32 	%rd55, %r404;
	cvt.u64.u32 	%rd56, %r400;
	add.s64 	%rd57, %rd55, %rd56;
	shl.b64 	%rd58, %rd57, 2;
	add.s64 	%rd59, %rd58, %rd16;
	add.s64 	%rd132, %rd59, 4096;
	add.s32 	%r405, %r404, %r400;
$L__BB3_67:
	mul.wide.u32 	%rd64, %r405, 4;
	add.s64 	%rd60, %rd16, %rd64;
	// begin inline asm
	ld.global.nc.u32 %r110, [%rd60];
	// end inline asm
	mov.b32 	%f121, %r110;
	add.f32 	%f122, %f529, %f121;
	add.s64 	%rd61, %rd132, -2048;
	// begin inline asm
	ld.global.nc.u32 %r111, [%rd61];
	// end inline asm
	mov.b32 	%f123, %r111;
	add.f32 	%f124, %f122, %f123;
	// begin inline asm
	ld.global.nc.u32 %r112, [%rd132];
	// end inline asm
	mov.b32 	%f125, %r112;
	add.f32 	%f126, %f124, %f125;
	add.s64 	%rd63, %rd132, 2048;
	// begin inline asm
	ld.global.nc.u32 %r113, [%rd63];
	// end inline asm
	mov.b32 	%f127, %r113;
	add.f32 	%f529, %f126, %f127;
	add.s32 	%r404, %r404, 2048;
	add.s64 	%rd132, %rd132, 8192;
	add.s32 	%r405, %r405, 2048;
	setp.lt.s32 	%p12, %r404, %r51;
	@%p12 bra 	$L__BB3_67;
$L__BB3_68:
	// begin inline asm
	mov.u32 %r114, %laneid;
	// end inline asm
	mov.b32 	%r116, %f529;
	mov.b32 	%r117, 1;
	mov.b32 	%r138, 31;
	mov.b32 	%r139, -1;
	// begin inline asm
	shfl.sync.down.b32 %r115, %r116, %r117, %r138, %r139;
	// end inline asm
	setp.gt.s32 	%p13, %r114, 30;
	mov.b32 	%f128, %r115;
	add.f32 	%f129, %f529, %f128;
	selp.f32 	%f130, %f529, %f129, %p13;
	mov.b32 	%r121, %f130;
	mov.b32 	%r122, 2;
	// begin inline asm
	shfl.sync.down.b32 %r120, %r121, %r122, %r138, %r139;
	// end inline asm
	setp.gt.s32 	%p14, %r114, 29;
	mov.b32 	%f131, %r120;
	add.f32 	%f132, %f130, %f131;
	selp.f32 	%f133, %f130, %f132, %p14;
	mov.b32 	%r126, %f133;
	mov.b32 	%r127, 4;
	// begin inline asm
	shfl.sync.down.b32 %r125, %r126, %r127, %r138, %r139;
	// end inline asm
	setp.gt.s32 	%p15, %r114, 27;
	mov.b32 	%f134, %r125;
	add.f32 	%f135, %f133, %f134;
	selp.f32 	%f136, %f133, %f135, %p15;
	mov.b32 	%r131, %f136;
	mov.b32 	%r132, 8;
	// begin inline asm
	shfl.sync.down.b32 %r130, %r131, %r132, %r138, %r139;
	// end inline asm
	setp.gt.s32 	%p16, %r114, 23;
	mov.b32 	%f137, %r130;
	add.f32 	%f138, %f136, %f137;
	selp.f32 	%f139, %f136, %f138, %p16;
	mov.b32 	%r136, %f139;
	mov.b32 	%r137, 16;
	// begin inline asm
	shfl.sync.down.b32 %r135, %r136, %r137, %r138, %r139;
	// end inline asm
	setp.gt.s32 	%p17, %r114, 15;
	mov.b32 	%f140, %r135;
	add.f32 	%f54, %f139, %f140;
	selp.f32 	%f530, %f139, %f54, %p17;
	setp.ne.s32 	%p18, %r114, 0;
	@%p18 bra 	$L__BB3_70;
	shr.u32 	%r140, %r46, 3;
	and.b32  	%r141, %r140, 124;
	mov.u32 	%r142, _ZZN3cub18CUB_300001_SM_10006detail6reduce28DeviceReduceSingleTileKernelINS2_10policy_hubIfjN4cuda3std3__44plusIfEEE10Policy1000EPfPdiS9_dfNS7_10__identityEEEvT0_T1_T2_T3_T4_T6_E12temp_storage;
	add.s32 	%r143, %r142, %r141;
	st.shared.f32 	[%r143+16], %f54;
$L__BB3_70:
	bar.sync 	0;
	setp.ne.s32 	%p19, %r46, 0;
	@%p19 bra 	$L__BB3_72;
	ld.shared.f32 	%f141, [_ZZN3cub18CUB_300001_SM_10006detail6reduce28DeviceReduceSingleTileKernelINS2_10policy_hubIfjN4cuda3std3__44plusIfEEE10Policy1000EPfPdiS9_dfNS7_10__identityEEEvT0_T1_T2_T3_T4_T6_E12temp_storage+20];
	add.f32 	%f142, %f530, %f141;
	ld.shared.f32 	%f143, [_ZZN3cub18CUB_300001_SM_10006detail6reduce28DeviceReduceSingleTileKernelINS2_10policy_hubIfjN4cuda3std3__44plusIfEEE10Policy1000EPfPdiS9_dfNS7_10__identityEEEvT0_T1_T2_T3_T4_T6_E12temp_storage+24];
	add.f32 	%f144, %f142, %f143;
	ld.shared.f32 	%f145, [_ZZN3cub18CUB_300001_SM_10006detail6reduce28DeviceReduceSingleTileKernelINS2_10policy_hubIfjN4cuda3std3__44plusIfEEE10Policy1000EPfPdiS9_dfNS7_10__identityEEEvT0_T1_T2_T3_T4_T6_E12temp_storage+28];
	add.f32 	%f146, %f144, %f145;
	ld.shared.f32 	%f147, [_ZZN3cub18CUB_300001_SM_10006detail6reduce28DeviceReduceSingleTileKernelINS2_10policy_hubIfjN4cuda3std3__44plusIfEEE10Policy1000EPfPdiS9_dfNS7_10__identityEEEvT0_T1_T2_T3_T4_T6_E12temp_storage+32];
	add.f32 	%f148, %f146, %f147;
	ld.shared.f32 	%f149, [_ZZN3cub18CUB_300001_SM_10006detail6reduce28DeviceReduceSingleTileKernelINS2_10policy_hubIfjN4cuda3std3__44plusIfEEE10Policy1000EPfPdiS9_dfNS7_10__identityEEEvT0_T1_T2_T3_T4_T6_E12temp_storage+36];
	add.f32 	%f150, %f148, %f149;
	ld.shared.f32 	%f151, [_ZZN3cub18CUB_300001_SM_10006detail6reduce28DeviceReduceSingleTileKernelINS2_10policy_hubIfjN4cuda3std3__44plusIfEEE10Policy1000EPfPdiS9_dfNS7_10__identityEEEvT0_T1_T2_T3_T4_T6_E12temp_storage+40];
	add.f32 	%f152, %f150, %f151;
	ld.shared.f32 	%f153, [_ZZN3cub18CUB_300001_SM_10006detail6reduce28DeviceReduceSingleTileKernelINS2_10policy_hubIfjN4cuda3std3__44plusIfEEE10Policy1000EPfPdiS9_dfNS7_10__identityEEEvT0_T1_T2_T3_T4_T6_E12temp_storage+44];
	add.f32 	%f154, %f152, %f153;
	ld.shared.f32 	%f155, [_ZZN3cub18CUB_300001_SM_10006detail6reduce28DeviceReduceSingleTileKernelINS2_10policy_hubIfjN4cuda3std3__44plusIfEEE10Policy1000EPfPdiS9_dfNS7_10__identityEEEvT0_T1_T2_T3_T4_T6_E12temp_storage+48];
	add.f32 	%f156, %f154, %f155;
	ld.shared.f32 	%f157, [_ZZN3cub18CUB_300001_SM_10006detail6reduce28DeviceReduceSingleTileKernelINS2_10policy_hubIfjN4cuda3std3__44plusIfEEE10Policy1000EPfPdiS9_dfNS7_10__identityEEEvT0_T1_T2_T3_T4_T6_E12temp_storage+52];
	add.f32 	%f158, %f156, %f157;
	ld.shared.f32 	%f159, [_ZZN3cub18CUB_300001_SM_10006detail6reduce28DeviceReduceSingleTileKernelINS2_10policy_hubIfjN4cuda3std3__44plusIfEEE10Policy1000EPfPdiS9_dfNS7_10__identityEEEvT0_T1_T2_T3_T4_T6_E12temp_storage+56];
	add.f32 	%f160, %f158, %f159;
	ld.shared.f32 	%f161, [_ZZN3cub18CUB_300001_SM_10006detail6reduce28DeviceReduceSingleTileKernelINS2_10policy_hubIfjN4cuda3std3__44plusIfEEE10Policy1000EPfPdiS9_dfNS7_10__identityEEEvT0_T1_T2_T3_T4_T6_E12temp_storage+60];
	add.f32 	%f162, %f160, %f161;
	ld.shared.f32 	%f163, [_ZZN3cub18CUB_300001_SM_10006detail6reduce28DeviceReduceSingleTileKernelINS2_10policy_hubIfjN4cuda3std3__44plusIfEEE10Policy1000EPfPdiS9_dfNS7_10__identityEEEvT0_T1_T2_T3_T4_T6_E12temp_storage+64];
	add.f32 	%f164, %f162, %f163;
	ld.shared.f32 	%f165, [_ZZN3cub18CUB_300001_SM_10006detail6reduce28DeviceReduceSingleTileKernelINS2_10policy_hubIfjN4cuda3std3__44plusIfEEE10Policy1000EPfPdiS9_dfNS7_10__identityEEEvT0_T1_T2_T3_T4_T6_E12temp_storage+68];
	add.f32 	%f166, %f164, %f165;
	ld.shared.f32 	%f167, [_ZZN3cub18CUB_300001_SM_10006detail6reduce28DeviceReduceSingleTileKernelINS2_10policy_hubIfjN4cuda3std3__44plusIfEEE10Policy1000EPfPdiS9_dfNS7_10__identityEEEvT0_T1_T2_T3_T4_T6_E12temp_storage+72];
	add.f32 	%f168, %f166, %f167;
	ld.shared.f32 	%f169, [_ZZN3cub18CUB_300001_SM_10006detail6reduce28DeviceReduceSingleTileKernelINS2_10policy_hubIfjN4cuda3std3__44plusIfEEE10Policy1000EPfPdiS9_dfNS7_10__identityEEEvT0_T1_T2_T3_T4_T6_E12temp_storage+76];
	add.f32 	%f530, %f168, %f169;
$L__BB3_72:
	mov.u32 	%r379, %tid.x;
	setp.ne.s32 	%p111, %r379, 0;
	@%p111 bra 	$L__BB3_74;
	cvt.rn.f32.f64 	%f502, %fd1;
	add.f32 	%f503, %f530, %f502;
	cvt.f64.f32 	%fd2, %f503;
	st.global.f64 	[%rd1], %fd2;
$L__BB3_74:
	ret;

}
	// .globl	_ZN3cub18CUB_300001_SM_10006detail6reduce28DeviceReduceSingleTileKernelINS2_10policy_hubIfyN4cuda3std3__44plusIfEEE10Policy1000EN6thrust24THRUST_300001_SM_1000_NS6detail15normal_iteratorINSD_10device_ptrIdEEEEPdyS9_df9integrateEEvT0_T1_T2_T3_T4_T6_
.visible .entry _ZN3cub18CUB_300001_SM_10006detail6reduce28DeviceReduceSingleTileKernelINS2_10policy_hubIfyN4cuda3std3__44plusIfEEE10Policy1000EN6thrust24THRUST_300001_SM_1000_NS6detail15normal_iteratorINSD_10device_ptrIdEEEEPdyS9_df9integrateEEvT0_T1_T2_T3_T4_T6_(
	.param .align 8 .b8 _ZN3cub18CUB_300001_SM_10006detail6reduce28DeviceReduceSingleTileKernelINS2_10policy_hubIfyN4cuda3std3__44plusIfEEE10Policy1000EN6thrust24THRUST_300001_SM_1000_NS6detail15normal_iteratorINSD_10device_ptrIdEEEEPdyS9_df9integrateEEvT0_T1_T2_T3_T4_T6__param_0[8],
	.param .u64 .ptr .align 1 _ZN3cub18CUB_300001_SM_10006detail6reduce28DeviceReduceSingleTileKernelINS2_10policy_hubIfyN4cuda3std3__44plusIfEEE10Policy1000EN6thrust24THRUST_300001_SM_1000_NS6detail15normal_iteratorINSD_10device_ptrIdEEEEPdyS9_df9integrateEEvT0_T1_T2_T3_T4_T6__param_1,
	.param .u64 _ZN3cub18CUB_300001_SM_10006detail6reduce28DeviceReduceSingleTileKernelINS2_10policy_hubIfyN4cuda3std3__44plusIfEEE10Policy1000EN6thrust24THRUST_300001_SM_1000_NS6detail15normal_iteratorINSD_10device_ptrIdEEEEPdyS9_df9integrateEEvT0_T1_T2_T3_T4_T6__param_2,
	.param .align 1 .b8 _ZN3cub18CUB_300001_SM_10006detail6reduce28DeviceReduceSingleTileKernelINS2_10policy_hubIfyN4cuda3std3__44plusIfEEE10Policy1000EN6thrust24THRUST_300001_SM_1000_NS6detail15normal_iteratorINSD_10device_ptrIdEEEEPdyS9_df9integrateEEvT0_T1_T2_T3_T4_T6__param_3[1],
	.param .f64 _ZN3cub18CUB_300001_SM_10006detail6reduce28DeviceReduceSingleTileKernelINS2_10policy_hubIfyN4cuda3std3__44plusIfEEE10Policy1000EN6thrust24THRUST_300001_SM_1000_NS6detail15normal_iteratorINSD_10device_ptrIdEEEEPdyS9_df9integrateEEvT0_T1_T2_T3_T4_T6__param_4,
	.param .align 1 .b8 _ZN3cub18CUB_300001_SM_10006detail6reduce28DeviceReduceSingleTileKernelINS2_10policy_hubIfyN4cuda3std3__44plusIfEEE10Policy1000EN6thrust24THRUST_300001_SM_1000_NS6detail15normal_iteratorINSD_10device_ptrIdEEEEPdyS9_df9integrateEEvT0_T1_T2_T3_T4_T6__param_5[1]
)
.maxntid 256
.minnctapersm 1
{
	.reg .pred 	%p<429>;
	.reg .b32 	%r<1376>;
	.reg .b32 	%f<252>;
	.reg .b64 	%rd<313>;
	.reg .b64 	%fd<3258>;
	// demoted variable
	.shared .align 4 .b8 _ZZN3cub18CUB_300001_SM_10006detail6reduce28DeviceReduceSingleTileKernelINS2_10policy_hubIfyN4cuda3std3__44plusIfEEE10Policy1000EN6thrust24THRUST_300001_SM_1000_NS6detail15normal_iteratorINSD_10device_ptrIdEEEEPdyS9_df9integrateEEvT0_T1_T2_T3_T4_T6_E12temp_storage[44];
	ld.param.u64 	%rd16, [_ZN3cub18CUB_300001_SM_10006detail6reduce28DeviceReduceSingleTileKernelINS2_10policy_hubIfyN4cuda3std3__44plusIfEEE10Policy1000EN6thrust24THRUST_300001_SM_1000_NS6detail15normal_iteratorINSD_10device_ptrIdEEEEPdyS9_df9integrateEEvT0_T1_T2_T3_T4_T6__param_0];
	ld.param.u64 	%rd18, [_ZN3cub18CUB_300001_SM_10006detail6reduce28DeviceReduceSingleTileKernelINS2_10policy_hubIfyN4cuda3std3__44plusIfEEE10Policy1000EN6thrust24THRUST_300001_SM_1000_NS6detail15normal_iteratorINSD_10device_ptrIdEEEEPdyS9_df9integrateEEvT0_T1_T2_T3_T4_T6__param_1];
	ld.param.u64 	%rd17, [_ZN3cub18CUB_300001_SM_10006detail6reduce28DeviceReduceSingleTileKernelINS2_10policy_hubIfyN4cuda3std3__44plusIfEEE10Policy1000EN6thrust24THRUST_300001_SM_1000_NS6detail15normal_iteratorINSD_10device_ptrIdEEEEPdyS9_df9integrateEEvT0_T1_T2_T3_T4_T6__param_2];
	ld.param.f64 	%fd631, [_ZN3cub18CUB_300001_SM_10006detail6reduce28DeviceReduceSingleTileKernelINS2_10policy_hubIfyN4cuda3std3__44plusIfEEE10Policy1000EN6thrust24THRUST_300001_SM_1000_NS6detail15normal_iteratorINSD_10device_ptrIdEEEEPdyS9_df9integrateEEvT0_T1_T2_T3_T4_T6__param_4];
	cvta.to.global.u64 	%rd1, %rd18;
	setp.ne.s64 	%p1, %rd17, 0;
	@%p1 bra 	$L__BB4_3;
	mov.u32 	%r1267, %tid.x;
	setp.ne.s32 	%p428, %r1267, 0;
	@%p428 bra 	$L__BB4_452;
	st.global.f64 	[%rd1], %fd631;
	bra.uni 	$L__BB4_452;
$L__BB4_3:
	cvta.to.global.u64 	%rd2, %rd16;
	setp.gt.u64 	%p2, %rd17, 4095;
	@%p2 bra 	$L__BB4_42;
	cvt.u32.u64 	%r1, %rd17;
	mov.u32 	%r2, %tid.x;
	setp.ge.u32 	%p379, %r2, %r1;
	mov.f32 	%f246, 0f00000000;
	mov.u32 	%r1272, %r2;
	@%p379 bra 	$L__BB4_18;
	mul.wide.u32 	%rd290, %r2, 8;
	add.s64 	%rd291, %rd2, %rd290;
	ld.global.f64 	%fd1, [%rd291];
	abs.f64 	%fd2, %fd1;
	setp.neu.f64 	%p380, %fd2, 0d7FF0000000000000;
	@%p380 bra 	$L__BB4_7;
	mov.f64 	%fd2980, 0d0000000000000000;
	mul.rn.f64 	%fd3118, %fd1, %fd2980;
	mov.b32 	%r1268, 0;
	bra.uni 	$L__BB4_9;
$L__BB4_7:
	mul.f64 	%fd2975, %fd1, 0d3FE45F306DC9C883;
	cvt.rni.s32.f64 	%r1268, %fd2975;
	cvt.rn.f64.s32 	%fd2976, %r1268;
	fma.rn.f64 	%fd2977, %fd2976, 0dBFF921FB54442D18, %fd1;
	fma.rn.f64 	%fd2978, %fd2976, 0dBC91A62633145C00, %fd2977;
	fma.rn.f64 	%fd3118, %fd2976, 0dB97B839A252049C0, %fd2978;
	setp.ltu.f64 	%p381, %fd2, 0d41E0000000000000;
	@%p381 bra 	$L__BB4_9;
	{ // callseq 206, 0
	.param .b64 param0;
	st.param.f64 	[param0], %fd1;
	.param .align 16 .b8 retval0[16];
	call.uni (retval0), 
	__internal_trig_reduction_slowpathd, 
	(
	param0
	);
	ld.param.f64 	%fd3118, [retval0];
	ld.param.b32 	%r1268, [retval0+8];
	} // callseq 206
$L__BB4_9:
	shl.b32 	%r1156, %r1268, 6;
	cvt.u64.u32 	%rd292, %r1156;
	and.b64  	%rd293, %rd292, 64;
	mov.u64 	%rd294, __cudart_sin_cos_coeffs;
	add.s64 	%rd295, %rd294, %rd293;
	mul.rn.f64 	%fd2981, %fd3118, %fd3118;
	and.b32  	%r1157, %r1268, 1;
	setp.eq.b32 	%p382, %r1157, 1;
	selp.f64 	%fd2982, 0dBDA8FF8320FD8164, 0d3DE5DB65F9785EBA, %p382;
	ld.global.nc.v2.f64 	{%fd2983, %fd2984}, [%rd295];
	fma.rn.f64 	%fd2985, %fd2982, %fd2981, %fd2983;
	fma.rn.f64 	%fd2986, %fd2985, %fd2981, %fd2984;
	ld.global.nc.v2.f64 	{%fd2987, %fd2988}, [%rd295+16];
	fma.rn.f64 	%fd2989, %fd2986, %fd2981, %fd2987;
	fma.rn.f64 	%fd2990, %fd2989, %fd2981, %fd2988;
	ld.global.nc.v2.f64 	{%fd2991, %fd2992}, [%rd295+32];
	fma.rn.f64 	%fd2993, %fd2990, %fd2981, %fd2991;
	fma.rn.f64 	%fd2994, %fd2993, %fd2981, %fd2992;
	fma.rn.f64 	%fd2995, %fd2994, %fd3118, %fd3118;
	fma.rn.f64 	%fd2996, %fd2994, %fd2981, 0d3FF0000000000000;
	selp.f64 	%fd2997, %fd2996, %fd2995, %p382;
	and.b32  	%r1158, %r1268, 2;
	setp.eq.s32 	%p383, %r1158, 0;
	mov.f64 	%fd2998, 0d0000000000000000;
	sub.f64 	%fd2999, %fd2998, %fd2997;
	selp.f64 	%fd7, %fd2997, %fd2999, %p383;
	fma.rn.f64 	%fd3000, %fd7, 0d3FF71547652B82FE, 0d4338000000000000;
	{
	.reg .b32 %temp; 
	mov.b64 	{%r6, %temp}, %fd3000;
	}
	mov.f64 	%fd3001, 0dC338000000000000;
	add.rn.f64 	%fd3002, %fd3000, %fd3001;
	fma.rn.f64 	%fd3003, %fd3002, 0dBFE62E42FEFA39EF, %fd7;
	fma.rn.f64 	%fd3004, %fd3002, 0dBC7ABC9E3B39803F, %fd3003;
	fma.rn.f64 	%fd3005, %fd3004, 0d3E5ADE1569CE2BDF, 0d3E928AF3FCA213EA;
	fma.rn.f64 	%fd3006, %fd3005, %fd3004, 0d3EC71DEE62401315;
	fma.rn.f64 	%fd3007, %fd3006, %fd3004, 0d3EFA01997C89EB71;
	fma.rn.f64 	%fd3008, %fd3007, %fd3004, 0d3F2A01A014761F65;
	fma.rn.f64 	%fd3009, %fd3008, %fd3004, 0d3F56C16C1852B7AF;
	fma.rn.f64 	%fd3010, %fd3009, %fd3004, 0d3F81111111122322;
	fma.rn.f64 	%fd3011, %fd3010, %fd3004, 0d3FA55555555502A1;
	fma.rn.f64 	%fd3012, %fd3011, %fd3004, 0d3FC5555555555511;
	fma.rn.f64 	%fd3013, %fd3012, %fd3004, 0d3FE000000000000B;
	fma.rn.f64 	%fd3014, %fd3013, %fd3004, 0d3FF0000000000000;
	fma.rn.f64 	%fd3015, %fd3014, %fd3004, 0d3FF0000000000000;
	{
	.reg .b32 %temp; 
	mov.b64 	{%r7, %temp}, %fd3015;
	}
	{
	.reg .b32 %temp; 
	mov.b64 	{%temp, %r8}, %fd3015;
	}
	shl.b32 	%r1159, %r6, 20;
	add.s32 	%r1160, %r1159, %r8;
	mov.b64 	%fd3119, {%r7, %r1160};
	{
	.reg .b32 %temp; 
	mov.b64 	{%temp, %r1161}, %fd7;
	}
	mov.b32 	%f179, %r1161;
	abs.f32 	%f1, %f179;
	setp.lt.f32 	%p384, %f1, 0f4086232B;
	@%p384 bra 	$L__BB4_12;
	setp.lt.f64 	%p385, %fd7, 0d0000000000000000;
	add.f64 	%fd3016, %fd7, 0d7FF0000000000000;
	selp.f64 	%fd3119, 0d0000000000000000, %fd3016, %p385;
	setp.geu.f32 	%p386, %f1, 0f40874800;
	@%p386 bra 	$L__BB4_12;
	shr.u32 	%r1162, %r6, 31;
	add.s32 	%r1163, %r6, %r1162;
	shr.s32 	%r1164, %r1163, 1;
	shl.b32 	%r1165, %r1164, 20;
	add.s32 	%r1166, %r8, %r1165;
	mov.b64 	%fd3017, {%r7, %r1166};
	sub.s32 	%r1167, %r6, %r1164;
	shl.b32 	%r1168, %r1167, 20;
	add.s32 	%r1169, %r1168, 1072693248;
	mov.b32 	%r1170, 0;
	mov.b64 	%fd3018, {%r1170, %r1169};
	mul.f64 	%fd3119, %fd3018, %fd3017;
$L__BB4_12:
	div.rn.f64 	%fd12, %fd1, 0d4044000000000000;
	abs.f64 	%fd13, %fd12;
	setp.neu.f64 	%p387, %fd13, 0d7FF0000000000000;
	@%p387 bra 	$L__BB4_14;
	mov.f64 	%fd3024, 0d0000000000000000;
	mul.rn.f64 	%fd3121, %fd12, %fd3024;
	mov.b32 	%r1270, 1;
	bra.uni 	$L__BB4_17;
$L__BB4_14:
	mul.f64 	%fd3019, %fd12, 0d3FE45F306DC9C883;
	cvt.rni.s32.f64 	%r1269, %fd3019;
	cvt.rn.f64.s32 	%fd3020, %r1269;
	fma.rn.f64 	%fd3021, %fd3020, 0dBFF921FB54442D18, %fd12;
	fma.rn.f64 	%fd3022, %fd3020, 0dBC91A62633145C00, %fd3021;
	fma.rn.f64 	%fd3121, %fd3020, 0dB97B839A252049C0, %fd3022;
	setp.ltu.f64 	%p388, %fd13, 0d41E0000000000000;
	@%p388 bra 	$L__BB4_16;
	{ // callseq 207, 0
	.param .b64 param0;
	st.param.f64 	[param0], %fd12;
	.param .align 16 .b8 retval0[16];
	call.uni (retval0), 
	__internal_trig_reduction_slowpathd, 
	(
	param0
	);
	ld.param.f64 	%fd3121, [retval0];
	ld.param.b32 	%r1269, [retval0+8];
	} // callseq 207
$L__BB4_16:
	add.s32 	%r1270, %r1269, 1;
$L__BB4_17:
	shl.b32 	%r1173, %r1270, 6;
	cvt.u64.u32 	%rd296, %r1173;
	and.b64  	%rd297, %rd296, 64;
	add.s64 	%rd299, %rd294, %rd297;
	mul.rn.f64 	%fd3025, %fd3121, %fd3121;
	and.b32  	%r1174, %r1270, 1;
	setp.eq.b32 	%p389, %r1174, 1;
	selp.f64 	%fd3026, 0dBDA8FF8320FD8164, 0d3DE5DB65F9785EBA, %p389;
	ld.global.nc.v2.f64 	{%fd3027, %fd3028}, [%rd299];
	fma.rn.f64 	%fd3029, %fd3026, %fd3025, %fd3027;
	fma.rn.f64 	%fd3030, %fd3029, %fd3025, %fd3028;
	ld.global.nc.v2.f64 	{%fd3031, %fd3032}, [%rd299+16];
	fma.rn.f64 	%fd3033, %fd3030, %fd3025, %fd3031;
	fma.rn.f64 	%fd3034, %fd3033, %fd3025, %fd3032;
	ld.global.nc.v2.f64 	{%fd3035, %fd3036}, [%rd299+32];
	fma.rn.f64 	%fd3037, %fd3034, %fd3025, %fd3035;
	fma.rn.f64 	%fd3038, %fd3037, %fd3025, %fd3036;
	fma.rn.f64 	%fd3039, %fd3038, %fd3121, %fd3121;
	fma.rn.f64 	%fd3040, %fd3038, %fd3025, 0d3FF0000000000000;
	selp.f64 	%fd3041, %fd3040, %fd3039, %p389;
	and.b32  	%r1175, %r1270, 2;
	setp.eq.s32 	%p390, %r1175, 0;
	mov.f64 	%fd3042, 0d0000000000000000;
	sub.f64 	%fd3043, %fd3042, %fd3041;
	selp.f64 	%fd3044, %fd3041, %fd3043, %p390;
	mul.f64 	%fd3045, %fd3119, %fd3044;
	cvt.rn.f32.f64 	%f246, %fd3045;
	add.s32 	%r1272, %r2, 256;
$L__BB4_18:
	setp.ge.u32 	%p391, %r1272, %r1;
	@%p391 bra 	$L__BB4_33;
	mul.wide.u32 	%rd300, %r1272, 8;
	add.s64 	%rd309, %rd2, %rd300;
	mov.u64 	%rd303, __cudart_sin_cos_coeffs;
$L__BB4_20:
	ld.global.f64 	%fd19, [%rd309];
	abs.f64 	%fd20, %fd19;
	setp.neu.f64 	%p392, %fd20, 0d7FF0000000000000;
	@%p392 bra 	$L__BB4_22;
	mov.f64 	%fd3051, 0d0000000000000000;
	mul.rn.f64 	%fd3122, %fd19, %fd3051;
	mov.b32 	%r1273, 0;
	bra.uni 	$L__BB4_24;
$L__BB4_22:
	mul.f64 	%fd3046, %fd19, 0d3FE45F306DC9C883;
	cvt.rni.s32.f64 	%r1273, %fd3046;
	cvt.rn.f64.s32 	%fd3047, %r1273;
	fma.rn.f64 	%fd3048, %fd3047, 0dBFF921FB54442D18, %fd19;
	fma.rn.f64 	%fd3049, %fd3047, 0dBC91A62633145C00, %fd3048;
	fma.rn.f64 	%fd3122, %fd3047, 0dB97B839A252049C0, %fd3049;
	setp.ltu.f64 	%p393, %fd20, 0d41E0000000000000;
	@%p393 bra 	$L__BB4_24;
	{ // callseq 208, 0
	.param .b64 param0;
	st.param.f64 	[param0], %fd19;
	.param .align 16 .b8 retval0[16];
	call.uni (retval0), 
	__internal_trig_reduction_slowpathd, 
	(
	param0
	);
	ld.param.f64 	%fd3122, [retval0];
	ld.param.b32 	%r1273, [retval0+8];
	} // callseq 208
$L__BB4_24:
	shl.b32 	%r1178, %r1273, 6;
	cvt.u64.u32 	%rd301, %r1178;
	and.b64  	%rd302, %rd301, 64;
	add.s64 	%rd304, %rd303, %rd302;
	mul.rn.f64 	%fd3052, %fd3122, %fd3122;
	and.b32  	%r1179, %r1273, 1;
	setp.eq.b32 	%p394, %r1179, 1;
	selp.f64 	%fd3053, 0dBDA8FF8320FD8164, 0d3DE5DB65F9785EBA, %p394;
	ld.global.nc.v2.f64 	{%fd3054, %fd3055}, [%rd304];
	fma.rn.f64 	%fd3056, %fd3053, %fd3052, %fd3054;
	fma.rn.f64 	%fd3057, %fd3056, %fd3052, %fd3055;
	ld.global.nc.v2.f64 	{%fd3058, %fd3059}, [%rd304+16];
	fma.rn.f64 	%fd3060, %fd3057, %fd3052, %fd3058;
	fma.rn.f64 	%fd3061, %fd3060, %fd3052, %fd3059;
	ld.global.nc.v2.f64 	{%fd3062, %fd3063}, [%rd304+32];
	fma.rn.f64 	%fd3064, %fd3061, %fd3052, %fd3062;
	fma.rn.f64 	%fd3065, %fd3064, %fd3052, %fd3063;
	fma.rn.f64 	%fd3066, %fd3065, %fd3122, %fd3122;
	fma.rn.f64 	%fd3067, %fd3065, %fd3052, 0d3FF0000000000000;
	selp.f64 	%fd3068, %fd3067, %fd3066, %p394;
	and.b32  	%r1180, %r1273, 2;
	setp.eq.s32 	%p395, %r1180, 0;
	mov.f64 	%fd3069, 0d0000000000000000;
	sub.f64 	%fd3070, %fd3069, %fd3068;
	selp.f64 	%fd25, %fd3068, %fd3070, %p395;
	fma.rn.f64 	%fd3071, %fd25, 0d3FF71547652B82FE, 0d4338000000000000;
	{
	.reg .b32 %temp; 
	mov.b64 	{%r20, %temp}, %fd3071;
	}
	mov.f64 	%fd3072, 0dC338000000000000;
	add.rn.f64 	%fd3073, %fd3071, %fd3072;
	fma.rn.f64 	%fd3074, %fd3073, 0dBFE62E42FEFA39EF, %fd25;
	fma.rn.f64 	%fd3075, %fd3073, 0dBC7ABC9E3B39803F, %fd3074;
	fma.rn.f64 	%fd3076, %fd3075, 0d3E5ADE1569CE2BDF, 0d3E928AF3FCA213EA;
	fma.rn.f64 	%fd3077, %fd3076, %fd3075, 0d3EC71DEE62401315;
	fma.rn.f64 	%fd3078, %fd3077, %fd3075, 0d3EFA01997C89EB71;
	fma.rn.f64 	%fd3079, %fd3078, %fd3075, 0d3F2A01A014761F65;
	fma.rn.f64 	%fd3080, %fd3079, %fd3075, 0d3F56C16C1852B7AF;
	fma.rn.f64 	%fd3081, %fd3080, %fd3075, 0d3F81111111122322;
	fma.rn.f64 	%fd3082, %fd3081, %fd3075, 0d3FA55555555502A1;
	fma.rn.f64 	%fd3083, %fd3082, %fd3075, 0d3FC5555555555511;
	fma.rn.f64 	%fd3084, %fd3083, %fd3075, 0d3FE000000000000B;
	fma.rn.f64 	%fd3085, %fd3084, %fd3075, 0d3FF0000000000000;
	fma.rn.f64 	%fd3086, %fd3085, %fd3075, 0d3FF0000000000000;
	{
	.reg .b32 %temp; 
	mov.b64 	{%r21, %temp}, %fd3086;
	}
	{
	.reg .b32 %temp; 
	mov.b64 	{%temp, %r22}, %fd3086;
	}
	shl.b32 	%r1181, %r20, 20;
	add.s32 	%r1182, %r1181, %r22;
	mov.b64 	%fd3123, {%r21, %r1182};
	{
	.reg .b32 %temp; 
	mov.b64 	{%temp, %r1183}, %fd25;
	}
	mov.b32 	%f180, %r1183;
	abs.f32 	%f5, %f180;
	setp.lt.f32 	%p396, %f5, 0f4086232B;
	@%p396 bra 	$L__BB4_27;
	setp.lt.f64 	%p397, %fd25, 0d0000000000000000;
	add.f64 	%fd3087, %fd25, 0d7FF0000000000000;
	selp.f64 	%fd3123, 0d0000000000000000, %fd3087, %p397;
	setp.geu.f32 	%p398, %f5, 0f40874800;
	@%p398 bra 	$L__BB4_27;
	shr.u32 	%r1184, %r20, 31;
	add.s32 	%r1185, %r20, %r1184;
	shr.s32 	%r1186, %r1185, 1;
	shl.b32 	%r1187, %r1186, 20;
	add.s32 	%r1188, %r22, %r1187;
	mov.b64 	%fd3088, {%r21, %r1188};
	sub.s32 	%r1189, %r20, %r1186;
	shl.b32 	%r1190, %r1189, 20;
	add.s32 	%r1191, %r1190, 1072693248;
	mov.b32 	%r1192, 0;
	mov.b64 	%fd3089, {%r1192, %r1191};
	mul.f64 	%fd3123, %fd3089, %fd3088;
$L__BB4_27:
	div.rn.f64 	%fd30, %fd19, 0d4044000000000000;
	abs.f64 	%fd31, %fd30;
	setp.neu.f64 	%p399, %fd31, 0d7FF0000000000000;
	@%p399 bra 	$L__BB4_29;
	mov.f64 	%fd3095, 0d0000000000000000;
	mul.rn.f64 	%fd3125, %fd30, %fd3095;
	mov.b32 	%r1275, 1;
	bra.uni 	$L__BB4_32;
$L__BB4_29:
	mul.f64 	%fd3090, %fd30, 0d3FE45F306DC9C883;
	cvt.rni.s32.f64 	%r1274, %fd3090;
	cvt.rn.f64.s32 	%fd3091, %r1274;
	fma.rn.f64 	%fd3092, %fd3091, 0dBFF921FB54442D18, %fd30;
	fma.rn.f64 	%fd3093, %fd3091, 0dBC91A62633145C00, %fd3092;
	fma.rn.f64 	%fd3125, %fd3091, 0dB97B839A252049C0, %fd3093;
	setp.ltu.f64 	%p400, %fd31, 0d41E0000000000000;
	@%p400 bra 	$L__BB4_31;
	{ // callseq 209, 0
	.param .b64 param0;
	st.param.f64 	[param0], %fd30;
	.param .align 16 .b8 retval0[16];
	call.uni (retval0), 
	__internal_trig_reduction_slowpathd, 
	(
	param0
	);
	ld.param.f64 	%fd3125, [retval0];
	ld.param.b32 	%r1274, [retval0+8];
	} // callseq 209
$L__BB4_31:
	add.s32 	%r1275, %r1274, 1;
$L__BB4_32:
	shl.b32 	%r1195, %r1275, 6;
	cvt.u64.u32 	%rd305, %r1195;
	and.b64  	%rd306, %rd305, 64;
	add.s64 	%rd308, %rd303, %rd306;
	mul.rn.f64 	%fd3096, %fd3125, %fd3125;
	and.b32  	%r1196, %r1275, 1;
	setp.eq.b32 	%p401, %r1196, 1;
	selp.f64 	%fd3097, 0dBDA8FF8320FD8164, 0d3DE5DB65F9785EBA, %p401;
	ld.global.nc.v2.f64 	{%fd3098, %fd3099}, [%rd308];
	fma.rn.f64 	%fd3100, %fd3097, %fd3096, %fd3098;
	fma.rn.f64 	%fd3101, %fd3100, %fd3096, %fd3099;
	ld.global.nc.v2.f64 	{%fd3102, %fd3103}, [%rd308+16];
	fma.rn.f64 	%fd3104, %fd3101, %fd3096, %fd3102;
	fma.rn.f64 	%fd3105, %fd3104, %fd3096, %fd3103;
	ld.global.nc.v2.f64 	{%fd3106, %fd3107}, [%rd308+32];
	fma.rn.f64 	%fd3108, %fd3105, %fd3096, %fd3106;
	fma.rn.f64 	%fd3109, %fd3108, %fd3096, %fd3107;
	fma.rn.f64 	%fd3110, %fd3109, %fd3125, %fd3125;
	fma.rn.f64 	%fd3111, %fd3109, %fd3096, 0d3FF0000000000000;
	selp.f64 	%fd3112, %fd3111, %fd3110, %p401;
	and.b32  	%r1197, %r1275, 2;
	setp.eq.s32 	%p402, %r1197, 0;
	mov.f64 	%fd3113, 0d0000000000000000;
	sub.f64 	%fd3114, %fd3113, %fd3112;
	selp.f64 	%fd3115, %fd3112, %fd3114, %p402;
	mul.f64 	%fd3116, %fd3123, %fd3115;
	cvt.rn.f32.f64 	%f181, %fd3116;
	add.f32 	%f246, %f246, %f181;
	add.s32 	%r1272, %r1272, 256;
	add.s64 	%rd309, %rd309, 2048;
	setp.lt.s32 	%p403, %r1272, %r1;
	@%p403 bra 	$L__BB4_20;
$L__BB4_33:
	setp.lt.s64 	%p404, %rd17, 256;
	@%p404 bra 	$L__BB4_38;
	// begin inline asm
	mov.u32 %r1236, %laneid;
	// end inline asm
	mov.b32 	%r1238, %f246;
	mov.b32 	%r1239, 1;
	mov.b32 	%r1260, 31;
	mov.b32 	%r1261, -1;
	// begin inline asm
	shfl.sync.down.b32 %r1237, %r1238, %r1239, %r1260, %r1261;
	// end inline asm
	setp.gt.s32 	%p420, %r1236, 30;
	mov.b32 	%f216, %r1237;
	add.f32 	%f217, %f246, %f216;
	selp.f32 	%f218, %f246, %f217, %p420;
	mov.b32 	%r1243, %f218;
	mov.b32 	%r1244, 2;
	// begin inline asm
	shfl.sync.down.b32 %r1242, %r1243, %r1244, %r1260, %r1261;
	// end inline asm
	setp.gt.s32 	%p421, %r1236, 29;
	mov.b32 	%f219, %r1242;
	add.f32 	%f220, %f218, %f219;
	selp.f32 	%f221, %f218, %f220, %p421;
	mov.b32 	%r1248, %f221;
	mov.b32 	%r1249, 4;
	// begin inline asm
	shfl.sync.down.b32 %r1247, %r1248, %r1249, %r1260, %r1261;
	// end inline asm
	setp.gt.s32 	%p422, %r1236, 27;
	mov.b32 	%f222, %r1247;
	add.f32 	%f223, %f221, %f222;
	selp.f32 	%f224, %f221, %f223, %p422;
	mov.b32 	%r1253, %f224;
	mov.b32 	%r1254, 8;
	// begin inline asm
	shfl.sync.down.b32 %r1252, %r1253, %r1254, %r1260, %r1261;
	// end inline asm
	setp.gt.s32 	%p423, %r1236, 23;
	mov.b32 	%f225, %r1252;
	add.f32 	%f226, %f224, %f225;
	selp.f32 	%f227, %f224, %f226, %p423;
	mov.b32 	%r1258, %f227;
	mov.b32 	%r1259, 16;
	// begin inline asm
	shfl.sync.down.b32 %r1257, %r1258, %r1259, %r1260, %r1261;
	// end inline asm
	setp.gt.s32 	%p424, %r1236, 15;
	mov.b32 	%f228, %r1257;
	add.f32 	%f8, %f227, %f228;
	selp.f32 	%f251, %f227, %f8, %p424;
	setp.ne.s32 	%p425, %r1236, 0;
	@%p425 bra 	$L__BB4_36;
	shr.u32 	%r1262, %r2, 3;
	and.b32  	%r1263, %r1262, 124;
	mov.u32 	%r1264, _ZZN3cub18CUB_300001_SM_10006detail6reduce28DeviceReduceSingleTileKernelINS2_10policy_hubIfyN4cuda3std3__44plusIfEEE10Policy1000EN6thrust24THRUST_300001_SM_1000_NS6detail15normal_iteratorINSD_10device_ptrIdEEEEPdyS9_df9integrateEEvT0_T1_T2_T3_T4_T6_E12temp_storage;
	add.s32 	%r1265, %r1264, %r1263;
	st.shared.f32 	[%r1265+8], %f8;
$L__BB4_36:
	bar.sync 	0;
	setp.ne.s32 	%p426, %r2, 0;
	@%p426 bra 	$L__BB4_450;
	ld.shared.f32 	%f229, [_ZZN3cub18CUB_300001_SM_10006detail6reduce28DeviceReduceSingleTileKernelINS2_10policy_hubIfyN4cuda3std3__44plusIfEEE10Policy1000EN6thrust24THRUST_300001_SM_1000_NS6detail15normal_iteratorINSD_10device_ptrIdEEEEPdyS9_df9integrateEEvT0_T1_T2_T3_T4_T6_E12temp_storage+12];
	add.f32 	%f230, %f251, %f229;
	ld.shared.f32 	%f231, [_ZZN3cub18CUB_300001_SM_10006detail6reduce28DeviceReduceSingleTileKernelINS2_10policy_hubIfyN4cuda3std3__44plusIfEEE10Policy1000EN6thrust24THRUST_300001_SM_1000_NS6detail15normal_iteratorINSD_10device_ptrIdEEEEPdyS9_df9integrateEEvT0_T1_T2_T3_T4_T6_E12temp_storage+16];
	add.f32 	%f232, %f230, %f231;
	ld.shared.f32 	%f233, [_ZZN3cub18CUB_300001_SM_10006detail6reduce28DeviceReduceSingleTileKernelINS2_10policy_hubIfyN4cuda3std3__44plusIfEEE10Policy1000EN6thrust24THRUST_300001_SM_1000_NS6detail15normal_iteratorINSD_10device_ptrIdEEEEPdyS9_df9integrateEEvT0_T1_T2_T3_T4_T6_E12temp_storage+20];
	add.f32 	%f234, %f232, %f233;
	ld.shared.f32 	%f235, [_ZZN3cub18CUB_300001_SM_10006detail6reduce28DeviceReduceSingleTileKernelINS2_10policy_hubIfyN4cuda3std3__44plusIfEEE10Policy1000EN6thrust24THRUST_300001_SM_1000_NS6detail15normal_iteratorINSD_10device_ptrIdEEEEPdyS9_df9integrateEEvT0_T1_T2_T3_T4_T6_E12temp_storage+24];
	add.f32 	%f236, %f234, %f235;
	ld.shared.f32 	%f237, [_ZZN3cub18CUB_300001_SM_10006detail6reduce28DeviceReduceSingleTileKernelINS2_10policy_hubIfyN4cuda3std3__44plusIfEEE10Policy1000EN6thrust24THRUST_300001_SM_1000_NS6detail15normal_iteratorINSD_10device_ptrIdEEEEPdyS9_df9integrateEEvT0_T1_T2_T3_T4_T6_E12temp_storage+28];
	add.f32 	%f238, %f236, %f237;
	ld.shared.f32 	%f239, [_ZZN3cub18CUB_300001_SM_10006detail6reduce28DeviceReduceSingleTileKernelINS2_10policy_hubIfyN4cuda3std3__44plusIfEEE10Policy1000EN6thrust24THRUST_300001_SM_1000_NS6detail15normal_iteratorINSD_10device_ptrIdEEEEPdyS9_df9integrateEEvT0_T1_T2_T3_T4_T6_E12temp_storage+32];
	add.f32 	%f240, %f238, %f239;
	ld.shared.f32 	%f241, [_ZZN3cub18CUB_300001_SM_10006detail6reduce28DeviceReduceSingleTileKernelINS2_10policy_hubIfyN4cuda3std3__44plusIfEEE10Policy1000EN6thrust24THRUST_300001_SM_1000_NS6detail15normal_iteratorINSD_10device_ptrIdEEEEPdyS9_df9integrateEEvT0_T1_T2_T3_T4_T6_E12temp_storage+36];
	add.f32 	%f251, %f240, %f241;
	bra.uni 	$L__BB4_450;
$L__BB4_38:
	// begin inline asm
	mov.u32 %r1198, %laneid;
	// end inline asm
	and.b32  	%r1224, %r2, 992;
	add.s32 	%r1225, %r1224, 32;
	setp.gt.s32 	%p405, %r1225, %r1;
	not.b32 	%r1226, %r1224;
	add.s32 	%r1227, %r1, %r1226;
	selp.b32 	%r1222, %r1227, 31, %p405;
	mov.b32 	%r1200, %f246;
	mov.b32 	%r1201, 1;
	mov.b32 	%r1223, -1;
	// begin inline asm
	shfl.sync.down.b32 %r1199, %r1200, %r1201, %r1222, %r1223;
	// end inline asm
	setp.lt.s32 	%p406, %r1198, %r1222;
	mov.b32 	%f182, %r1199;
	add.f32 	%f183, %f246, %f182;
	selp.f32 	%f184, %f183, %f246, %p406;
	mov.b32 	%r1205, %f184;
	mov.b32 	%r1206, 2;
	// begin inline asm
	shfl.sync.down.b32 %r1204, %r1205, %r1206, %r1222, %r1223;
	// end inline asm
	add.s32 	%r1228, %r1198, 2;
	setp.gt.s32 	%p407, %r1228, %r1222;
	mov.b32 	%f185, %r1204;
	add.f32 	%f186, %f184, %f185;
	selp.f32 	%f187, %f184, %f186, %p407;
	mov.b32 	%r1210, %f187;
	mov.b32 	%r1211, 4;
	// begin inline asm
	shfl.sync.down.b32 %r1209, %r1210, %r1211, %r1222, %r1223;
	// end inline asm
	add.s32 	%r1229, %r1198, 4;
	setp.gt.s32 	%p408, %r1229, %r1222;
	mov.b32 	%f188, %r1209;
	add.f32 	%f189, %f187, %f188;
	selp.f32 	%f190, %f187, %f189, %p408;
	mov.b32 	%r1215, %f190;
	mov.b32 	%r1216, 8;
	// begin inline asm
	shfl.sync.down.b32 %r1214, %r1215, %r1216, %r1222, %r1223;
	// end inline asm
	add.s32 	%r1230, %r1198, 8;
	setp.gt.s32 	%p409, %r1230, %r1222;
	mov.b32 	%f191, %r1214;
	add.f32 	%f192, %f190, %f191;
	selp.f32 	%f193, %f190, %f192, %p409;
	mov.b32 	%r1220, %f193;
	mov.b32 	%r1221, 16;
	// begin inline asm
	shfl.sync.down.b32 %r1219, %r1220, %r1221, %r1222, %r1223;
	// end inline asm
	add.s32 	%r1231, %r1198, 16;
	setp.gt.s32 	%p410, %r1231, %r1222;
	mov.b32 	%f194, %r1219;
	add.f32 	%f195, %f193, %f194;
	selp.f32 	%f251, %f193, %f195, %p410;
	setp.ne.s32 	%p411, %r1198, 0;
	@%p411 bra 	$L__BB4_40;
	shr.u32 	%r1232, %r2, 3;
	and.b32  	%r1233, %r1232, 124;
	mov.u32 	%r1234, _ZZN3cub18CUB_300001_SM_10006detail6reduce28DeviceReduceSingleTileKernelINS2_10policy_hubIfyN4cuda3std3__44plusIfEEE10Policy1000EN6thrust24THRUST_300001_SM_1000_NS6detail15normal_iteratorINSD_10device_ptrIdEEEEPdyS9_df9integrateEEvT0_T1_T2_T3_T4_T6_E12temp_storage;
	add.s32 	%r1235, %r1234, %r1233;
	st.shared.f32 	[%r1235+8], %f251;
$L__BB4_40:
	bar.sync 	0;
	setp.ne.s32 	%p412, %r2, 0;
	@%p412 bra 	$L__BB4_450;
	setp.gt.s64 	%p413, %rd17, 32;
	ld.shared.f32 	%f196, [_ZZN3cub18CUB_300001_SM_10006detail6reduce28DeviceReduceSingleTileKernelINS2_10policy_hubIfyN4cuda3std3__44plusIfEEE10Policy1000EN6thrust24THRUST_300001_SM_1000_NS6detail15normal_iteratorINSD_10device_ptrIdEEEEPdyS9_df9integrateEEvT0_T1_T2_T3_T4_T6_E12temp_storage+12];
	add.f32 	%f197, %f251, %f196;
	selp.f32 	%f198, %f197, %f251, %p413;
	setp.gt.s64 	%p414, %rd17, 64;
	ld.shared.f32 	%f199, [_ZZN3cub18CUB_300001_SM_10006detail6reduce28DeviceReduceSingleTileKernelINS2_10policy_hubIfyN4cuda3std3__44plusIfEEE10Policy1000EN6thrust24THRUST_300001_SM_1000_NS6detail15normal_iteratorINSD_10device_ptrIdEEEEPdyS9_df9integrateEEvT0_T1_T2_T3_T4_T6_E12temp_storage+16];
	add.f32 	%f200, %f199, %f198;
	selp.f32 	%f201, %f200, %f198, %p414;
	setp.gt.s64 	%p415, %rd17, 96;
	ld.shared.f32 	%f202, [_ZZN3cub18CUB_300001_SM_10006detail6reduce28DeviceReduceSingleTileKernelINS2_10policy_hubIfyN4cuda3std3__44plusIfEEE10Policy1000EN6thrust24THRUST_300001_SM_1000_NS6detail15normal_iteratorINSD_10device_ptrIdEEEEPdyS9_df9integrateEEvT0_T1_T2_T3_T4_T6_E12temp_storage+20];
	add.f32 	%f203, %f202, %f201;
	selp.f32 	%f204, %f203, %f201, %p415;
	setp.gt.s64 	%p416, %rd17, 128;
	ld.shared.f32 	%f205, [_ZZN3cub18CUB_300001_SM_10006detail6reduce28DeviceReduceSingleTileKernelINS2_10policy_hubIfyN4cuda3std3__44plusIfEEE10Policy1000EN6thrust24THRUST_300001_SM_1000_NS6detail15normal_iteratorINSD_10device_ptrIdEEEEPdyS9_df9integrateEEvT0_T1_T2_T3_T4_T6_E12temp_storage+24];
	add.f32 	%f206, %f205, %f204;
	selp.f32 	%f207, %f206, %f204, %p416;
	setp.gt.s64 	%p417, %rd17, 160;
	ld.shared.f32 	%f208, [_ZZN3cub18CUB_300001_SM_10006detail6reduce28DeviceReduceSingleTileKernelINS2_10policy_hubIfyN4cuda3std3__44plusIfEEE10Policy1000EN6thrust24THRUST_300001_SM_1000_NS6detail15normal_iteratorINSD_10device_ptrIdEEEEPdyS9_df9integrateEEvT0_T1_T2_T3_T4_T6_E12temp_storage+28];
	add.f32 	%f209, %f208, %f207;
	selp.f32 	%f210, %f209, %f207, %p417;
	setp.gt.s64 	%p418, %rd17, 192;
	ld.shared.f32 	%f211, [_ZZN3cub18CUB_300001_SM_10006detail6reduce28DeviceReduceSingleTileKernelINS2_10policy_hubIfyN4cuda3std3__44plusIfEEE10Policy1000EN6thrust24THRUST_300001_SM_1000_NS6detail15normal_iteratorINSD_10device_ptrIdEEEEPdyS9_df9integrateEEvT0_T1_T2_T3_T4_T6_E12temp_storage+32];
	add.f32 	%f212, %f211, %f210;
	selp.f32 	%f213, %f212, %f210, %p418;
	setp.gt.s64 	%p419, %rd17, 224;
	ld.shared.f32 	%f214, [_ZZN3cub18CUB_300001_SM_10006detail6reduce28DeviceReduceSingleTileKernelINS2_10policy_hubIfyN4cuda3std3__44plusIfEEE10Policy1000EN6thrust24THRUST_300001_SM_1000_NS6detail15normal_iteratorINSD_10device_ptrIdEEEEPdyS9_df9integrateEEvT0_T1_T2_T3_T4_T6_E12temp_storage+36];
	add.f32 	%f215, %f214, %f213;
	selp.f32 	%f251, %f215, %f213, %p419;
	bra.uni 	$L__BB4_450;
$L__BB4_42:
	mov.u32 	%r29, %tid.x;
	cvt.u64.u32 	%rd6, %r29;
	mul.wide.u32 	%rd19, %r29, 8;
	add.s64 	%rd7, %rd2, %rd19;
	ld.global.f64 	%fd37, [%rd7];
	abs.f64 	%fd38, %fd37;
	setp.neu.f64 	%p3, %fd38, 0d7FF0000000000000;
	@%p3 bra 	$L__BB4_44;
	mov.f64 	%fd637, 0d0000000000000000;
	mul.rn.f64 	%fd3126, %fd37, %fd637;
	mov.b32 	%r1276, 0;
	bra.uni 	$L__BB4_46;
$L__BB4_44:
	mul.f64 	%fd632, %fd37, 0d3FE45F306DC9C883;
	cvt.rni.s32.f64 	%r1276, %fd632;
	cvt.rn.f64.s32 	%fd633, %r1276;
	fma.rn.f64 	%fd634, %fd633, 0dBFF921FB54442D18, %fd37;
	fma.rn.f64 	%fd635, %fd633, 0dBC91A62633145C00, %fd634;
	fma.rn.f64 	%fd3126, %fd633, 0dB97B839A252049C0, %fd635;
	setp.ltu.f64 	%p4, %fd38, 0d41E0000000000000;
	@%p4 bra 	$L__BB4_46;
	{ // callseq 140, 0
	.param .b64 param0;
	st.param.f64 	[param0], %fd37;
	.param .align 16 .b8 retval0[16];
	call.uni (retval0), 
	__internal_trig_reduction_slowpathd, 
	(
	param0
	);
	ld.param.f64 	%fd3126, [retval0];
	ld.param.b32 	%r1276, [retval0+8];
	} // callseq 140
$L__BB4_46:
	shl.b32 	%r398, %r1276, 6;
	cvt.u64.u32 	%rd20, %r398;
	and.b64  	%rd21, %rd20, 64;
	mov.u64 	%rd22, __cudart_sin_cos_coeffs;
	add.s64 	%rd23, %rd22, %rd21;
	mul.rn.f64 	%fd638, %fd3126, %fd3126;
	and.b32  	%r399, %r1276, 1;
	setp.eq.b32 	%p5, %r399, 1;
	selp.f64 	%fd639, 0dBDA8FF8320FD8164, 0d3DE5DB65F9785EBA, %p5;
	ld.global.nc.v2.f64 	{%fd640, %fd641}, [%rd23];
	fma.rn.f64 	%fd642, %fd639, %fd638, %fd640;
	fma.rn.f64 	%fd643, %fd642, %fd638, %fd641;
	ld.global.nc.v2.f64 	{%fd644, %fd645}, [%rd23+16];
	fma.rn.f64 	%fd646, %fd643, %fd638, %fd644;
	fma.rn.f64 	%fd647, %fd646, %fd638, %fd645;
	ld.global.nc.v2.f64 	{%fd648, %fd649}, [%rd23+32];
	fma.rn.f64 	%fd650, %fd647, %fd638, %fd648;
	fma.rn.f64 	%fd651, %fd650, %fd638, %fd649;
	fma.rn.f64 	%fd652, %fd651, %fd3126, %fd3126;
	fma.rn.f64 	%fd653, %fd651, %fd638, 0d3FF0000000000000;
	selp.f64 	%fd654, %fd653, %fd652, %p5;
	and.b32  	%r400, %r1276, 2;
	setp.eq.s32 	%p6, %r400, 0;
	mov.f64 	%fd655, 0d0000000000000000;
	sub.f64 	%fd656, %fd655, %fd654;
	selp.f64 	%fd43, %fd654, %fd656, %p6;
	fma.rn.f64 	%fd657, %fd43, 0d3FF71547652B82FE, 0d4338000000000000;
	{
	.reg .b32 %temp; 
	mov.b64 	{%r33, %temp}, %fd657;
	}
	mov.f64 	%fd658, 0dC338000000000000;
	add.rn.f64 	%fd659, %fd657, %fd658;
	fma.rn.f64 	%fd660, %fd659, 0dBFE62E42FEFA39EF, %fd43;
	fma.rn.f64 	%fd661, %fd659, 0dBC7ABC9E3B39803F, %fd660;
	fma.rn.f64 	%fd662, %fd661, 0d3E5ADE1569CE2BDF, 0d3E928AF3FCA213EA;
	fma.rn.f64 	%fd663, %fd662, %fd661, 0d3EC71DEE62401315;
	fma.rn.f64 	%fd664, %fd663, %fd661, 0d3EFA01997C89EB71;
	fma.rn.f64 	%fd665, %fd664, %fd661, 0d3F2A01A014761F65;
	fma.rn.f64 	%fd666, %fd665, %fd661, 0d3F56C16C1852B7AF;
	fma.rn.f64 	%fd667, %fd666, %fd661, 0d3F81111111122322;
	fma.rn.f64 	%fd668, %fd667, %fd661, 0d3FA55555555502A1;
	fma.rn.f64 	%fd669, %fd668, %fd661, 0d3FC5555555555511;
	fma.rn.f64 	%fd670, %fd669, %fd661, 0d3FE000000000000B;
	fma.rn.f64 	%fd671, %fd670, %fd661, 0d3FF0000000000000;
	fma.rn.f64 	%fd672, %fd671, %fd661, 0d3FF0000000000000;
	{
	.reg .b32 %temp; 
	mov.b64 	{%r34, %temp}, %fd672;
	}
	{
	.reg .b32 %temp; 
	mov.b64 	{%temp, %r35}, %fd672;
	}
	shl.b32 	%r401, %r33, 20;
	add.s32 	%r402, %r401, %r35;
	mov.b64 	%fd3127, {%r34, %r402};
	{
	.reg .b32 %temp; 
	mov.b64 	{%temp, %r403}, %fd43;
	}
	mov.b32 	%f87, %r403;
	abs.f32 	%f13, %f87;
	setp.lt.f32 	%p7, %f13, 0f4086232B;
	@%p7 bra 	$L__BB4_49;
	setp.lt.f64 	%p8, %fd43, 0d0000000000000000;
	add.f64 	%fd673, %fd43, 0d7FF0000000000000;
	selp.f64 	%fd3127, 0d0000000000000000, %fd673, %p8;
	setp.geu.f32 	%p9, %f13, 0f40874800;
	@%p9 bra 	$L__BB4_49;
	shr.u32 	%r404, %r33, 31;
	add.s32 	%r405, %r33, %r404;
	shr.s32 	%r406, %r405, 1;
	shl.b32 	%r407, %r406, 20;
	add.s32 	%r408, %r35, %r407;
	mov.b64 	%fd674, {%r34, %r408};
	sub.s32 	%r409, %r33, %r406;
	shl.b32 	%r410, %r409, 20;
	add.s32 	%r411, %r410, 1072693248;
	mov.b32 	%r412, 0;
	mov.b64 	%fd675, {%r412, %r411};
	mul.f64 	%fd3127, %fd675, %fd674;
$L__BB4_49:
	div.rn.f64 	%fd48, %fd37, 0d4044000000000000;
	abs.f64 	%fd49, %fd48;
	setp.neu.f64 	%p10, %fd49, 0d7FF0000000000000;
	@%p10 bra 	$L__BB4_51;
	mov.f64 	%fd681, 0d0000000000000000;
	mul.rn.f64 	%fd3129, %fd48, %fd681;
	mov.b32 	%r1278, 1;
	bra.uni 	$L__BB4_54;
$L__BB4_51:
	mul.f64 	%fd676, %fd48, 0d3FE45F306DC9C883;
	cvt.rni.s32.f64 	%r1277, %fd676;
	cvt.rn.f64.s32 	%fd677, %r1277;
	fma.rn.f64 	%fd678, %fd677, 0dBFF921FB54442D18, %fd48;
	fma.rn.f64 	%fd679, %fd677, 0dBC91A62633145C00, %fd678;
	fma.rn.f64 	%fd3129, %fd677, 0dB97B839A252049C0, %fd679;
	setp.ltu.f64 	%p11, %fd49, 0d41E0000000000000;
	@%p11 bra 	$L__BB4_53;
	{ // callseq 141, 0
	.param .b64 param0;
	st.param.f64 	[param0], %fd48;
	.param .align 16 .b8 retval0[16];
	call.uni (retval0), 
	__internal_trig_reduction_slowpathd, 
	(
	param0
	);
	ld.param.f64 	%fd3129, [retval0];
	ld.param.b32 	%r1277, [retval0+8];
	} // callseq 141
$L__BB4_53:
	add.s32 	%r1278, %r1277, 1;
$L__BB4_54:
	shl.b32 	%r415, %r1278, 6;
	cvt.u64.u32 	%rd24, %r415;
	and.b64  	%rd25, %rd24, 64;
	add.s64 	%rd27, %rd22, %rd25;
	mul.rn.f64 	%fd682, %fd3129, %fd3129;
	and.b32  	%r416, %r1278, 1;
	setp.eq.b32 	%p12, %r416, 1;
	selp.f64 	%fd683, 0dBDA8FF8320FD8164, 0d3DE5DB65F9785EBA, %p12;
	ld.global.nc.v2.f64 	{%fd684, %fd685}, [%rd27];
	fma.rn.f64 	%fd686, %fd683, %fd682, %fd684;
	fma.rn.f64 	%fd687, %fd686, %fd682, %fd685;
	ld.global.nc.v2.f64 	{%fd688, %fd689}, [%rd27+16];
	fma.rn.f64 	%fd690, %fd687, %fd682, %fd688;
	fma.rn.f64 	%fd691, %fd690, %fd682, %fd689;
	ld.global.nc.v2.f64 	{%fd692, %fd693}, [%rd27+32];
	fma.rn.f64 	%fd694, %fd691, %fd682, %fd692;
	fma.rn.f64 	%fd695, %fd694, %fd682, %fd693;
	fma.rn.f64 	%fd696, %fd695, %fd3129, %fd3129;
	fma.rn.f64 	%fd697, %fd695, %fd682, 0d3FF0000000000000;
	selp.f64 	%fd698, %fd697, %fd696, %p12;
	and.b32  	%r417, %r1278, 2;
	setp.eq.s32 	%p13, %r417, 0;
	mov.f64 	%fd699, 0d0000000000000000;
	sub.f64 	%fd700, %fd699, %fd698;
	selp.f64 	%fd701, %fd698, %fd700, %p13;
	mul.f64 	%fd702, %fd3127, %fd701;
	cvt.rn.f32.f64 	%f14, %fd702;
	ld.global.f64 	%fd55, [%rd7+2048];
	abs.f64 	%fd56, %fd55;
	setp.eq.f64 	%p14, %fd56, 0d7FF0000000000000;
	@%p14 bra 	$L__BB4_57;
	mul.f64 	%fd703, %fd55, 0d3FE45F306DC9C883;
	cvt.rni.s32.f64 	%r1279, %fd703;
	cvt.rn.f64.s32 	%fd704, %r1279;
	fma.rn.f64 	%fd705, %fd704, 0dBFF921FB54442D18, %fd55;
	fma.rn.f64 	%fd706, %fd704, 0dBC91A62633145C00, %fd705;
	fma.rn.f64 	%fd3130, %fd704, 0dB97B839A252049C0, %fd706;
	setp.ltu.f64 	%p15, %fd56, 0d41E0000000000000;
	@%p15 bra 	$L__BB4_58;
	{ // callseq 142, 0
	.param .b64 param0;
	st.param.f64 	[param0], %fd55;
	.param .align 16 .b8 retval0[16];
	call.uni (retval0), 
	__internal_trig_reduction_slowpathd, 
	(
	param0
	);
	ld.param.f64 	%fd3130, [retval0];
	ld.param.b32 	%r1279, [retval0+8];
	} // callseq 142
	bra.uni 	$L__BB4_58;
$L__BB4_57:
	mov.f64 	%fd708, 0d0000000000000000;
	mul.rn.f64 	%fd3130, %fd55, %fd708;
	mov.b32 	%r1279, 0;
$L__BB4_58:
	shl.b32 	%r420, %r1279, 6;
	cvt.u64.u32 	%rd28, %r420;
	and.b64  	%rd29, %rd28, 64;
	add.s64 	%rd31, %rd22, %rd29;
	mul.rn.f64 	%fd709, %fd3130, %fd3130;
	and.b32  	%r421, %r1279, 1;
	setp.eq.b32 	%p16, %r421, 1;
	selp.f64 	%fd710, 0dBDA8FF8320FD8164, 0d3DE5DB65F9785EBA, %p16;
	ld.global.nc.v2.f64 	{%fd711, %fd712}, [%rd31];
	fma.rn.f64 	%fd713, %fd710, %fd709, %fd711;
	fma.rn.f64 	%fd714, %fd713, %fd709, %fd712;
	ld.global.nc.v2.f64 	{%fd715, %fd716}, [%rd31+16];
	fma.rn.f64 	%fd717, %fd714, %fd709, %fd715;
	fma.rn.f64 	%fd718, %fd717, %fd709, %fd716;
	ld.global.nc.v2.f64 	{%fd719, %fd720}, [%rd31+32];
	fma.rn.f64 	%fd721, %fd718, %fd709, %fd719;
	fma.rn.f64 	%fd722, %fd721, %fd709, %fd720;
	fma.rn.f64 	%fd723, %fd722, %fd3130, %fd3130;
	fma.rn.f64 	%fd724, %fd722, %fd709, 0d3FF0000000000000;
	selp.f64 	%fd725, %fd724, %fd723, %p16;
	and.b32  	%r422, %r1279, 2;
	setp.eq.s32 	%p17, %r422, 0;
	mov.f64 	%fd726, 0d0000000000000000;
	sub.f64 	%fd727, %fd726, %fd725;
	selp.f64 	%fd61, %fd725, %fd727, %p17;
	fma.rn.f64 	%fd728, %fd61, 0d3FF71547652B82FE, 0d4338000000000000;
	{
	.reg .b32 %temp; 
	mov.b64 	{%r44, %temp}, %fd728;
	}
	mov.f64 	%fd729, 0dC338000000000000;
	add.rn.f64 	%fd730, %fd728, %fd729;
	fma.rn.f64 	%fd731, %fd730, 0dBFE62E42FEFA39EF, %fd61;
	fma.rn.f64 	%fd732, %fd730, 0dBC7ABC9E3B39803F, %fd731;
	fma.rn.f64 	%fd733, %fd732, 0d3E5ADE1569CE2BDF, 0d3E928AF3FCA213EA;
	fma.rn.f64 	%fd734, %fd733, %fd732, 0d3EC71DEE62401315;
	fma.rn.f64 	%fd735, %fd734, %fd732, 0d3EFA01997C89EB71;
	fma.rn.f64 	%fd736, %fd735, %fd732, 0d3F2A01A014761F65;
	fma.rn.f64 	%fd737, %fd736, %fd732, 0d3F56C16C1852B7AF;
	fma.rn.f64 	%fd738, %fd737, %fd732, 0d3F81111111122322;
	fma.rn.f64 	%fd739, %fd738, %fd732, 0d3FA55555555502A1;
	fma.rn.f64 	%fd740, %fd739, %fd732, 0d3FC5555555555511;
	fma.rn.f64 	%fd741, %fd740, %fd732, 0d3FE000000000000B;
	fma.rn.f64 	%fd742, %fd741, %fd732, 0d3FF0000000000000;
	fma.rn.f64 	%fd743, %fd742, %fd732, 0d3FF0000000000000;
	{
	.reg .b32 %temp; 
	mov.b64 	{%r45, %temp}, %fd743;
	}
	{
	.reg .b32 %temp; 
	mov.b64 	{%temp, %r46}, %fd743;
	}
	shl.b32 	%r423, %r44, 20;
	add.s32 	%r424, %r423, %r46;
	mov.b64 	%fd3131, {%r45, %r424};
	{
	.reg .b32 %temp; 
	mov.b64 	{%temp, %r425}, %fd61;
	}
	mov.b32 	%f88, %r425;
	abs.f32 	%f15, %f88;
	setp.lt.f32 	%p18, %f15, 0f4086232B;
	@%p18 bra 	$L__BB4_61;
	setp.lt.f64 	%p19, %fd61, 0d0000000000000000;
	add.f64 	%fd744, %fd61, 0d7FF0000000000000;
	selp.f64 	%fd3131, 0d0000000000000000, %fd744, %p19;
	setp.geu.f32 	%p20, %f15, 0f40874800;
	@%p20 bra 	$L__BB4_61;
	shr.u32 	%r426, %r44, 31;
	add.s32 	%r427, %r44, %r426;
	shr.s32 	%r428, %r427, 1;
	shl.b32 	%r429, %r428, 20;
	add.s32 	%r430, %r46, %r429;
	mov.b64 	%fd745, {%r45, %r430};
	sub.s32 	%r431, %r44, %r428;
	shl.b32 	%r432, %r431, 20;
	add.s32 	%r433, %r432, 1072693248;
	mov.b32 	%r434, 0;
	mov.b64 	%fd746, {%r434, %r433};
	mul.f64 	%fd3131, %fd746, %fd745;
$L__BB4_61:
	div.rn.f64 	%fd66, %fd55, 0d4044000000000000;
	abs.f64 	%fd67, %fd66;
	setp.eq.f64 	%p21, %fd67, 0d7FF0000000000000;
	@%p21 bra 	$L__BB4_65;
	mul.f64 	%fd747, %fd66, 0d3FE45F306DC9C883;
	cvt.rni.s32.f64 	%r1280, %fd747;
	cvt.rn.f64.s32 	%fd748, %r1280;
	fma.rn.f64 	%fd749, %fd748, 0dBFF921FB54442D18, %fd66;
	fma.rn.f64 	%fd750, %fd748, 0dBC91A62633145C00, %fd749;
	fma.rn.f64 	%fd3133, %fd748, 0dB97B839A252049C0, %fd750;
	setp.ltu.f64 	%p22, %fd67, 0d41E0000000000000;
	@%p22 bra 	$L__BB4_64;
	{ // callseq 143, 0
	.param .b64 param0;
	st.param.f64 	[param0], %fd66;
	.param .align 16 .b8 retval0[16];
	call.uni (retval0), 
	__internal_trig_reduction_slowpathd, 
	(
	param0
	);
	ld.param.f64 	%fd3133, [retval0];
	ld.param.b32 	%r1280, [retval0+8];
	} // callseq 143
$L__BB4_64:
	add.s32 	%r1281, %r1280, 1;
	bra.uni 	$L__BB4_66;
$L__BB4_65:
	mov.f64 	%fd752, 0d0000000000000000;
	mul.rn.f64 	%fd3133, %fd66, %fd752;
	mov.b32 	%r1281, 1;
$L__BB4_66:
	shl.b32 	%r437, %r1281, 6;
	cvt.u64.u32 	%rd32, %r437;
	and.b64  	%rd33, %rd32, 64;
	add.s64 	%rd35, %rd22, %rd33;
	mul.rn.f64 	%fd753, %fd3133, %fd3133;
	and.b32  	%r438, %r1281, 1;
	setp.eq.b32 	%p23, %r438, 1;
	selp.f64 	%fd754, 0dBDA8FF8320FD8164, 0d3DE5DB65F9785EBA, %p23;
	ld.global.nc.v2.f64 	{%fd755, %fd756}, [%rd35];
	fma.rn.f64 	%fd757, %fd754, %fd753, %fd755;
	fma.rn.f64 	%fd758, %fd757, %fd753, %fd756;
	ld.global.nc.v2.f64 	{%fd759, %fd760}, [%rd35+16];
	fma.rn.f64 	%fd761, %fd758, %fd753, %fd759;
	fma.rn.f64 	%fd762, %fd761, %fd753, %fd760;
	ld.global.nc.v2.f64 	{%fd763, %fd764}, [%rd35+32];
	fma.rn.f64 	%fd765, %fd762, %fd753, %fd763;
	fma.rn.f64 	%fd766, %fd765, %fd753, %fd764;
	fma.rn.f64 	%fd767, %fd766, %fd3133, %fd3133;
	fma.rn.f64 	%fd768, %fd766, %fd753, 0d3FF0000000000000;
	selp.f64 	%fd769, %fd768, %fd767, %p23;
	and.b32  	%r439, %r1281, 2;
	setp.eq.s32 	%p24, %r439, 0;
	mov.f64 	%fd770, 0d0000000000000000;
	sub.f64 	%fd771, %fd770, %fd769;
	selp.f64 	%fd772, %fd769, %fd771, %p24;
	mul.f64 	%fd773, %fd3131, %fd772;
	cvt.rn.f32.f64 	%f16, %fd773;
	ld.global.f64 	%fd73, [%rd7+4096];
	abs.f64 	%fd74, %fd73;
	setp.eq.f64 	%p25, %fd74, 0d7FF0000000000000;
	@%p25 bra 	$L__BB4_69;
	mul.f64 	%fd774, %fd73, 0d3FE45F306DC9C883;
	cvt.rni.s32.f64 	%r1282, %fd774;
	cvt.rn.f64.s32 	%fd775, %r1282;
	fma.rn.f64 	%fd776, %fd775, 0dBFF921FB54442D18, %fd73;
	fma.rn.f64 	%fd777, %fd775, 0dBC91A62633145C00, %fd776;
	fma.rn.f64 	%fd3134, %fd775, 0dB97B839A252049C0, %fd777;
	setp.ltu.f64 	%p26, %fd74, 0d41E0000000000000;
	@%p26 bra 	$L__BB4_70;
	{ // callseq 144, 0
	.param .b64 param0;
	st.param.f64 	[param0], %fd73;
	.param .align 16 .b8 retval0[16];
	call.uni (retval0), 
	__internal_trig_reduction_slowpathd, 
	(
	param0
	);
	ld.param.f64 	%fd3134, [retval0];
	ld.param.b32 	%r1282, [retval0+8];
	} // callseq 144
	bra.uni 	$L__BB4_70;
$L__BB4_69:
	mov.f64 	%fd779, 0d0000000000000000;
	mul.rn.f64 	%fd3134, %fd73, %fd779;
	mov.b32 	%r1282, 0;
$L__BB4_70:
	shl.b32 	%r442, %r1282, 6;
	cvt.u64.u32 	%rd36, %r442;
	and.b64  	%rd37, %rd36, 64;
	add.s64 	%rd39, %rd22, %rd37;
	mul.rn.f64 	%fd780, %fd3134, %fd3134;
	and.b32  	%r443, %r1282, 1;
	setp.eq.b32 	%p27, %r443, 1;
	selp.f64 	%fd781, 0dBDA8FF8320FD8164, 0d3DE5DB65F9785EBA, %p27;
	ld.global.nc.v2.f64 	{%fd782, %fd783}, [%rd39];
	fma.rn.f64 	%fd784, %fd781, %fd780, %fd782;
	fma.rn.f64 	%fd785, %fd784, %fd780, %fd783;
	ld.global.nc.v2.f64 	{%fd786, %fd787}, [%rd39+16];
	fma.rn.f64 	%fd788, %fd785, %fd780, %fd786;
	fma.rn.f64 	%fd789, %fd788, %fd780, %fd787;
	ld.global.nc.v2.f64 	{%fd790, %fd791}, [%rd39+32];
	fma.rn.f64 	%fd792, %fd789, %fd780, %fd790;
	fma.rn.f64 	%fd793, %fd792, %fd780, %fd791;
	fma.rn.f64 	%fd794, %fd793, %fd3134, %fd3134;
	fma.rn.f64 	%fd795, %fd793, %fd780, 0d3FF0000000000000;
	selp.f64 	%fd796, %fd795, %fd794, %p27;
	and.b32  	%r444, %r1282, 2;
	setp.eq.s32 	%p28, %r444, 0;
	mov.f64 	%fd797, 0d0000000000000000;
	sub.f64 	%fd798, %fd797, %fd796;
	selp.f64 	%fd79, %fd796, %fd798, %p28;
	fma.rn.f64 	%fd799, %fd79, 0d3FF71547652B82FE, 0d4338000000000000;
	{
	.reg .b32 %temp; 
	mov.b64 	{%r55, %temp}, %fd799;
	}
	mov.f64 	%fd800, 0dC338000000000000;
	add.rn.f64 	%fd801, %fd799, %fd800;
	fma.rn.f64 	%fd802, %fd801, 0dBFE62E42FEFA39EF, %fd79;
	fma.rn.f64 	%fd803, %fd801, 0dBC7ABC9E3B39803F, %fd802;
	fma.rn.f64 	%fd804, %fd803, 0d3E5ADE1569CE2BDF, 0d3E928AF3FCA213EA;
	fma.rn.f64 	%fd805, %fd804, %fd803, 0d3EC71DEE62401315;
	fma.rn.f64 	%fd806, %fd805, %fd803, 0d3EFA01997C89EB71;
	fma.rn.f64 	%fd807, %fd806, %fd803, 0d3F2A01A014761F65;
	fma.rn.f64 	%fd808, %fd807, %fd803, 0d3F56C16C1852B7AF;
	fma.rn.f64 	%fd809, %fd808, %fd803, 0d3F81111111122322;
	fma.rn.f64 	%fd810, %fd809, %fd803, 0d3FA55555555502A1;
	fma.rn.f64 	%fd811, %fd810, %fd803, 0d3FC5555555555511;
	fma.rn.f64 	%fd812, %fd811, %fd803, 0d3FE000000000000B;
	fma.rn.f64 	%fd813, %fd812, %fd803, 0d3FF0000000000000;
	fma.rn.f64 	%fd814, %fd813, %fd803, 0d3FF0000000000000;
	{
	.reg .b32 %temp; 
	mov.b64 	{%r56, %temp}, %fd814;
	}
	{
	.reg .b32 %temp; 
	mov.b64 	{%temp, %r57}, %fd814;
	}
	shl.b32 	%r445, %r55, 20;
	add.s32 	%r446, %r445, %r57;
	mov.b64 	%fd3135, {%r56, %r446};
	{
	.reg .b32 %temp; 
	mov.b64 	{%temp, %r447}, %fd79;
	}
	mov.b32 	%f89, %r447;
	abs.f32 	%f17, %f89;
	setp.lt.f32 	%p29, %f17, 0f4086232B;
	@%p29 bra 	$L__BB4_73;
	setp.lt.f64 	%p30, %fd79, 0d0000000000000000;
	add.f64 	%fd815, %fd79, 0d7FF0000000000000;
	selp.f64 	%fd3135, 0d0000000000000000, %fd815, %p30;
	setp.geu.f32 	%p31, %f17, 0f40874800;
	@%p31 bra 	$L__BB4_73;
	shr.u32 	%r448, %r55, 31;
	add.s32 	%r449, %r55, %r448;
	shr.s32 	%r450, %r449, 1;
	shl.b32 	%r451, %r450, 20;
	add.s32 	%r452, %r57, %r451;
	mov.b64 	%fd816, {%r56, %r452};
	sub.s32 	%r453, %r55, %r450;
	shl.b32 	%r454, %r453, 20;
	add.s32 	%r455, %r454, 1072693248;
	mov.b32 	%r456, 0;
	mov.b64 	%fd817, {%r456, %r455};
	mul.f64 	%fd3135, %fd817, %fd816;
$L__BB4_73:
	div.rn.f64 	%fd84, %fd73, 0d4044000000000000;
	abs.f64 	%fd85, %fd84;
	setp.eq.f64 	%p32, %fd85, 0d7FF0000000000000;
	@%p32 bra 	$L__BB4_77;
	mul.f64 	%fd818, %fd84, 0d3FE45F306DC9C883;
	cvt.rni.s32.f64 	%r1283, %fd818;
	cvt.rn.f64.s32 	%fd819, %r1283;
	fma.rn.f64 	%fd820, %fd819, 0dBFF921FB54442D18, %fd84;
	fma.rn.f64 	%fd821, %fd819, 0dBC91A62633145C00, %fd820;
	fma.rn.f64 	%fd3137, %fd819, 0dB97B839A252049C0, %fd821;
	setp.ltu.f64 	%p33, %fd85, 0d41E0000000000000;
	@%p33 bra 	$L__BB4_76;
	{ // callseq 145, 0
	.param .b64 param0;
	st.param.f64 	[param0], %fd84;
	.param .align 16 .b8 retval0[16];
	call.uni (retval0), 
	__internal_trig_reduction_slowpathd, 
	(
	param0
	);
	ld.param.f64 	%fd3137, [retval0];
	ld.param.b32 	%r1283, [retval0+8];
	} // callseq 145
$L__BB4_76:
	add.s32 	%r1284, %r1283, 1;
	bra.uni 	$L__BB4_78;
$L__BB4_77:
	mov.f64 	%fd823, 0d0000000000000000;
	mul.rn.f64 	%fd3137, %fd84, %fd823;
	mov.b32 	%r1284, 1;
$L__BB4_78:
	shl.b32 	%r459, %r1284, 6;
	cvt.u64.u32 	%rd40, %r459;
	and.b64  	%rd41, %rd40, 64;
	add.s64 	%rd43, %rd22, %rd41;
	mul.rn.f64 	%fd824, %fd3137, %fd3137;
	and.b32  	%r460, %r1284, 1;
	setp.eq.b32 	%p34, %r460, 1;
	selp.f64 	%fd825, 0dBDA8FF8320FD8164, 0d3DE5DB65F9785EBA, %p34;
	ld.global.nc.v2.f64 	{%fd826, %fd827}, [%rd43];
	fma.rn.f64 	%fd828, %fd825, %fd824, %fd826;
	fma.rn.f64 	%fd829, %fd828, %fd824, %fd827;
	ld.global.nc.v2.f64 	{%fd830, %fd831}, [%rd43+16];
	fma.rn.f64 	%fd832, %fd829, %fd824, %fd830;
	fma.rn.f64 	%fd833, %fd832, %fd824, %fd831;
	ld.global.nc.v2.f64 	{%fd834, %fd835}, [%rd43+32];
	fma.rn.f64 	%fd836, %fd833, %fd824, %fd834;
	fma.rn.f64 	%fd837, %fd836, %fd824, %fd835;
	fma.rn.f64 	%fd838, %fd837, %fd3137, %fd3137;
	fma.rn.f64 	%fd839, %fd837, %fd824, 0d3FF0000000000000;
	selp.f64 	%fd840, %fd839, %fd838, %p34;
	and.b32  	%r461, %r1284, 2;
	setp.eq.s32 	%p35, %r461, 0;
	mov.f64 	%fd841, 0d0000000000000000;
	sub.f64 	%fd842, %fd841, %fd840;
	selp.f64 	%fd843, %fd840, %fd842, %p35;
	mul.f64 	%fd844, %fd3135, %fd843;
	cvt.rn.f32.f64 	%f18, %fd844;
	ld.global.f64 	%fd91, [%rd7+6144];
	abs.f64 	%fd92, %fd91;
	setp.eq.f64 	%p36, %fd92, 0d7FF0000000000000;
	@%p36 bra 	$L__BB4_81;
	mul.f64 	%fd845, %fd91, 0d3FE45F306DC9C883;
	cvt.rni.s32.f64 	%r1285, %fd845;
	cvt.rn.f64.s32 	%fd846, %r1285;
	fma.rn.f64 	%fd847, %fd846, 0dBFF921FB54442D18, %fd91;
	fma.rn.f64 	%fd848, %fd846, 0dBC91A62633145C00, %fd847;
	fma.rn.f64 	%fd3138, %fd846, 0dB97B839A252049C0, %fd848;
	setp.ltu.f64 	%p37, %fd92, 0d41E0000000000000;
	@%p37 bra 	$L__BB4_82;
	{ // callseq 146, 0
	.param .b64 param0;
	st.param.f64 	[param0], %fd91;
	.param .align 16 .b8 retval0[16];
	call.uni (retval0), 
	__internal_trig_reduction_slowpathd, 
	(
	param0
	);
	ld.param.f64 	%fd3138, [retval0];
	ld.param.b32 	%r1285, [retval0+8];
	} // callseq 146
	bra.uni 	$L__BB4_82;
$L__BB4_81:
	mov.f64 	%fd850, 0d0000000000000000;
	mul.rn.f64 	%fd3138, %fd91, %fd850;
	mov.b32 	%r1285, 0;
$L__BB4_82:
	shl.b32 	%r464, %r1285, 6;
	cvt.u64.u32 	%rd44, %r464;
	and.b64  	%rd45, %rd44, 64;
	add.s64 	%rd47, %rd22, %rd45;
	mul.rn.f64 	%fd851, %fd3138, %fd3138;
	and.b32  	%r465, %r1285, 1;
	setp.eq.b32 	%p38, %r465, 1;
	selp.f64 	%fd852, 0dBDA8FF8320FD8164, 0d3DE5DB65F9785EBA, %p38;
	ld.global.nc.v2.f64 	{%fd853, %fd854}, [%rd47];
	fma.rn.f64 	%fd855, %fd852, %fd851, %fd853;
	fma.rn.f64 	%fd856, %fd855, %fd851, %fd854;
	ld.global.nc.v2.f64 	{%fd857, %fd858}, [%rd47+16];
	fma.rn.f64 	%fd859, %fd856, %fd851, %fd857;
	fma.rn.f64 	%fd860, %fd859, %fd851, %fd858;
	ld.global.nc.v2.f64 	{%fd861, %fd862}, [%rd47+32];
	fma.rn.f64 	%fd863, %fd860, %fd851, %fd861;
	fma.rn.f64 	%fd864, %fd863, %fd851, %fd862;
	fma.rn.f64 	%fd865, %fd864, %fd3138, %fd3138;
	fma.rn.f64 	%fd866, %fd864, %fd851, 0d3FF0000000000000;
	selp.f64 	%fd867, %fd866, %fd865, %p38;
	and.b32  	%r466, %r1285, 2;
	setp.eq.s32 	%p39, %r466, 0;
	mov.f64 	%fd868, 0d0000000000000000;
	sub.f64 	%fd869, %fd868, %fd867;
	selp.f64 	%fd97, %fd867, %fd869, %p39;
	fma.rn.f64 	%fd870, %fd97, 0d3FF71547652B82FE, 0d4338000000000000;
	{
	.reg .b32 %temp; 
	mov.b64 	{%r66, %temp}, %fd870;
	}
	mov.f64 	%fd871, 0dC338000000000000;
	add.rn.f64 	%fd872, %fd870, %fd871;
	fma.rn.f64 	%fd873, %fd872, 0dBFE62E42FEFA39EF, %fd97;
	fma.rn.f64 	%fd874, %fd872, 0dBC7ABC9E3B39803F, %fd873;
	fma.rn.f64 	%fd875, %fd874, 0d3E5ADE1569CE2BDF, 0d3E928AF3FCA213EA;
	fma.rn.f64 	%fd876, %fd875, %fd874, 0d3EC71DEE62401315;
	fma.rn.f64 	%fd877, %fd876, %fd874, 0d3EFA01997C89EB71;
	fma.rn.f64 	%fd878, %fd877, %fd874, 0d3F2A01A014761F65;
	fma.rn.f64 	%fd879, %fd878, %fd874, 0d3F56C16C1852B7AF;
	fma.rn.f64 	%fd880, %fd879, %fd874, 0d3F81111111122322;
	fma.rn.f64 	%fd881, %fd880, %fd874, 0d3FA55555555502A1;
	fma.rn.f64 	%fd882, %fd881, %fd874, 0d3FC5555555555511;
	fma.rn.f64 	%fd883, %fd882, %fd874, 0d3FE000000000000B;
	fma.rn.f64 	%fd884, %fd883, %fd874, 0d3FF0000000000000;
	fma.rn.f64 	%fd885, %fd884, %fd874, 0d3FF0000000000000;
	{
	.reg .b32 %temp; 
	mov.b64 	{%r67, %temp}, %fd885;
	}
	{
	.reg .b32 %temp; 
	mov.b64 	{%temp, %r68}, %fd885;
	}
	shl.b32 	%r467, %r66, 20;
	add.s32 	%r468, %r467, %r68;
	mov.b64 	%fd3139, {%r67, %r468};
	{
	.reg .b32 %temp; 
	mov.b64 	{%temp, %r469}, %fd97;
	}
	mov.b32 	%f90, %r469;
	abs.f32 	%f19, %f90;
	setp.lt.f32 	%p40, %f19, 0f4086232B;
	@%p40 bra 	$L__BB4_85;
	setp.lt.f64 	%p41, %fd97, 0d0000000000000000;
	add.f64 	%fd886, %fd97, 0d7FF0000000000000;
	selp.f64 	%fd3139, 0d0000000000000000, %fd886, %p41;
	setp.geu.f32 	%p42, %f19, 0f40874800;
	@%p42 bra 	$L__BB4_85;
	shr.u32 	%r470, %r66, 31;
	add.s32 	%r471, %r66, %r470;
	shr.s32 	%r472, %r471, 1;
	shl.b32 	%r473, %r472, 20;
	add.s32 	%r474, %r68, %r473;
	mov.b64 	%fd887, {%r67, %r474};
	sub.s32 	%r475, %r66, %r472;
	shl.b32 	%r476, %r475, 20;
	add.s32 	%r477, %r476, 1072693248;
	mov.b32 	%r478, 0;
	mov.b64 	%fd888, {%r478, %r477};
	mul.f64 	%fd3139, %fd888, %fd887;
$L__BB4_85:
	div.rn.f64 	%fd102, %fd91, 0d4044000000000000;
	abs.f64 	%fd103, %fd102;
	setp.eq.f64 	%p43, %fd103, 0d7FF0000000000000;
	@%p43 bra 	$L__BB4_89;
	mul.f64 	%fd889, %fd102, 0d3FE45F306DC9C883;
	cvt.rni.s32.f64 	%r1286, %fd889;
	cvt.rn.f64.s32 	%fd890, %r1286;
	fma.rn.f64 	%fd891, %fd890, 0dBFF921FB54442D18, %fd102;
	fma.rn.f64 	%fd892, %fd890, 0dBC91A62633145C00, %fd891;
	fma.rn.f64 	%fd3141, %fd890, 0dB97B839A252049C0, %fd892;
	setp.ltu.f64 	%p44, %fd103, 0d41E0000000000000;
	@%p44 bra 	$L__BB4_88;
	{ // callseq 147, 0
	.param .b64 param0;
	st.param.f64 	[param0], %fd102;
	.param .align 16 .b8 retval0[16];
	call.uni (retval0), 
	__internal_trig_reduction_slowpathd, 
	(
	param0
	);
	ld.param.f64 	%fd3141, [retval0];
	ld.param.b32 	%r1286, [retval0+8];
	} // callseq 147
$L__BB4_88:
	add.s32 	%r1287, %r1286, 1;
	bra.uni 	$L__BB4_90;
$L__BB4_89:
	mov.f64 	%fd894, 0d0000000000000000;
	mul.rn.f64 	%fd3141, %fd102, %fd894;
	mov.b32 	%r1287, 1;
$L__BB4_90:
	shl.b32 	%r481, %r1287, 6;
	cvt.u64.u32 	%rd48, %r481;
	and.b64  	%rd49, %rd48, 64;
	add.s64 	%rd51, %rd22, %rd49;
	mul.rn.f64 	%fd895, %fd3141, %fd3141;
	and.b32  	%r482, %r1287, 1;
	setp.eq.b32 	%p45, %r482, 1;
	selp.f64 	%fd896, 0dBDA8FF8320FD8164, 0d3DE5DB65F9785EBA, %p45;
	ld.global.nc.v2.f64 	{%fd897, %fd898}, [%rd51];
	fma.rn.f64 	%fd899, %fd896, %fd895, %fd897;
	fma.rn.f64 	%fd900, %fd899, %fd895, %fd898;
	ld.global.nc.v2.f64 	{%fd901, %fd902}, [%rd51+16];
	fma.rn.f64 	%fd903, %fd900, %fd895, %fd901;
	fma.rn.f64 	%fd904, %fd903, %fd895, %fd902;
	ld.global.nc.v2.f64 	{%fd905, %fd906}, [%rd51+32];
	fma.rn.f64 	%fd907, %fd904, %fd895, %fd905;
	fma.rn.f64 	%fd908, %fd907, %fd895, %fd906;
	fma.rn.f64 	%fd909, %fd908, %fd3141, %fd3141;
	fma.rn.f64 	%fd910, %fd908, %fd895, 0d3FF0000000000000;
	selp.f64 	%fd911, %fd910, %fd909, %p45;
	and.b32  	%r483, %r1287, 2;
	setp.eq.s32 	%p46, %r483, 0;
	mov.f64 	%fd912, 0d0000000000000000;
	sub.f64 	%fd913, %fd912, %fd911;
	selp.f64 	%fd914, %fd911, %fd913, %p46;
	mul.f64 	%fd915, %fd3139, %fd914;
	cvt.rn.f32.f64 	%f20, %fd915;
	ld.global.f64 	%fd109, [%rd7+8192];
	abs.f64 	%fd110, %fd109;
	setp.eq.f64 	%p47, %fd110, 0d7FF0000000000000;
	@%p47 bra 	$L__BB4_93;
	mul.f64 	%fd916, %fd109, 0d3FE45F306DC9C883;
	cvt.rni.s32.f64 	%r1288, %fd916;
	cvt.rn.f64.s32 	%fd917, %r1288;
	fma.rn.f64 	%fd918, %fd917, 0dBFF921FB54442D18, %fd109;
	fma.rn.f64 	%fd919, %fd917, 0dBC91A62633145C00, %fd918;
	fma.rn.f64 	%fd3142, %fd917, 0dB97B839A252049C0, %fd919;
	setp.ltu.f64 	%p48, %fd110, 0d41E0000000000000;
	@%p48 bra 	$L__BB4_94;
	{ // callseq 148, 0
	.param .b64 param0;
	st.param.f64 	[param0], %fd109;
	.param .align 16 .b8 retval0[16];
	call.uni (retval0), 
	__internal_trig_reduction_slowpathd, 
	(
	param0
	);
	ld.param.f64 	%fd3142, [retval0];
	ld.param.b32 	%r1288, [retval0+8];
	} // callseq 148
	bra.uni 	$L__BB4_94;
$L__BB4_93:
	mov.f64 	%fd921, 0d0000000000000000;
	mul.rn.f64 	%fd3142, %fd109, %fd921;
	mov.b32 	%r1288, 0;
$L__BB4_94:
	shl.b32 	%r486, %r1288, 6;
	cvt.u64.u32 	%rd52, %r486;
	and.b64  	%rd53, %rd52, 64;
	add.s64 	%rd55, %rd22, %rd53;
	mul.rn.f64 	%fd922, %fd3142, %fd3142;
	and.b32  	%r487, %r1288, 1;
	setp.eq.b32 	%p49, %r487, 1;
	selp.f64 	%fd923, 0dBDA8FF8320FD8164, 0d3DE5DB65F9785EBA, %p49;
	ld.global.nc.v2.f64 	{%fd924, %fd925}, [%rd55];
	fma.rn.f64 	%fd926, %fd923, %fd922, %fd924;
	fma.rn.f64 	%fd927, %fd926, %fd922, %fd925;
	ld.global.nc.v2.f64 	{%fd928, %fd929}, [%rd55+16];
	fma.rn.f64 	%fd930, %fd927, %fd922, %fd928;
	fma.rn.f64 	%fd931, %fd930, %fd922, %fd929;
	ld.global.nc.v2.f64 	{%fd932, %fd933}, [%rd55+32];
	fma.rn.f64 	%fd934, %fd931, %fd922, %fd932;
	fma.rn.f64 	%fd935, %fd934, %fd922, %fd933;
	fma.rn.f64 	%fd936, %fd935, %fd3142, %fd3142;
	fma.rn.f64 	%fd937, %fd935, %fd922, 0d3FF0000000000000;
	selp.f64 	%fd938, %fd937, %fd936, %p49;
	and.b32  	%r488, %r1288, 2;
	setp.eq.s32 	%p50, %r488, 0;
	mov.f64 	%fd939, 0d0000000000000000;
	sub.f64 	%fd940, %fd939, %fd938;
	selp.f64 	%fd115, %fd938, %fd940, %p50;
	fma.rn.f64 	%fd941, %fd115, 0d3FF71547652B82FE, 0d4338000000000000;
	{
	.reg .b32 %temp; 
	mov.b64 	{%r77, %temp}, %fd941;
	}
	mov.f64 	%fd942, 0dC338000000000000;
	add.rn.f64 	%fd943, %fd941, %fd942;
	fma.rn.f64 	%fd944, %fd943, 0dBFE62E42FEFA39EF, %fd115;
	fma.rn.f64 	%fd945, %fd943, 0dBC7ABC9E3B39803F, %fd944;
	fma.rn.f64 	%fd946, %fd945, 0d3E5ADE1569CE2BDF, 0d3E928AF3FCA213EA;
	fma.rn.f64 	%fd947, %fd946, %fd945, 0d3EC71DEE62401315;
	fma.rn.f64 	%fd948, %fd947, %fd945, 0d3EFA01997C89EB71;
	fma.rn.f64 	%fd949, %fd948, %fd945, 0d3F2A01A014761F65;
	fma.rn.f64 	%fd950, %fd949, %fd945, 0d3F56C16C1852B7AF;
	fma.rn.f64 	%fd951, %fd950, %fd945, 0d3F81111111122322;
	fma.rn.f64 	%fd952, %fd951, %fd945, 0d3FA55555555502A1;
	fma.rn.f64 	%fd953, %fd952, %fd945, 0d3FC5555555555511;
	fma.rn.f64 	%fd954, %fd953, %fd945, 0d3FE000000000000B;
	fma.rn.f64 	%fd955, %fd954, %fd945, 0d3FF0000000000000;
	fma.rn.f64 	%fd956, %fd955, %fd945, 0d3FF0000000000000;
	{
	.reg .b32 %temp; 
	mov.b64 	{%r78, %temp}, %fd956;
	}
	{
	.reg .b32 %temp; 
	mov.b64 	{%temp, %r79}, %fd956;
	}
	shl.b32 	%r489, %r77, 20;
	add.s32 	%r490, %r489, %r79;
	mov.b64 	%fd3143, {%r78, %r490};
	{
	.reg .b32 %temp; 
	mov.b64 	{%temp, %r491}, %fd115;
	}
	mov.b32 	%f91, %r491;
	abs.f32 	%f21, %f91;
	setp.lt.f32 	%p51, %f21, 0f4086232B;
	@%p51 bra 	$L__BB4_97;
	setp.lt.f64 	%p52, %fd115, 0d0000000000000000;
	add.f64 	%fd957, %fd115, 0d7FF0000000000000;
	selp.f64 	%fd3143, 0d0000000000000000, %fd957, %p52;
	setp.geu.f32 	%p53, %f21, 0f40874800;
	@%p53 bra 	$L__BB4_97;
	shr.u32 	%r492, %r77, 31;
	add.s32 	%r493, %r77, %r492;
	shr.s32 	%r494, %r493, 1;
	shl.b32 	%r495, %r494, 20;
	add.s32 	%r496, %r79, %r495;
	mov.b64 	%fd958, {%r78, %r496};
	sub.s32 	%r497, %r77, %r494;
	shl.b32 	%r498, %r497, 20;
	add.s32 	%r499, %r498, 1072693248;
	mov.b32 	%r500, 0;
	mov.b64 	%fd959, {%r500, %r499};
	mul.f64 	%fd3143, %fd959, %fd958;
$L__BB4_97:
	div.rn.f64 	%fd120, %fd109, 0d4044000000000000;
	abs.f64 	%fd121, %fd120;
	setp.eq.f64 	%p54, %fd121, 0d7FF0000000000000;
	@%p54 bra 	$L__BB4_101;
	mul.f64 	%fd960, %fd120, 0d3FE45F306DC9C883;
	cvt.rni.s32.f64 	%r1289, %fd960;
	cvt.rn.f64.s32 	%fd961, %r1289;
	fma.rn.f64 	%fd962, %fd961, 0dBFF921FB54442D18, %fd120;
	fma.rn.f64 	%fd963, %fd961, 0dBC91A62633145C00, %fd962;
	fma.rn.f64 	%fd3145, %fd961, 0dB97B839A252049C0, %fd963;
	setp.ltu.f64 	%p55, %fd121, 0d41E0000000000000;
	@%p55 bra 	$L__BB4_100;
	{ // callseq 149, 0
	.param .b64 param0;
	st.param.f64 	[param0], %fd120;
	.param .align 16 .b8 retval0[16];
	call.uni (retval0), 
	__internal_trig_reduction_slowpathd, 
	(
	param0
	);
	ld.param.f64 	%fd3145, [retval0];
	ld.param.b32 	%r1289, [retval0+8];
	} // callseq 149
$L__BB4_100:
	add.s32 	%r1290, %r1289, 1;
	bra.uni 	$L__BB4_102;
$L__BB4_101:
	mov.f64 	%fd965, 0d0000000000000000;
	mul.rn.f64 	%fd3145, %fd120, %fd965;
	mov.b32 	%r1290, 1;
$L__BB4_102:
	shl.b32 	%r503, %r1290, 6;
	cvt.u64.u32 	%rd56, %r503;
	and.b64  	%rd57, %rd56, 64;
	add.s64 	%rd59, %rd22, %rd57;
	mul.rn.f64 	%fd966, %fd3145, %fd3145;
	and.b32  	%r504, %r1290, 1;
	setp.eq.b32 	%p56, %r504, 1;
	selp.f64 	%fd967, 0dBDA8FF8320FD8164, 0d3DE5DB65F9785EBA, %p56;
	ld.global.nc.v2.f64 	{%fd968, %fd969}, [%rd59];
	fma.rn.f64 	%fd970, %fd967, %fd966, %fd968;
	fma.rn.f64 	%fd971, %fd970, %fd966, %fd969;
	ld.global.nc.v2.f64 	{%fd972, %fd973}, [%rd59+16];
	fma.rn.f64 	%fd974, %fd971, %fd966, %fd972;
	fma.rn.f64 	%fd975, %fd974, %fd966, %fd973;
	ld.global.nc.v2.f64 	{%fd976, %fd977}, [%rd59+32];
	fma.rn.f64 	%fd978, %fd975, %fd966, %fd976;
	fma.rn.f64 	%fd979, %fd978, %fd966, %fd977;
	fma.rn.f64 	%fd980, %fd979, %fd3145, %fd3145;
	fma.rn.f64 	%fd981, %fd979, %fd966, 0d3FF0000000000000;
	selp.f64 	%fd982, %fd981, %fd980, %p56;
	and.b32  	%r505, %r1290, 2;
	setp.eq.s32 	%p57, %r505, 0;
	mov.f64 	%fd983, 0d0000000000000000;
	sub.f64 	%fd984, %fd983, %fd982;
	selp.f64 	%fd985, %fd982, %fd984, %p57;
	mul.f64 	%fd986, %fd3143, %fd985;
	cvt.rn.f32.f64 	%f22, %fd986;
	ld.global.f64 	%fd127, [%rd7+10240];
	abs.f64 	%fd128, %fd127;
	setp.eq.f64 	%p58, %fd128, 0d7FF0000000000000;
	@%p58 bra 	$L__BB4_105;
	mul.f64 	%fd987, %fd127, 0d3FE45F306DC9C883;
	cvt.rni.s32.f64 	%r1291, %fd987;
	cvt.rn.f64.s32 	%fd988, %r1291;
	fma.rn.f64 	%fd989, %fd988, 0dBFF921FB54442D18, %fd127;
	fma.rn.f64 	%fd990, %fd988, 0dBC91A62633145C00, %fd989;
	fma.rn.f64 	%fd3146, %fd988, 0dB97B839A252049C0, %fd990;
	setp.ltu.f64 	%p59, %fd128, 0d41E0000000000000;
	@%p59 bra 	$L__BB4_106;
	{ // callseq 150, 0
	.param .b64 param0;
	st.param.f64 	[param0], %fd127;
	.param .align 16 .b8 retval0[16];
	call.uni (retval0), 
	__internal_trig_reduction_slowpathd, 
	(
	param0
	);
	ld.param.f64 	%fd3146, [retval0];
	ld.param.b32 	%r1291, [retval0+8];
	} // callseq 150
	bra.uni 	$L__BB4_106;
$L__BB4_105:
	mov.f64 	%fd992, 0d0000000000000000;
	mul.rn.f64 	%fd3146, %fd127, %fd992;
	mov.b32 	%r1291, 0;
$L__BB4_106:
	shl.b32 	%r508, %r1291, 6;
	cvt.u64.u32 	%rd60, %r508;
	and.b64  	%rd61, %rd60, 64;
	add.s64 	%rd63, %rd22, %rd61;
	mul.rn.f64 	%fd993, %fd3146, %fd3146;
	and.b32  	%r509, %r1291, 1;
	setp.eq.b32 	%p60, %r509, 1;
	selp.f64 	%fd994, 0dBDA8FF8320FD8164, 0d3DE5DB65F9785EBA, %p60;
	ld.global.nc.v2.f64 	{%fd995, %fd996}, [%rd63];
	fma.rn.f64 	%fd997, %fd994, %fd993, %fd995;
	fma.rn.f64 	%fd998, %fd997, %fd993, %fd996;
	ld.global.nc.v2.f64 	{%fd999, %fd1000}, [%rd63+16];
	fma.rn.f64 	%fd1001, %fd998, %fd993, %fd999;
	fma.rn.f64 	%fd1002, %fd1001, %fd993, %fd1000;
	ld.global.nc.v2.f64 	{%fd1003, %fd1004}, [%rd63+32];
	fma.rn.f64 	%fd1005, %fd1002, %fd993, %fd1003;
	fma.rn.f64 	%fd1006, %fd1005, %fd993, %fd1004;
	fma.rn.f64 	%fd1007, %fd1006, %fd3146, %fd3146;
	fma.rn.f64 	%fd1008, %fd1006, %fd993, 0d3FF0000000000000;
	selp.f64 	%fd1009, %fd1008, %fd1007, %p60;
	and.b32  	%r510, %r1291, 2;
	setp.eq.s32 	%p61, %r510, 0;
	mov.f64 	%fd1010, 0d0000000000000000;
	sub.f64 	%fd1011, %fd1010, %fd1009;
	selp.f64 	%fd133, %fd1009, %fd1011, %p61;
	fma.rn.f64 	%fd1012, %fd133, 0d3FF71547652B82FE, 0d4338000000000000;
	{
	.reg .b32 %temp; 
	mov.b64 	{%r88, %temp}, %fd1012;
	}
	mov.f64 	%fd1013, 0dC338000000000000;
	add.rn.f64 	%fd1014, %fd1012, %fd1013;
	fma.rn.f64 	%fd1015, %fd1014, 0dBFE62E42FEFA39EF, %fd133;
	fma.rn.f64 	%fd1016, %fd1014, 0dBC7ABC9E3B39803F, %fd1015;
	fma.rn.f64 	%fd1017, %fd1016, 0d3E5ADE1569CE2BDF, 0d3E928AF3FCA213EA;
	fma.rn.f64 	%fd1018, %fd1017, %fd1016, 0d3EC71DEE62401315;
	fma.rn.f64 	%fd1019, %fd1018, %fd1016, 0d3EFA01997C89EB71;
	fma.rn.f64 	%fd1020, %fd1019, %fd1016, 0d3F2A01A014761F65;
	fma.rn.f64 	%fd1021, %fd1020, %fd1016, 0d3F56C16C1852B7AF;
	fma.rn.f64 	%fd1022, %fd1021, %fd1016, 0d3F81111111122322;
	fma.rn.f64 	%fd1023, %fd1022, %fd1016, 0d3FA55555555502A1;
	fma.rn.f64 	%fd1024, %fd1023, %fd1016, 0d3FC5555555555511;
	fma.rn.f64 	%fd1025, %fd1024, %fd1016, 0d3FE000000000000B;
	fma.rn.f64 	%fd1026, %fd1025, %fd1016, 0d3FF0000000000000;
	fma.rn.f64 	%fd1027, %fd1026, %fd1016, 0d3FF0000000000000;
	{
	.reg .b32 %temp; 
	mov.b64 	{%r89, %temp}, %fd1027;
	}
	{
	.reg .b32 %temp; 
	mov.b64 	{%temp, %r90}, %fd1027;
	}
	shl.b32 	%r511, %r88, 20;
	add.s32 	%r512, %r511, %r90;
	mov.b64 	%fd3147, {%r89, %r512};
	{
	.reg .b32 %temp; 
	mov.b64 	{%temp, %r513}, %fd133;
	}
	mov.b32 	%f92, %r513;
	abs.f32 	%f23, %f92;
	setp.lt.f32 	%p62, %f23, 0f4086232B;
	@%p62 bra 	$L__BB4_109;
	setp.lt.f64 	%p63, %fd133, 0d0000000000000000;
	add.f64 	%fd1028, %fd133, 0d7FF0000000000000;
	selp.f64 	%fd3147, 0d0000000000000000, %fd1028, %p63;
	setp.geu.f32 	%p64, %f23, 0f40874800;
	@%p64 bra 	$L__BB4_109;
	shr.u32 	%r514, %r88, 31;
	add.s32 	%r515, %r88, %r514;
	shr.s32 	%r516, %r515, 1;
	shl.b32 	%r517, %r516, 20;
	add.s32 	%r518, %r90, %r517;
	mov.b64 	%fd1029, {%r89, %r518};
	sub.s32 	%r519, %r88, %r516;
	shl.b32 	%r520, %r519, 20;
	add.s32 	%r521, %r520, 1072693248;
	mov.b32 	%r522, 0;
	mov.b64 	%fd1030, {%r522, %r521};
	mul.f64 	%fd3147, %fd1030, %fd1029;
$L__BB4_109:
	div.rn.f64 	%fd138, %fd127, 0d4044000000000000;
	abs.f64 	%fd139, %fd138;
	setp.eq.f64 	%p65, %fd139, 0d7FF0000000000000;
	@%p65 bra 	$L__BB4_113;
	mul.f64 	%fd1031, %fd138, 0d3FE45F306DC9C883;
	cvt.rni.s32.f64 	%r1292, %fd1031;
	cvt.rn.f64.s32 	%fd1032, %r1292;
	fma.rn.f64 	%fd1033, %fd1032, 0dBFF921FB54442D18, %fd138;
	fma.rn.f64 	%fd1034, %fd1032, 0dBC91A62633145C00, %fd1033;
	fma.rn.f64 	%fd3149, %fd1032, 0dB97B839A252049C0, %fd1034;
	setp.ltu.f64 	%p66, %fd139, 0d41E0000000000000;
	@%p66 bra 	$L__BB4_112;
	{ // callseq 151, 0
	.param .b64 param0;
	st.param.f64 	[param0], %fd138;
	.param .align 16 .b8 retval0[16];
	call.uni (retval0), 
	__internal_trig_reduction_slowpathd, 
	(
	param0
	);
	ld.param.f64 	%fd3149, [retval0];
	ld.param.b32 	%r1292, [retval0+8];
	} // callseq 151
$L__BB4_112:
	add.s32 	%r1293, %r1292, 1;
	bra.uni 	$L__BB4_114;
$L__BB4_113:
	mov.f64 	%fd1036, 0d0000000000000000;
	mul.rn.f64 	%fd3149, %fd138, %fd1036;
	mov.b32 	%r1293, 1;
$L__BB4_114:
	shl.b32 	%r525, %r1293, 6;
	cvt.u64.u32 	%rd64, %r525;
	and.b64  	%rd65, %rd64, 64;
	add.s64 	%rd67, %rd22, %rd65;
	mul.rn.f64 	%fd1037, %fd3149, %fd3149;
	and.b32  	%r526, %r1293, 1;
	setp.eq.b32 	%p67, %r526, 1;
	selp.f64 	%fd1038, 0dBDA8FF8320FD8164, 0d3DE5DB65F9785EBA, %p67;
	ld.global.nc.v2.f64 	{%fd1039, %fd1040}, [%rd67];
	fma.rn.f64 	%fd1041, %fd1038, %fd1037, %fd1039;
	fma.rn.f64 	%fd1042, %fd1041, %fd1037, %fd1040;
	ld.global.nc.v2.f64 	{%fd1043, %fd1044}, [%rd67+16];
	fma.rn.f64 	%fd1045, %fd1042, %fd1037, %fd1043;
	fma.rn.f64 	%fd1046, %fd1045, %fd1037, %fd1044;
	ld.global.nc.v2.f64 	{%fd1047, %fd1048}, [%rd67+32];
	fma.rn.f64 	%fd1049, %fd1046, %fd1037, %fd1047;
	fma.rn.f64 	%fd1050, %fd1049, %fd1037, %fd1048;
	fma.rn.f64 	%fd1051, %fd1050, %fd3149, %fd3149;
	fma.rn.f64 	%fd1052, %fd1050, %fd1037, 0d3FF0000000000000;
	selp.f64 	%fd1053, %fd1052, %fd1051, %p67;
	and.b32  	%r527, %r1293, 2;
	setp.eq.s32 	%p68, %r527, 0;
	mov.f64 	%fd1054, 0d0000000000000000;
	sub.f64 	%fd1055, %fd1054, %fd1053;
	selp.f64 	%fd1056, %fd1053, %fd1055, %p68;
	mul.f64 	%fd1057, %fd3147, %fd1056;
	cvt.rn.f32.f64 	%f24, %fd1057;
	ld.global.f64 	%fd145, [%rd7+12288];
	abs.f64 	%fd146, %fd145;
	setp.eq.f64 	%p69, %fd146, 0d7FF0000000000000;
	@%p69 bra 	$L__BB4_117;
	mul.f64 	%fd1058, %fd145, 0d3FE45F306DC9C883;
	cvt.rni.s32.f64 	%r1294, %fd1058;
	cvt.rn.f64.s32 	%fd1059, %r1294;
	fma.rn.f64 	%fd1060, %fd1059, 0dBFF921FB54442D18, %fd145;
	fma.rn.f64 	%fd1061, %fd1059, 0dBC91A62633145C00, %fd1060;
	fma.rn.f64 	%fd3150, %fd1059, 0dB97B839A252049C0, %fd1061;
	setp.ltu.f64 	%p70, %fd146, 0d41E0000000000000;
	@%p70 bra 	$L__BB4_118;
	{ // callseq 152, 0
	.param .b64 param0;
	st.param.f64 	[param0], %fd145;
	.param .align 16 .b8 retval0[16];
	call.uni (retval0), 
	__internal_trig_reduction_slowpathd, 
	(
	param0
	);
	ld.param.f64 	%fd3150, [retval0];
	ld.param.b32 	%r1294, [retval0+8];
	} // callseq 152
	bra.uni 	$L__BB4_118;
$L__BB4_117:
	mov.f64 	%fd1063, 0d0000000000000000;
	mul.rn.f64 	%fd3150, %fd145, %fd1063;
	mov.b32 	%r1294, 0;
$L__BB4_118:
	shl.b32 	%r530, %r1294, 6;
	cvt.u64.u32 	%rd68, %r530;
	and.b64  	%rd69, %rd68, 64;
	add.s64 	%rd71, %rd22, %rd69;
	mul.rn.f64 	%fd1064, %fd3150, %fd3150;
	and.b32  	%r531, %r1294, 1;
	setp.eq.b32 	%p71, %r531, 1;
	selp.f64 	%fd1065, 0dBDA8FF8320FD8164, 0d3DE5DB65F9785EBA, %p71;
	ld.global.nc.v2.f64 	{%fd1066, %fd1067}, [%rd71];
	fma.rn.f64 	%fd1068, %fd1065, %fd1064, %fd1066;
	fma.rn.f64 	%fd1069, %fd1068, %fd1064, %fd1067;
	ld.global.nc.v2.f64 	{%fd1070, %fd1071}, [%rd71+16];
	fma.rn.f64 	%fd1072, %fd1069, %fd1064, %fd1070;
	fma.rn.f64 	%fd1073, %fd1072, %fd1064, %fd1071;
	ld.global.nc.v2.f64 	{%fd1074, %fd1075}, [%rd71+32];
	fma.rn.f64 	%fd1076, %fd1073, %fd1064, %fd1074;
	fma.rn.f64 	%fd1077, %fd1076, %fd1064, %fd1075;
	fma.rn.f64 	%fd1078, %fd1077, %fd3150, %fd3150;
	fma.rn.f64 	%fd1079, %fd1077, %fd1064, 0d3FF0000000000000;
	selp.f64 	%fd1080, %fd1079, %fd1078, %p71;
	and.b32  	%r532, %r1294, 2;
	setp.eq.s32 	%p72, %r532, 0;
	mov.f64 	%fd1081, 0d0000000000000000;
	sub.f64 	%fd1082, %fd1081, %fd1080;
	selp.f64 	%fd151, %fd1080, %fd1082, %p72;
	fma.rn.f64 	%fd1083, %fd151, 0d3FF71547652B82FE, 0d4338000000000000;
	{
	.reg .b32 %temp; 
	mov.b64 	{%r99, %temp}, %fd1083;
	}
	mov.f64 	%fd1084, 0dC338000000000000;
	add.rn.f64 	%fd1085, %fd1083, %fd1084;
	fma.rn.f64 	%fd1086, %fd1085, 0dBFE62E42FEFA39EF, %fd151;
	fma.rn.f64 	%fd1087, %fd1085, 0dBC7ABC9E3B39803F, %fd1086;
	fma.rn.f64 	%fd1088, %fd1087, 0d3E5ADE1569CE2BDF, 0d3E928AF3FCA213EA;
	fma.rn.f64 	%fd1089, %fd1088, %fd1087, 0d3EC71DEE62401315;
	fma.rn.f64 	%fd1090, %fd1089, %fd1087, 0d3EFA01997C89EB71;
	fma.rn.f64 	%fd1091, %fd1090, %fd1087, 0d3F2A01A014761F65;
	fma.rn.f64 	%fd1092, %fd1091, %fd1087, 0d3F56C16C1852B7AF;
	fma.rn.f64 	%fd1093, %fd1092, %fd1087, 0d3F81111111122322;
	fma.rn.f64 	%fd1094, %fd1093, %fd1087, 0d3FA55555555502A1;
	fma.rn.f64 	%fd1095, %fd1094, %fd1087, 0d3FC5555555555511;
	fma.rn.f64 	%fd1096, %fd1095, %fd1087, 0d3FE000000000000B;
	fma.rn.f64 	%fd1097, %fd1096, %fd1087, 0d3FF0000000000000;
	fma.rn.f64 	%fd1098, %fd1097, %fd1087, 0d3FF0000000000000;
	{
	.reg .b32 %temp; 
	mov.b64 	{%r100, %temp}, %fd1098;
	}
	{
	.reg .b32 %temp; 
	mov.b64 	{%temp, %r101}, %fd1098;
	}
	shl.b32 	%r533, %r99, 20;
	add.s32 	%r534, %r533, %r101;
	mov.b64 	%fd3151, {%r100, %r534};
	{
	.reg .b32 %temp; 
	mov.b64 	{%temp, %r535}, %fd151;
	}
	mov.b32 	%f93, %r535;
	abs.f32 	%f25, %f93;
	setp.lt.f32 	%p73, %f25, 0f4086232B;
	@%p73 bra 	$L__BB4_121;
	setp.lt.f64 	%p74, %fd151, 0d0000000000000000;
	add.f64 	%fd1099, %fd151, 0d7FF0000000000000;
	selp.f64 	%fd3151, 0d0000000000000000, %fd1099, %p74;
	setp.geu.f32 	%p75, %f25, 0f40874800;
	@%p75 bra 	$L__BB4_121;
	shr.u32 	%r536, %r99, 31;
	add.s32 	%r537, %r99, %r536;
	shr.s32 	%r538, %r537, 1;
	shl.b32 	%r539, %r538, 20;
	add.s32 	%r540, %r101, %r539;
	mov.b64 	%fd1100, {%r100, %r540};
	sub.s32 	%r541, %r99, %r538;
	shl.b32 	%r542, %r541, 20;
	add.s32 	%r543, %r542, 1072693248;
	mov.b32 	%r544, 0;
	mov.b64 	%fd1101, {%r544, %r543};
	mul.f64 	%fd3151, %fd1101, %fd1100;
$L__BB4_121:
	div.rn.f64 	%fd156, %fd145, 0d4044000000000000;
	abs.f64 	%fd157, %fd156;
	setp.eq.f64 	%p76, %fd157, 0d7FF0000000000000;
	@%p76 bra 	$L__BB4_125;
	mul.f64 	%fd1102, %fd156, 0d3FE45F306DC9C883;
	cvt.rni.s32.f64 	%r1295, %fd1102;
	cvt.rn.f64.s32 	%fd1103, %r1295;
	fma.rn.f64 	%fd1104, %fd1103, 0dBFF921FB54442D18, %fd156;
	fma.rn.f64 	%fd1105, %fd1103, 0dBC91A62633145C00, %fd1104;
	fma.rn.f64 	%fd3153, %fd1103, 0dB97B839A252049C0, %fd1105;
	setp.ltu.f64 	%p77, %fd157, 0d41E0000000000000;
	@%p77 bra 	$L__BB4_124;
	{ // callseq 153, 0
	.param .b64 param0;
	st.param.f64 	[param0], %fd156;
	.param .align 16 .b8 retval0[16];
	call.uni (retval0), 
	__internal_trig_reduction_slowpathd, 
	(
	param0
	);
	ld.param.f64 	%fd3153, [retval0];
	ld.param.b32 	%r1295, [retval0+8];
	} // callseq 153
$L__BB4_124:
	add.s32 	%r1296, %r1295, 1;
	bra.uni 	$L__BB4_126;
$L__BB4_125:
	mov.f64 	%fd1107, 0d0000000000000000;
	mul.rn.f64 	%fd3153, %fd156, %fd1107;
	mov.b32 	%r1296, 1;
$L__BB4_126:
	shl.b32 	%r547, %r1296, 6;
	cvt.u64.u32 	%rd72, %r547;
	and.b64  	%rd73, %rd72, 64;
	add.s64 	%rd75, %rd22, %rd73;
	mul.rn.f64 	%fd1108, %fd3153, %fd3153;
	and.b32  	%r548, %r1296, 1;
	setp.eq.b32 	%p78, %r548, 1;
	selp.f64 	%fd1109, 0dBDA8FF8320FD8164, 0d3DE5DB65F9785EBA, %p78;
	ld.global.nc.v2.f64 	{%fd1110, %fd1111}, [%rd75];
	fma.rn.f64 	%fd1112, %fd1109, %fd1108, %fd1110;
	fma.rn.f64 	%fd1113, %fd1112, %fd1108, %fd1111;
	ld.global.nc.v2.f64 	{%fd1114, %fd1115}, [%rd75+16];
	fma.rn.f64 	%fd1116, %fd1113, %fd1108, %fd1114;
	fma.rn.f64 	%fd1117, %fd1116, %fd1108, %fd1115;
	ld.global.nc.v2.f64 	{%fd1118, %fd1119}, [%rd75+32];
	fma.rn.f64 	%fd1120, %fd1117, %fd1108, %fd1118;
	fma.rn.f64 	%fd1121, %fd1120, %fd1108, %fd1119;
	fma.rn.f64 	%fd1122, %fd1121, %fd3153, %fd3153;
	fma.rn.f64 	%fd1123, %fd1121, %fd1108, 0d3FF0000000000000;
	selp.f64 	%fd1124, %fd1123, %fd1122, %p78;
	and.b32  	%r549, %r1296, 2;
	setp.eq.s32 	%p79, %r549, 0;
	mov.f64 	%fd1125, 0d0000000000000000;
	sub.f64 	%fd1126, %fd1125, %fd1124;
	selp.f64 	%fd1127, %fd1124, %fd1126, %p79;
	mul.f64 	%fd1128, %fd3151, %fd1127;
	cvt.rn.f32.f64 	%f26, %fd1128;
	ld.global.f64 	%fd163, [%rd7+14336];
	abs.f64 	%fd164, %fd163;
	setp.eq.f64 	%p80, %fd164, 0d7FF0000000000000;
	@%p80 bra 	$L__BB4_129;
	mul.f64 	%fd1129, %fd163, 0d3FE45F306DC9C883;
	cvt.rni.s32.f64 	%r1297, %fd1129;
	cvt.rn.f64.s32 	%fd1130, %r1297;
	fma.rn.f64 	%fd1131, %fd1130, 0dBFF921FB54442D18, %fd163;
	fma.rn.f64 	%fd1132, %fd1130, 0dBC91A62633145C00, %fd1131;
	fma.rn.f64 	%fd3154, %fd1130, 0dB97B839A252049C0, %fd1132;
	setp.ltu.f64 	%p81, %fd164, 0d41E0000000000000;
	@%p81 bra 	$L__BB4_130;
	{ // callseq 154, 0
	.param .b64 param0;
	st.param.f64 	[param0], %fd163;
	.param .align 16 .b8 retval0[16];
	call.uni (retval0), 
	__internal_trig_reduction_slowpathd, 
	(
	param0
	);
	ld.param.f64 	%fd3154, [retval0];
	ld.param.b32 	%r1297, [retval0+8];
	} // callseq 154
	bra.uni 	$L__BB4_130;
$L__BB4_129:
	mov.f64 	%fd1134, 0d0000000000000000;
	mul.rn.f64 	%fd3154, %fd163, %fd1134;
	mov.b32 	%r1297, 0;
$L__BB4_130:
	shl.b32 	%r552, %r1297, 6;
	cvt.u64.u32 	%rd76, %r552;
	and.b64  	%rd77, %rd76, 64;
	add.s64 	%rd79, %rd22, %rd77;
	mul.rn.f64 	%fd1135, %fd3154, %fd3154;
	and.b32  	%r553, %r1297, 1;
	setp.eq.b32 	%p82, %r553, 1;
	selp.f64 	%fd1136, 0dBDA8FF8320FD8164, 0d3DE5DB65F9785EBA, %p82;
	ld.global.nc.v2.f64 	{%fd1137, %fd1138}, [%rd79];
	fma.rn.f64 	%fd1139, %fd1136, %fd1135, %fd1137;
	fma.rn.f64 	%fd1140, %fd1139, %fd1135, %fd1138;
	ld.global.nc.v2.f64 	{%fd1141, %fd1142}, [%rd79+16];
	fma.rn.f64 	%fd1143, %fd1140, %fd1135, %fd1141;
	fma.rn.f64 	%fd1144, %fd1143, %fd1135, %fd1142;
	ld.global.nc.v2.f64 	{%fd1145, %fd1146}, [%rd79+32];
	fma.rn.f64 	%fd1147, %fd1144, %fd1135, %fd1145;
	fma.rn.f64 	%fd1148, %fd1147, %fd1135, %fd1146;
	fma.rn.f64 	%fd1149, %fd1148, %fd3154, %fd3154;
	fma.rn.f64 	%fd1150, %fd1148, %fd1135, 0d3FF0000000000000;
	selp.f64 	%fd1151, %fd1150, %fd1149, %p82;
	and.b32  	%r554, %r1297, 2;
	setp.eq.s32 	%p83, %r554, 0;
	mov.f64 	%fd1152, 0d0000000000000000;
	sub.f64 	%fd1153, %fd1152, %fd1151;
	selp.f64 	%fd169, %fd1151, %fd1153, %p83;
	fma.rn.f64 	%fd1154, %fd169, 0d3FF71547652B82FE, 0d4338000000000000;
	{
	.reg .b32 %temp; 
	mov.b64 	{%r110, %temp}, %fd1154;
	}
	mov.f64 	%fd1155, 0dC338000000000000;
	add.rn.f64 	%fd1156, %fd1154, %fd1155;
	fma.rn.f64 	%fd1157, %fd1156, 0dBFE62E42FEFA39EF, %fd169;
	fma.rn.f64 	%fd1158, %fd1156, 0dBC7ABC9E3B39803F, %fd1157;
	fma.rn.f64 	%fd1159, %fd1158, 0d3E5ADE1569CE2BDF, 0d3E928AF3FCA213EA;
	fma.rn.f64 	%fd1160, %fd1159, %fd1158, 0d3EC71DEE62401315;
	fma.rn.f64 	%fd1161, %fd1160, %fd1158, 0d3EFA01997C89EB71;
	fma.rn.f64 	%fd1162, %fd1161, %fd1158, 0d3F2A01A014761F65;
	fma.rn.f64 	%fd1163, %fd1162, %fd1158, 0d3F56C16C1852B7AF;
	fma.rn.f64 	%fd1164, %fd1163, %fd1158, 0d3F81111111122322;
	fma.rn.f64 	%fd1165, %fd1164, %fd1158, 0d3FA55555555502A1;
	fma.rn.f64 	%fd1166, %fd1165, %fd1158, 0d3FC5555555555511;
	fma.rn.f64 	%fd1167, %fd1166, %fd1158, 0d3FE000000000000B;
	fma.rn.f64 	%fd1168, %fd1167, %fd1158, 0d3FF0000000000000;
	fma.rn.f64 	%fd1169, %fd1168, %fd1158, 0d3FF0000000000000;
	{
	.reg .b32 %temp; 
	mov.b64 	{%r111, %temp}, %fd1169;
	}
	{
	.reg .b32 %temp; 
	mov.b64 	{%temp, %r112}, %fd1169;
	}
	shl.b32 	%r555, %r110, 20;
	add.s32 	%r556, %r555, %r112;
	mov.b64 	%fd3155, {%r111, %r556};
	{
	.reg .b32 %temp; 
	mov.b64 	{%temp, %r557}, %fd169;
	}
	mov.b32 	%f94, %r557;
	abs.f32 	%f27, %f94;
	setp.lt.f32 	%p84, %f27, 0f4086232B;
	@%p84 bra 	$L__BB4_133;
	setp.lt.f64 	%p85, %fd169, 0d0000000000000000;
	add.f64 	%fd1170, %fd169, 0d7FF0000000000000;
	selp.f64 	%fd3155, 0d0000000000000000, %fd1170, %p85;
	setp.geu.f32 	%p86, %f27, 0f40874800;
	@%p86 bra 	$L__BB4_133;
	shr.u32 	%r558, %r110, 31;
	add.s32 	%r559, %r110, %r558;
	shr.s32 	%r560, %r559, 1;
	shl.b32 	%r561, %r560, 20;
	add.s32 	%r562, %r112, %r561;
	mov.b64 	%fd1171, {%r111, %r562};
	sub.s32 	%r563, %r110, %r560;
	shl.b32 	%r564, %r563, 20;
	add.s32 	%r565, %r564, 1072693248;
	mov.b32 	%r566, 0;
	mov.b64 	%fd1172, {%r566, %r565};
	mul.f64 	%fd3155, %fd1172, %fd1171;
$L__BB4_133:
	div.rn.f64 	%fd174, %fd163, 0d4044000000000000;
	abs.f64 	%fd175, %fd174;
	setp.eq.f64 	%p87, %fd175, 0d7FF0000000000000;
	@%p87 bra 	$L__BB4_137;
	mul.f64 	%fd1173, %fd174, 0d3FE45F306DC9C883;
	cvt.rni.s32.f64 	%r1298, %fd1173;
	cvt.rn.f64.s32 	%fd1174, %r1298;
	fma.rn.f64 	%fd1175, %fd1174, 0dBFF921FB54442D18, %fd174;
	fma.rn.f64 	%fd1176, %fd1174, 0dBC91A62633145C00, %fd1175;
	fma.rn.f64 	%fd3157, %fd1174, 0dB97B839A252049C0, %fd1176;
	setp.ltu.f64 	%p88, %fd175, 0d41E0000000000000;
	@%p88 bra 	$L__BB4_136;
	{ // callseq 155, 0
	.param .b64 param0;
	st.param.f64 	[param0], %fd174;
	.param .align 16 .b8 retval0[16];
	call.uni (retval0), 
	__internal_trig_reduction_slowpathd, 
	(
	param0
	);
	ld.param.f64 	%fd3157, [retval0];
	ld.param.b32 	%r1298, [retval0+8];
	} // callseq 155
$L__BB4_136:
	add.s32 	%r1299, %r1298, 1;
	bra.uni 	$L__BB4_138;
$L__BB4_137:
	mov.f64 	%fd1178, 0d0000000000000000;
	mul.rn.f64 	%fd3157, %fd174, %fd1178;
	mov.b32 	%r1299, 1;
$L__BB4_138:
	shl.b32 	%r569, %r1299, 6;
	cvt.u64.u32 	%rd80, %r569;
	and.b64  	%rd81, %rd80, 64;
	add.s64 	%rd83, %rd22, %rd81;
	mul.rn.f64 	%fd1179, %fd3157, %fd3157;
	and.b32  	%r570, %r1299, 1;
	setp.eq.b32 	%p89, %r570, 1;
	selp.f64 	%fd1180, 0dBDA8FF8320FD8164, 0d3DE5DB65F9785EBA, %p89;
	ld.global.nc.v2.f64 	{%fd1181, %fd1182}, [%rd83];
	fma.rn.f64 	%fd1183, %fd1180, %fd1179, %fd1181;
	fma.rn.f64 	%fd1184, %fd1183, %fd1179, %fd1182;
	ld.global.nc.v2.f64 	{%fd1185, %fd1186}, [%rd83+16];
	fma.rn.f64 	%fd1187, %fd1184, %fd1179, %fd1185;
	fma.rn.f64 	%fd1188, %fd1187, %fd1179, %fd1186;
	ld.global.nc.v2.f64 	{%fd1189, %fd1190}, [%rd83+32];
	fma.rn.f64 	%fd1191, %fd1188, %fd1179, %fd1189;
	fma.rn.f64 	%fd1192, %fd1191, %fd1179, %fd1190;
	fma.rn.f64 	%fd1193, %fd1192, %fd3157, %fd3157;
	fma.rn.f64 	%fd1194, %fd1192, %fd1179, 0d3FF0000000000000;
	selp.f64 	%fd1195, %fd1194, %fd1193, %p89;
	and.b32  	%r571, %r1299, 2;
	setp.eq.s32 	%p90, %r571, 0;
	mov.f64 	%fd1196, 0d0000000000000000;
	sub.f64 	%fd1197, %fd1196, %fd1195;
	selp.f64 	%fd1198, %fd1195, %fd1197, %p90;
	mul.f64 	%fd1199, %fd3155, %fd1198;
	cvt.rn.f32.f64 	%f28, %fd1199;
	ld.global.f64 	%fd181, [%rd7+16384];
	abs.f64 	%fd182, %fd181;
	setp.eq.f64 	%p91, %fd182, 0d7FF0000000000000;
	@%p91 bra 	$L__BB4_141;
	mul.f64 	%fd1200, %fd181, 0d3FE45F306DC9C883;
	cvt.rni.s32.f64 	%r1300, %fd1200;
	cvt.rn.f64.s32 	%fd1201, %r1300;
	fma.rn.f64 	%fd1202, %fd1201, 0dBFF921FB54442D18, %fd181;
	fma.rn.f64 	%fd1203, %fd1201, 0dBC91A62633145C00, %fd1202;
	fma.rn.f64 	%fd3158, %fd1201, 0dB97B839A252049C0, %fd1203;
	setp.ltu.f64 	%p92, %fd182, 0d41E0000000000000;
	@%p92 bra 	$L__BB4_142;
	{ // callseq 156, 0
	.param .b64 param0;
	st.param.f64 	[param0], %fd181;
	.param .align 16 .b8 retval0[16];
	call.uni (retval0), 
	__internal_trig_reduction_slowpathd, 
	(
	param0
	);
	ld.param.f64 	%fd3158, [retval0];
	ld.param.b32 	%r1300, [retval0+8];
	} // callseq 156
	bra.uni 	$L__BB4_142;
$L__BB4_141:
	mov.f64 	%fd1205, 0d0000000000000000;
	mul.rn.f64 	%fd3158, %fd181, %fd1205;
	mov.b32 	%r1300, 0;
$L__BB4_142:
	shl.b32 	%r574, %r1300, 6;
	cvt.u64.u32 	%rd84, %r574;
	and.b64  	%rd85, %rd84, 64;
	add.s64 	%rd87, %rd22, %rd85;
	mul.rn.f64 	%fd1206, %fd3158, %fd3158;
	and.b32  	%r575, %r1300, 1;
	setp.eq.b32 	%p93, %r575, 1;
	selp.f64 	%fd1207, 0dBDA8FF8320FD8164, 0d3DE5DB65F9785EBA, %p93;
	ld.global.nc.v2.f64 	{%fd1208, %fd1209}, [%rd87];
	fma.rn.f64 	%fd1210, %fd1207, %fd1206, %fd1208;
	fma.rn.f64 	%fd1211, %fd1210, %fd1206, %fd1209;
	ld.global.nc.v2.f64 	{%fd1212, %fd1213}, [%rd87+16];
	fma.rn.f64 	%fd1214, %fd1211, %fd1206, %fd1212;
	fma.rn.f64 	%fd1215, %fd1214, %fd1206, %fd1213;
	ld.global.nc.v2.f64 	{%fd1216, %fd1217}, [%rd87+32];
	fma.rn.f64 	%fd1218, %fd1215, %fd1206, %fd1216;
	fma.rn.f64 	%fd1219, %fd1218, %fd1206, %fd1217;
	fma.rn.f64 	%fd1220, %fd1219, %fd3158, %fd3158;
	fma.rn.f64 	%fd1221, %fd1219, %fd1206, 0d3FF0000000000000;
	selp.f64 	%fd1222, %fd1221, %fd1220, %p93;
	and.b32  	%r576, %r1300, 2;
	setp.eq.s32 	%p94, %r576, 0;
	mov.f64 	%fd1223, 0d0000000000000000;
	sub.f64 	%fd1224, %fd1223, %fd1222;
	selp.f64 	%fd187, %fd1222, %fd1224, %p94;
	fma.rn.f64 	%fd1225, %fd187, 0d3FF71547652B82FE, 0d4338000000000000;
	{
	.reg .b32 %temp; 
	mov.b64 	{%r121, %temp}, %fd1225;
	}
	mov.f64 	%fd1226, 0dC338000000000000;
	add.rn.f64 	%fd1227, %fd1225, %fd1226;
	fma.rn.f64 	%fd1228, %fd1227, 0dBFE62E42FEFA39EF, %fd187;
	fma.rn.f64 	%fd1229, %fd1227, 0dBC7ABC9E3B39803F, %fd1228;
	fma.rn.f64 	%fd1230, %fd1229, 0d3E5ADE1569CE2BDF, 0d3E928AF3FCA213EA;
	fma.rn.f64 	%fd1231, %fd1230, %fd1229, 0d3EC71DEE62401315;
	fma.rn.f64 	%fd1232, %fd1231, %fd1229, 0d3EFA01997C89EB71;
	fma.rn.f64 	%fd1233, %fd1232, %fd1229, 0d3F2A01A014761F65;
	fma.rn.f64 	%fd1234, %fd1233, %fd1229, 0d3F56C16C1852B7AF;
	fma.rn.f64 	%fd1235, %fd1234, %fd1229, 0d3F81111111122322;
	fma.rn.f64 	%fd1236, %fd1235, %fd1229, 0d3FA55555555502A1;
	fma.rn.f64 	%fd1237, %fd1236, %fd1229, 0d3FC5555555555511;
	fma.rn.f64 	%fd1238, %fd1237, %fd1229, 0d3FE000000000000B;
	fma.rn.f64 	%fd1239, %fd1238, %fd1229, 0d3FF0000000000000;
	fma.rn.f64 	%fd1240, %fd1239, %fd1229, 0d3FF0000000000000;
	{
	.reg .b32 %temp; 
	mov.b64 	{%r122, %temp}, %fd1240;
	}
	{
	.reg .b32 %temp; 
	mov.b64 	{%temp, %r123}, %fd1240;
	}
	shl.b32 	%r577, %r121, 20;
	add.s32 	%r578, %r577, %r123;
	mov.b64 	%fd3159, {%r122, %r578};
	{
	.reg .b32 %temp; 
	mov.b64 	{%temp, %r579}, %fd187;
	}
	mov.b32 	%f95, %r579;
	abs.f32 	%f29, %f95;
	setp.lt.f32 	%p95, %f29, 0f4086232B;
	@%p95 bra 	$L__BB4_145;
	setp.lt.f64 	%p96, %fd187, 0d0000000000000000;
	add.f64 	%fd1241, %fd187, 0d7FF0000000000000;
	selp.f64 	%fd3159, 0d0000000000000000, %fd1241, %p96;
	setp.geu.f32 	%p97, %f29, 0f40874800;
	@%p97 bra 	$L__BB4_145;
	shr.u32 	%r580, %r121, 31;
	add.s32 	%r581, %r121, %r580;
	shr.s32 	%r582, %r581, 1;
	shl.b32 	%r583, %r582, 20;
	add.s32 	%r584, %r123, %r583;
	mov.b64 	%fd1242, {%r122, %r584};
	sub.s32 	%r585, %r121, %r582;
	shl.b32 	%r586, %r585, 20;
	add.s32 	%r587, %r586, 1072693248;
	mov.b32 	%r588, 0;
	mov.b64 	%fd1243, {%r588, %r587};
	mul.f64 	%fd3159, %fd1243, %fd1242;
$L__BB4_145:
	div.rn.f64 	%fd192, %fd181, 0d4044000000000000;
	abs.f64 	%fd193, %fd192;
	setp.eq.f64 	%p98, %fd193, 0d7FF0000000000000;
	@%p98 bra 	$L__BB4_149;
	mul.f64 	%fd1244, %fd192, 0d3FE45F306DC9C883;
	cvt.rni.s32.f64 	%r1301, %fd1244;
	cvt.rn.f64.s32 	%fd1245, %r1301;
	fma.rn.f64 	%fd1246, %fd1245, 0dBFF921FB54442D18, %fd192;
	fma.rn.f64 	%fd1247, %fd1245, 0dBC91A62633145C00, %fd1246;
	fma.rn.f64 	%fd3161, %fd1245, 0dB97B839A252049C0, %fd1247;
	setp.ltu.f64 	%p99, %fd193, 0d41E0000000000000;
	@%p99 bra 	$L__BB4_148;
	{ // callseq 157, 0
	.param .b64 param0;
	st.param.f64 	[param0], %fd192;
	.param .align 16 .b8 retval0[16];
	call.uni (retval0), 
	__internal_trig_reduction_slowpathd, 
	(
	param0
	);
	ld.param.f64 	%fd3161, [retval0];
	ld.param.b32 	%r1301, [retval0+8];
	} // callseq 157
$L__BB4_148:
	add.s32 	%r1302, %r1301, 1;
	bra.uni 	$L__BB4_150;
$L__BB4_149:
	mov.f64 	%fd1249, 0d0000000000000000;
	mul.rn.f64 	%fd3161, %fd192, %fd1249;
	mov.b32 	%r1302, 1;
$L__BB4_150:
	shl.b32 	%r591, %r1302, 6;
	cvt.u64.u32 	%rd88, %r591;
	and.b64  	%rd89, %rd88, 64;
	add.s64 	%rd91, %rd22, %rd89;
	mul.rn.f64 	%fd1250, %fd3161, %fd3161;
	and.b32  	%r592, %r1302, 1;
	setp.eq.b32 	%p100, %r592, 1;
	selp.f64 	%fd1251, 0dBDA8FF8320FD8164, 0d3DE5DB65F9785EBA, %p100;
	ld.global.nc.v2.f64 	{%fd1252, %fd1253}, [%rd91];
	fma.rn.f64 	%fd1254, %fd1251, %fd1250, %fd1252;
	fma.rn.f64 	%fd1255, %fd1254, %fd1250, %fd1253;
	ld.global.nc.v2.f64 	{%fd1256, %fd1257}, [%rd91+16];
	fma.rn.f64 	%fd1258, %fd1255, %fd1250, %fd1256;
	fma.rn.f64 	%fd1259, %fd1258, %fd1250, %fd1257;
	ld.global.nc.v2.f64 	{%fd1260, %fd1261}, [%rd91+32];
	fma.rn.f64 	%fd1262, %fd1259, %fd1250, %fd1260;
	fma.rn.f64 	%fd1263, %fd1262, %fd1250, %fd1261;
	fma.rn.f64 	%fd1264, %fd1263, %fd3161, %fd3161;
	fma.rn.f64 	%fd1265, %fd1263, %fd1250, 0d3FF0000000000000;
	selp.f64 	%fd1266, %fd1265, %fd1264, %p100;
	and.b32  	%r593, %r1302, 2;
	setp.eq.s32 	%p101, %r593, 0;
	mov.f64 	%fd1267, 0d0000000000000000;
	sub.f64 	%fd1268, %fd1267, %fd1266;
	selp.f64 	%fd1269, %fd1266, %fd1268, %p101;
	mul.f64 	%fd1270, %fd3159, %fd1269;
	cvt.rn.f32.f64 	%f30, %fd1270;
	ld.global.f64 	%fd199, [%rd7+18432];
	abs.f64 	%fd200, %fd199;
	setp.eq.f64 	%p102, %fd200, 0d7FF0000000000000;
	@%p102 bra 	$L__BB4_153;
	mul.f64 	%fd1271, %fd199, 0d3FE45F306DC9C883;
	cvt.rni.s32.f64 	%r1303, %fd1271;
	cvt.rn.f64.s32 	%fd1272, %r1303;
	fma.rn.f64 	%fd1273, %fd1272, 0dBFF921FB54442D18, %fd199;
	fma.rn.f64 	%fd1274, %fd1272, 0dBC91A62633145C00, %fd1273;
	fma.rn.f64 	%fd3162, %fd1272, 0dB97B839A252049C0, %fd1274;
	setp.ltu.f64 	%p103, %fd200, 0d41E0000000000000;
	@%p103 bra 	$L__BB4_154;
	{ // callseq 158, 0
	.param .b64 param0;
	st.param.f64 	[param0], %fd199;
	.param .align 16 .b8 retval0[16];
	call.uni (retval0), 
	__internal_trig_reduction_slowpathd, 
	(
	param0
	);
	ld.param.f64 	%fd3162, [retval0];
	ld.param.b32 	%r1303, [retval0+8];
	} // callseq 158
	bra.uni 	$L__BB4_154;
$L__BB4_153:
	mov.f64 	%fd1276, 0d0000000000000000;
	mul.rn.f64 	%fd3162, %fd199, %fd1276;
	mov.b32 	%r1303, 0;
$L__BB4_154:
	shl.b32 	%r596, %r1303, 6;
	cvt.u64.u32 	%rd92, %r596;
	and.b64  	%rd93, %rd92, 64;
	add.s64 	%rd95, %rd22, %rd93;
	mul.rn.f64 	%fd1277, %fd3162, %fd3162;
	and.b32  	%r597, %r1303, 1;
	setp.eq.b32 	%p104, %r597, 1;
	selp.f64 	%fd1278, 0dBDA8FF8320FD8164, 0d3DE5DB65F9785EBA, %p104;
	ld.global.nc.v2.f64 	{%fd1279, %fd1280}, [%rd95];
	fma.rn.f64 	%fd1281, %fd1278, %fd1277, %fd1279;
	fma.rn.f64 	%fd1282, %fd1281, %fd1277, %fd1280;
	ld.global.nc.v2.f64 	{%fd1283, %fd1284}, [%rd95+16];
	fma.rn.f64 	%fd1285, %fd1282, %fd1277, %fd1283;
	fma.rn.f64 	%fd1286, %fd1285, %fd1277, %fd1284;
	ld.global.nc.v2.f64 	{%fd1287, %fd1288}, [%rd95+32];
	fma.rn.f64 	%fd1289, %fd1286, %fd1277, %fd1287;
	fma.rn.f64 	%fd1290, %fd1289, %fd1277, %fd1288;
	fma.rn.f64 	%fd1291, %fd1290, %fd3162, %fd3162;
	fma.rn.f64 	%fd1292, %fd1290, %fd1277, 0d3FF0000000000000;
	selp.f64 	%fd1293, %fd1292, %fd1291, %p104;
	and.b32  	%r598, %r1303, 2;
	setp.eq.s32 	%p105, %r598, 0;
	mov.f64 	%fd1294, 0d0000000000000000;
	sub.f64 	%fd1295, %fd1294, %fd1293;
	selp.f64 	%fd205, %fd1293, %fd1295, %p105;
	fma.rn.f64 	%fd1296, %fd205, 0d3FF71547652B82FE, 0d4338000000000000;
	{
	.reg .b32 %temp; 
	mov.b64 	{%r132, %temp}, %fd1296;
	}
	mov.f64 	%fd1297, 0dC338000000000000;
	add.rn.f64 	%fd1298, %fd1296, %fd1297;
	fma.rn.f64 	%fd1299, %fd1298, 0dBFE62E42FEFA39EF, %fd205;
	fma.rn.f64 	%fd1300, %fd1298, 0dBC7ABC9E3B39803F, %fd1299;
	fma.rn.f64 	%fd1301, %fd1300, 0d3E5ADE1569CE2BDF, 0d3E928AF3FCA213EA;
	fma.rn.f64 	%fd1302, %fd1301, %fd1300, 0d3EC71DEE62401315;
	fma.rn.f64 	%fd1303, %fd1302, %fd1300, 0d3EFA01997C89EB71;
	fma.rn.f64 	%fd1304, %fd1303, %fd1300, 0d3F2A01A014761F65;
	fma.rn.f64 	%fd1305, %fd1304, %fd1300, 0d3F56C16C1852B7AF;
	fma.rn.f64 	%fd1306, %fd1305, %fd1300, 0d3F81111111122322;
	fma.rn.f64 	%fd1307, %fd1306, %fd1300, 0d3FA55555555502A1;
	fma.rn.f64 	%fd1308, %fd1307, %fd1300, 0d3FC5555555555511;
	fma.rn.f64 	%fd1309, %fd1308, %fd1300, 0d3FE000000000000B;
	fma.rn.f64 	%fd1310, %fd1309, %fd1300, 0d3FF0000000000000;
	fma.rn.f64 	%fd1311, %fd1310, %fd1300, 0d3FF0000000000000;
	{
	.reg .b32 %temp; 
	mov.b64 	{%r133, %temp}, %fd1311;
	}
	{
	.reg .b32 %temp; 
	mov.b64 	{%temp, %r134}, %fd1311;
	}
	shl.b32 	%r599, %r132, 20;
	add.s32 	%r600, %r599, %r134;
	mov.b64 	%fd3163, {%r133, %r600};
	{
	.reg .b32 %temp; 
	mov.b64 	{%temp, %r601}, %fd205;
	}
	mov.b32 	%f96, %r601;
	abs.f32 	%f31, %f96;
	setp.lt.f32 	%p106, %f31, 0f4086232B;
	@%p106 bra 	$L__BB4_157;
	setp.lt.f64 	%p107, %fd205, 0d0000000000000000;
	add.f64 	%fd1312, %fd205, 0d7FF0000000000000;
	selp.f64 	%fd3163, 0d0000000000000000, %fd1312, %p107;
	setp.geu.f32 	%p108, %f31, 0f40874800;
	@%p108 bra 	$L__BB4_157;
	shr.u32 	%r602, %r132, 31;
	add.s32 	%r603, %r132, %r602;
	shr.s32 	%r604, %r603, 1;
	shl.b32 	%r605, %r604, 20;
	add.s32 	%r606, %r134, %r605;
	mov.b64 	%fd1313, {%r133, %r606};
	sub.s32 	%r607, %r132, %r604;
	shl.b32 	%r608, %r607, 20;
	add.s32 	%r609, %r608, 1072693248;
	mov.b32 	%r610, 0;
	mov.b64 	%fd1314, {%r610, %r609};
	mul.f64 	%fd3163, %fd1314, %fd1313;
$L__BB4_157:
	div.rn.f64 	%fd210, %fd199, 0d4044000000000000;
	abs.f64 	%fd211, %fd210;
	setp.eq.f64 	%p109, %fd211, 0d7FF0000000000000;
	@%p109 bra 	$L__BB4_161;
	mul.f64 	%fd1315, %fd210, 0d3FE45F306DC9C883;
	cvt.rni.s32.f64 	%r1304, %fd1315;
	cvt.rn.f64.s32 	%fd1316, %r1304;
	fma.rn.f64 	%fd1317, %fd1316, 0dBFF921FB54442D18, %fd210;
	fma.rn.f64 	%fd1318, %fd1316, 0dBC91A62633145C00, %fd1317;
	fma.rn.f64 	%fd3165, %fd1316, 0dB97B839A252049C0, %fd1318;
	setp.ltu.f64 	%p110, %fd211, 0d41E0000000000000;
	@%p110 bra 	$L__BB4_160;
	{ // callseq 159, 0
	.param .b64 param0;
	st.param.f64 	[param0], %fd210;
	.param .align 16 .b8 retval0[16];
	call.uni (retval0), 
	__internal_trig_reduction_slowpathd, 
	(
	param0
	);
	ld.param.f64 	%fd3165, [retval0];
	ld.param.b32 	%r1304, [retval0+8];
	} // callseq 159
$L__BB4_160:
	add.s32 	%r1305, %r1304, 1;
	bra.uni 	$L__BB4_162;
$L__BB4_161:
	mov.f64 	%fd1320, 0d0000000000000000;
	mul.rn.f64 	%fd3165, %fd210, %fd1320;
	mov.b32 	%r1305, 1;
$L__BB4_162:
	shl.b32 	%r613, %r1305, 6;
	cvt.u64.u32 	%rd96, %r613;
	and.b64  	%rd97, %rd96, 64;
	add.s64 	%rd99, %rd22, %rd97;
	mul.rn.f64 	%fd1321, %fd3165, %fd3165;
	and.b32  	%r614, %r1305, 1;
	setp.eq.b32 	%p111, %r614, 1;
	selp.f64 	%fd1322, 0dBDA8FF8320FD8164, 0d3DE5DB65F9785EBA, %p111;
	ld.global.nc.v2.f64 	{%fd1323, %fd1324}, [%rd99];
	fma.rn.f64 	%fd1325, %fd1322, %fd1321, %fd1323;
	fma.rn.f64 	%fd1326, %fd1325, %fd1321, %fd1324;
	ld.global.nc.v2.f64 	{%fd1327, %fd1328}, [%rd99+16];
	fma.rn.f64 	%fd1329, %fd1326, %fd1321, %fd1327;
	fma.rn.f64 	%fd1330, %fd1329, %fd1321, %fd1328;
	ld.global.nc.v2.f64 	{%fd1331, %fd1332}, [%rd99+32];
	fma.rn.f64 	%fd1333, %fd1330, %fd1321, %fd1331;
	fma.rn.f64 	%fd1334, %fd1333, %fd1321, %fd1332;
	fma.rn.f64 	%fd1335, %fd1334, %fd3165, %fd3165;
	fma.rn.f64 	%fd1336, %fd1334, %fd1321, 0d3FF0000000000000;
	selp.f64 	%fd1337, %fd1336, %fd1335, %p111;
	and.b32  	%r615, %r1305, 2;
	setp.eq.s32 	%p112, %r615, 0;
	mov.f64 	%fd1338, 0d0000000000000000;
	sub.f64 	%fd1339, %fd1338, %fd1337;
	selp.f64 	%fd1340, %fd1337, %fd1339, %p112;
	mul.f64 	%fd1341, %fd3163, %fd1340;
	cvt.rn.f32.f64 	%f32, %fd1341;
	ld.global.f64 	%fd217, [%rd7+20480];
	abs.f64 	%fd218, %fd217;
	setp.eq.f64 	%p113, %fd218, 0d7FF0000000000000;
	@%p113 bra 	$L__BB4_165;
	mul.f64 	%fd1342, %fd217, 0d3FE45F306DC9C883;
	cvt.rni.s32.f64 	%r1306, %fd1342;
	cvt.rn.f64.s32 	%fd1343, %r1306;
	fma.rn.f64 	%fd1344, %fd1343, 0dBFF921FB54442D18, %fd217;
	fma.rn.f64 	%fd1345, %fd1343, 0dBC91A62633145C00, %fd1344;
	fma.rn.f64 	%fd3166, %fd1343, 0dB97B839A252049C0, %fd1345;
	setp.ltu.f64 	%p114, %fd218, 0d41E0000000000000;
	@%p114 bra 	$L__BB4_166;
	{ // callseq 160, 0
	.param .b64 param0;
	st.param.f64 	[param0], %fd217;
	.param .align 16 .b8 retval0[16];
	call.uni (retval0), 
	__internal_trig_reduction_slowpathd, 
	(
	param0
	);
	ld.param.f64 	%fd3166, [retval0];
	ld.param.b32 	%r1306, [retval0+8];
	} // callseq 160
	bra.uni 	$L__BB4_166;
$L__BB4_165:
	mov.f64 	%fd1347, 0d0000000000000000;
	mul.rn.f64 	%fd3166, %fd217, %fd1347;
	mov.b32 	%r1306, 0;
$L__BB4_166:
	shl.b32 	%r618, %r1306, 6;
	cvt.u64.u32 	%rd100, %r618;
	and.b64  	%rd101, %rd100, 64;
	add.s64 	%rd103, %rd22, %rd101;
	mul.rn.f64 	%fd1348, %fd3166, %fd3166;
	and.b32  	%r619, %r1306, 1;
	setp.eq.b32 	%p115, %r619, 1;
	selp.f64 	%fd1349, 0dBDA8FF8320FD8164, 0d3DE5DB65F9785EBA, %p115;
	ld.global.nc.v2.f64 	{%fd1350, %fd1351}, [%rd103];
	fma.rn.f64 	%fd1352, %fd1349, %fd1348, %fd1350;
	fma.rn.f64 	%fd1353, %fd1352, %fd1348, %fd1351;
	ld.global.nc.v2.f64 	{%fd1354, %fd1355}, [%rd103+16];
	fma.rn.f64 	%fd1356, %fd1353, %fd1348, %fd1354;
	fma.rn.f64 	%fd1357, %fd1356, %fd1348, %fd1355;
	ld.global.nc.v2.f64 	{%fd1358, %fd1359}, [%rd103+32];
	fma.rn.f64 	%fd1360, %fd1357, %fd1348, %fd1358;
	fma.rn.f64 	%fd1361, %fd1360, %fd1348, %fd1359;
	fma.rn.f64 	%fd1362, %fd1361, %fd3166, %fd3166;
	fma.rn.f64 	%fd1363, %fd1361, %fd1348, 0d3FF0000000000000;
	selp.f64 	%fd1364, %fd1363, %fd1362, %p115;
	and.b32  	%r620, %r1306, 2;
	setp.eq.s32 	%p116, %r620, 0;
	mov.f64 	%fd1365, 0d0000000000000000;
	sub.f64 	%fd1366, %fd1365, %fd1364;
	selp.f64 	%fd223, %fd1364, %fd1366, %p116;
	fma.rn.f64 	%fd1367, %fd223, 0d3FF71547652B82FE, 0d4338000000000000;
	{
	.reg .b32 %temp; 
	mov.b64 	{%r143, %temp}, %fd1367;
	}
	mov.f64 	%fd1368, 0dC338000000000000;
	add.rn.f64 	%fd1369, %fd1367, %fd1368;
	fma.rn.f64 	%fd1370, %fd1369, 0dBFE62E42FEFA39EF, %fd223;
	fma.rn.f64 	%fd1371, %fd1369, 0dBC7ABC9E3B39803F, %fd1370;
	fma.rn.f64 	%fd1372, %fd1371, 0d3E5ADE1569CE2BDF, 0d3E928AF3FCA213EA;
	fma.rn.f64 	%fd1373, %fd1372, %fd1371, 0d3EC71DEE62401315;
	fma.rn.f64 	%fd1374, %fd1373, %fd1371, 0d3EFA01997C89EB71;
	fma.rn.f64 	%fd1375, %fd1374, %fd1371, 0d3F2A01A014761F65;
	fma.rn.f64 	%fd1376, %fd1375, %fd1371, 0d3F56C16C1852B7AF;
	fma.rn.f64 	%fd1377, %fd1376, %fd1371, 0d3F81111111122322;
	fma.rn.f64 	%fd1378, %fd1377, %fd1371, 0d3FA55555555502A1;
	fma.rn.f64 	%fd1379, %fd1378, %fd1371, 0d3FC5555555555511;
	fma.rn.f64 	%fd1380, %fd1379, %fd1371, 0d3FE000000000000B;
	fma.rn.f64 	%fd1381, %fd1380, %fd1371, 0d3FF0000000000000;
	fma.rn.f64 	%fd1382, %fd1381, %fd1371, 0d3FF0000000000000;
	{
	.reg .b32 %temp; 
	mov.b64 	{%r144, %temp}, %fd1382;
	}
	{
	.reg .b32 %temp; 
	mov.b64 	{%temp, %r145}, %fd1382;
	}
	shl.b32 	%r621, %r143, 20;
	add.s32 	%r622, %r621, %r145;
	mov.b64 	%fd3167, {%r144, %r622};
	{
	.reg .b32 %temp; 
	mov.b64 	{%temp, %r623}, %fd223;
	}
	mov.b32 	%f97, %r623;
	abs.f32 	%f33, %f97;
	setp.lt.f32 	%p117, %f33, 0f4086232B;
	@%p117 bra 	$L__BB4_169;
	setp.lt.f64 	%p118, %fd223, 0d0000000000000000;
	add.f64 	%fd1383, %fd223, 0d7FF0000000000000;
	selp.f64 	%fd3167, 0d0000000000000000, %fd1383, %p118;
	setp.geu.f32 	%p119, %f33, 0f40874800;
	@%p119 bra 	$L__BB4_169;
	shr.u32 	%r624, %r143, 31;
	add.s32 	%r625, %r143, %r624;
	shr.s32 	%r626, %r625, 1;
	shl.b32 	%r627, %r626, 20;
	add.s32 	%r628, %r145, %r627;
	mov.b64 	%fd1384, {%r144, %r628};
	sub.s32 	%r629, %r143, %r626;
	shl.b32 	%r630, %r629, 20;
	add.s32 	%r631, %r630, 1072693248;
	mov.b32 	%r632, 0;
	mov.b64 	%fd1385, {%r632, %r631};
	mul.f64 	%fd3167, %fd1385, %fd1384;
$L__BB4_169:
	div.rn.f64 	%fd228, %fd217, 0d4044000000000000;
	abs.f64 	%fd229, %fd228;
	setp.eq.f64 	%p120, %fd229, 0d7FF0000000000000;
	@%p120 bra 	$L__BB4_173;
	mul.f64 	%fd1386, %fd228, 0d3FE45F306DC9C883;
	cvt.rni.s32.f64 	%r1307, %fd1386;
	cvt.rn.f64.s32 	%fd1387, %r1307;
	fma.rn.f64 	%fd1388, %fd1387, 0dBFF921FB54442D18, %fd228;
	fma.rn.f64 	%fd1389, %fd1387, 0dBC91A62633145C00, %fd1388;
	fma.rn.f64 	%fd3169, %fd1387, 0dB97B839A252049C0, %fd1389;
	setp.ltu.f64 	%p121, %fd229, 0d41E0000000000000;
	@%p121 bra 	$L__BB4_172;
	{ // callseq 161, 0
	.param .b64 param0;
	st.param.f64 	[param0], %fd228;
	.param .align 16 .b8 retval0[16];
	call.uni (retval0), 
	__internal_trig_reduction_slowpathd, 
	(
	param0
	);
	ld.param.f64 	%fd3169, [retval0];
	ld.param.b32 	%r1307, [retval0+8];
	} // callseq 161
$L__BB4_172:
	add.s32 	%r1308, %r1307, 1;
	bra.uni 	$L__BB4_174;
$L__BB4_173:
	mov.f64 	%fd1391, 0d0000000000000000;
	mul.rn.f64 	%fd3169, %fd228, %fd1391;
	mov.b32 	%r1308, 1;
$L__BB4_174:
	shl.b32 	%r635, %r1308, 6;
	cvt.u64.u32 	%rd104, %r635;
	and.b64  	%rd105, %rd104, 64;
	add.s64 	%rd107, %rd22, %rd105;
	mul.rn.f64 	%fd1392, %fd3169, %fd3169;
	and.b32  	%r636, %r1308, 1;
	setp.eq.b32 	%p122, %r636, 1;
	selp.f64 	%fd1393, 0dBDA8FF8320FD8164, 0d3DE5DB65F9785EBA, %p122;
	ld.global.nc.v2.f64 	{%fd1394, %fd1395}, [%rd107];
	fma.rn.f64 	%fd1396, %fd1393, %fd1392, %fd1394;
	fma.rn.f64 	%fd1397, %fd1396, %fd1392, %fd1395;
	ld.global.nc.v2.f64 	{%fd1398, %fd1399}, [%rd107+16];
	fma.rn.f64 	%fd1400, %fd1397, %fd1392, %fd1398;
	fma.rn.f64 	%fd1401, %fd1400, %fd1392, %fd1399;
	ld.global.nc.v2.f64 	{%fd1402, %fd1403}, [%rd107+32];
	fma.rn.f64 	%fd1404, %fd1401, %fd1392, %fd1402;
	fma.rn.f64 	%fd1405, %fd1404, %fd1392, %fd1403;
	fma.rn.f64 	%fd1406, %fd1405, %fd3169, %fd3169;
	fma.rn.f64 	%fd1407, %fd1405, %fd1392, 0d3FF0000000000000;
	selp.f64 	%fd1408, %fd1407, %fd1406, %p122;
	and.b32  	%r637, %r1308, 2;
	setp.eq.s32 	%p123, %r637, 0;
	mov.f64 	%fd1409, 0d0000000000000000;
	sub.f64 	%fd1410, %fd1409, %fd1408;
	selp.f64 	%fd1411, %fd1408, %fd1410, %p123;
	mul.f64 	%fd1412, %fd3167, %fd1411;
	cvt.rn.f32.f64 	%f34, %fd1412;
	ld.global.f64 	%fd235, [%rd7+22528];
	abs.f64 	%fd236, %fd235;
	setp.eq.f64 	%p124, %fd236, 0d7FF0000000000000;
	@%p124 bra 	$L__BB4_177;
	mul.f64 	%fd1413, %fd235, 0d3FE45F306DC9C883;
	cvt.rni.s32.f64 	%r1309, %fd1413;
	cvt.rn.f64.s32 	%fd1414, %r1309;
	fma.rn.f64 	%fd1415, %fd1414, 0dBFF921FB54442D18, %fd235;
	fma.rn.f64 	%fd1416, %fd1414, 0dBC91A62633145C00, %fd1415;
	fma.rn.f64 	%fd3170, %fd1414, 0dB97B839A252049C0, %fd1416;
	setp.ltu.f64 	%p125, %fd236, 0d41E0000000000000;
	@%p125 bra 	$L__BB4_178;
	{ // callseq 162, 0
	.param .b64 param0;
	st.param.f64 	[param0], %fd235;
	.param .align 16 .b8 retval0[16];
	call.uni (retval0), 
	__internal_trig_reduction_slowpathd, 
	(
	param0
	);
	ld.param.f64 	%fd3170, [retval0];
	ld.param.b32 	%r1309, [retval0+8];
	} // callseq 162
	bra.uni 	$L__BB4_178;
$L__BB4_177:
	mov.f64 	%fd1418, 0d0000000000000000;
	mul.rn.f64 	%fd3170, %fd235, %fd1418;
	mov.b32 	%r1309, 0;
$L__BB4_178:
	shl.b32 	%r640, %r1309, 6;
	cvt.u64.u32 	%rd108, %r640;
	and.b64  	%rd109, %rd108, 64;
	add.s64 	%rd111, %rd22, %rd109;
	mul.rn.f64 	%fd1419, %fd3170, %fd3170;
	and.b32  	%r641, %r1309, 1;
	setp.eq.b32 	%p126, %r641, 1;
	selp.f64 	%fd1420, 0dBDA8FF8320FD8164, 0d3DE5DB65F9785EBA, %p126;
	ld.global.nc.v2.f64 	{%fd1421, %fd1422}, [%rd111];
	fma.rn.f64 	%fd1423, %fd1420, %fd1419, %fd1421;
	fma.rn.f64 	%fd1424, %fd1423, %fd1419, %fd1422;
	ld.global.nc.v2.f64 	{%fd1425, %fd1426}, [%rd111+16];
	fma.rn.f64 	%fd1427, %fd1424, %fd1419, %fd1425;
	fma.rn.f64 	%fd1428, %fd1427, %fd1419, %fd1426;
	ld.global.nc.v2.f64 	{%fd1429, %fd1430}, [%rd111+32];
	fma.rn.f64 	%fd1431, %fd1428, %fd1419, %fd1429;
	fma.rn.f64 	%fd1432, %fd1431, %fd1419, %fd1430;
	fma.rn.f64 	%fd1433, %fd1432, %fd3170, %fd3170;
	fma.rn.f64 	%fd1434, %fd1432, %fd1419, 0d3FF0000000000000;
	selp.f64 	%fd1435, %fd1434, %fd1433, %p126;
	and.b32  	%r642, %r1309, 2;
	setp.eq.s32 	%p127, %r642, 0;
	mov.f64 	%fd1436, 0d0000000000000000;
	sub.f64 	%fd1437, %fd1436, %fd1435;
	selp.f64 	%fd241, %fd1435, %fd1437, %p127;
	fma.rn.f64 	%fd1438, %fd241, 0d3FF71547652B82FE, 0d4338000000000000;
	{
	.reg .b32 %temp; 
	mov.b64 	{%r154, %temp}, %fd1438;
	}
	mov.f64 	%fd1439, 0dC338000000000000;
	add.rn.f64 	%fd1440, %fd1438, %fd1439;
	fma.rn.f64 	%fd1441, %fd1440, 0dBFE62E42FEFA39EF, %fd241;
	fma.rn.f64 	%fd1442, %fd1440, 0dBC7ABC9E3B39803F, %fd1441;
	fma.rn.f64 	%fd1443, %fd1442, 0d3E5ADE1569CE2BDF, 0d3E928AF3FCA213EA;
	fma.rn.f64 	%fd1444, %fd1443, %fd1442, 0d3EC71DEE62401315;
	fma.rn.f64 	%fd1445, %fd1444, %fd1442, 0d3EFA01997C89EB71;
	fma.rn.f64 	%fd1446, %fd1445, %fd1442, 0d3F2A01A014761F65;
	fma.rn.f64 	%fd1447, %fd1446, %fd1442, 0d3F56C16C1852B7AF;
	fma.rn.f64 	%fd1448, %fd1447, %fd1442, 0d3F81111111122322;
	fma.rn.f64 	%fd1449, %fd1448, %fd1442, 0d3FA55555555502A1;
	fma.rn.f64 	%fd1450, %fd1449, %fd1442, 0d3FC5555555555511;
	fma.rn.f64 	%fd1451, %fd1450, %fd1442, 0d3FE000000000000B;
	fma.rn.f64 	%fd1452, %fd1451, %fd1442, 0d3FF0000000000000;
	fma.rn.f64 	%fd1453, %fd1452, %fd1442, 0d3FF0000000000000;
	{
	.reg .b32 %temp; 
	mov.b64 	{%r155, %temp}, %fd1453;
	}
	{
	.reg .b32 %temp; 
	mov.b64 	{%temp, %r156}, %fd1453;
	}
	shl.b32 	%r643, %r154, 20;
	add.s32 	%r644, %r643, %r156;
	mov.b64 	%fd3171, {%r155, %r644};
	{
	.reg .b32 %temp; 
	mov.b64 	{%temp, %r645}, %fd241;
	}
	mov.b32 	%f98, %r645;
	abs.f32 	%f35, %f98;
	setp.lt.f32 	%p128, %f35, 0f4086232B;
	@%p128 bra 	$L__BB4_181;
	setp.lt.f64 	%p129, %fd241, 0d0000000000000000;
	add.f64 	%fd1454, %fd241, 0d7FF0000000000000;
	selp.f64 	%fd3171, 0d0000000000000000, %fd1454, %p129;
	setp.geu.f32 	%p130, %f35, 0f40874800;
	@%p130 bra 	$L__BB4_181;
	shr.u32 	%r646, %r154, 31;
	add.s32 	%r647, %r154, %r646;
	shr.s32 	%r648, %r647, 1;
	shl.b32 	%r649, %r648, 20;
	add.s32 	%r650, %r156, %r649;
	mov.b64 	%fd1455, {%r155, %r650};
	sub.s32 	%r651, %r154, %r648;
	shl.b32 	%r652, %r651, 20;
	add.s32 	%r653, %r652, 1072693248;
	mov.b32 	%r654, 0;
	mov.b64 	%fd1456, {%r654, %r653};
	mul.f64 	%fd3171, %fd1456, %fd1455;
$L__BB4_181:
	div.rn.f64 	%fd246, %fd235, 0d4044000000000000;
	abs.f64 	%fd247, %fd246;
	setp.eq.f64 	%p131, %fd247, 0d7FF0000000000000;
	@%p131 bra 	$L__BB4_185;
	mul.f64 	%fd1457, %fd246, 0d3FE45F306DC9C883;
	cvt.rni.s32.f64 	%r1310, %fd1457;
	cvt.rn.f64.s32 	%fd1458, %r1310;
	fma.rn.f64 	%fd1459, %fd1458, 0dBFF921FB54442D18, %fd246;
	fma.rn.f64 	%fd1460, %fd1458, 0dBC91A62633145C00, %fd1459;
	fma.rn.f64 	%fd3173, %fd1458, 0dB97B839A252049C0, %fd1460;
	setp.ltu.f64 	%p132, %fd247, 0d41E0000000000000;
	@%p132 bra 	$L__BB4_184;
	{ // callseq 163, 0
	.param .b64 param0;
	st.param.f64 	[param0], %fd246;
	.param .align 16 .b8 retval0[16];
	call.uni (retval0), 
	__internal_trig_reduction_slowpathd, 
	(
	param0
	);
	ld.param.f64 	%fd3173, [retval0];
	ld.param.b32 	%r1310, [retval0+8];
	} // callseq 163
$L__BB4_184:
	add.s32 	%r1311, %r1310, 1;
	bra.uni 	$L__BB4_186;
$L__BB4_185:
	mov.f64 	%fd1462, 0d0000000000000000;
	mul.rn.f64 	%fd3173, %fd246, %fd1462;
	mov.b32 	%r1311, 1;
$L__BB4_186:
	shl.b32 	%r657, %r1311, 6;
	cvt.u64.u32 	%rd112, %r657;
	and.b64  	%rd113, %rd112, 64;
	add.s64 	%rd115, %rd22, %rd113;
	mul.rn.f64 	%fd1463, %fd3173, %fd3173;
	and.b32  	%r658, %r1311, 1;
	setp.eq.b32 	%p133, %r658, 1;
	selp.f64 	%fd1464, 0dBDA8FF8320FD8164, 0d3DE5DB65F9785EBA, %p133;
	ld.global.nc.v2.f64 	{%fd1465, %fd1466}, [%rd115];
	fma.rn.f64 	%fd1467, %fd1464, %fd1463, %fd1465;
	fma.rn.f64 	%fd1468, %fd1467, %fd1463, %fd1466;
	ld.global.nc.v2.f64 	{%fd1469, %fd1470}, [%rd115+16];
	fma.rn.f64 	%fd1471, %fd1468, %fd1463, %fd1469;
	fma.rn.f64 	%fd1472, %fd1471, %fd1463, %fd1470;
	ld.global.nc.v2.f64 	{%fd1473, %fd1474}, [%rd115+32];
	fma.rn.f64 	%fd1475, %fd1472, %fd1463, %fd1473;
	fma.rn.f64 	%fd1476, %fd1475, %fd1463, %fd1474;
	fma.rn.f64 	%fd1477, %fd1476, %fd3173, %fd3173;
	fma.rn.f64 	%fd1478, %fd1476, %fd1463, 0d3FF0000000000000;
	selp.f64 	%fd1479, %fd1478, %fd1477, %p133;
	and.b32  	%r659, %r1311, 2;
	setp.eq.s32 	%p134, %r659, 0;
	mov.f64 	%fd1480, 0d0000000000000000;
	sub.f64 	%fd1481, %fd1480, %fd1479;
	selp.f64 	%fd1482, %fd1479, %fd1481, %p134;
	mul.f64 	%fd1483, %fd3171, %fd1482;
	cvt.rn.f32.f64 	%f36, %fd1483;
	ld.global.f64 	%fd253, [%rd7+24576];
	abs.f64 	%fd254, %fd253;
	setp.eq.f64 	%p135, %fd254, 0d7FF0000000000000;
	@%p135 bra 	$L__BB4_189;
	mul.f64 	%fd1484, %fd253, 0d3FE45F306DC9C883;
	cvt.rni.s32.f64 	%r1312, %fd1484;
	cvt.rn.f64.s32 	%fd1485, %r1312;
	fma.rn.f64 	%fd1486, %fd1485, 0dBFF921FB54442D18, %fd253;
	fma.rn.f64 	%fd1487, %fd1485, 0dBC91A62633145C00, %fd1486;
	fma.rn.f64 	%fd3174, %fd1485, 0dB97B839A252049C0, %fd1487;
	setp.ltu.f64 	%p136, %fd254, 0d41E0000000000000;
	@%p136 bra 	$L__BB4_190;
	{ // callseq 164, 0
	.param .b64 param0;
	st.param.f64 	[param0], %fd253;
	.param .align 16 .b8 retval0[16];
	call.uni (retval0), 
	__internal_trig_reduction_slowpathd, 
	(
	param0
	);
	ld.param.f64 	%fd3174, [retval0];
	ld.param.b32 	%r1312, [retval0+8];
	} // callseq 164
	bra.uni 	$L__BB4_190;
$L__BB4_189:
	mov.f64 	%fd1489, 0d0000000000000000;
	mul.rn.f64 	%fd3174, %fd253, %fd1489;
	mov.b32 	%r1312, 0;
$L__BB4_190:
	shl.b32 	%r662, %r1312, 6;
	cvt.u64.u32 	%rd116, %r662;
	and.b64  	%rd117, %rd116, 64;
	add.s64 	%rd119, %rd22, %rd117;
	mul.rn.f64 	%fd1490, %fd3174, %fd3174;
	and.b32  	%r663, %r1312, 1;
	setp.eq.b32 	%p137, %r663, 1;
	selp.f64 	%fd1491, 0dBDA8FF8320FD8164, 0d3DE5DB65F9785EBA, %p137;
	ld.global.nc.v2.f64 	{%fd1492, %fd1493}, [%rd119];
	fma.rn.f64 	%fd1494, %fd1491, %fd1490, %fd1492;
	fma.rn.f64 	%fd1495, %fd1494, %fd1490, %fd1493;
	ld.global.nc.v2.f64 	{%fd1496, %fd1497}, [%rd119+16];
	fma.rn.f64 	%fd1498, %fd1495, %fd1490, %fd1496;
	fma.rn.f64 	%fd1499, %fd1498, %fd1490, %fd1497;
	ld.global.nc.v2.f64 	{%fd1500, %fd1501}, [%rd119+32];
	fma.rn.f64 	%fd1502, %fd1499, %fd1490, %fd1500;
	fma.rn.f64 	%fd1503, %fd1502, %fd1490, %fd1501;
	fma.rn.f64 	%fd1504, %fd1503, %fd3174, %fd3174;
	fma.rn.f64 	%fd1505, %fd1503, %fd1490, 0d3FF0000000000000;
	selp.f64 	%fd1506, %fd1505, %fd1504, %p137;
	and.b32  	%r664, %r1312, 2;
	setp.eq.s32 	%p138, %r664, 0;
	mov.f64 	%fd1507, 0d0000000000000000;
	sub.f64 	%fd1508, %fd1507, %fd1506;
	selp.f64 	%fd259, %fd1506, %fd1508, %p138;
	fma.rn.f64 	%fd1509, %fd259, 0d3FF71547652B82FE, 0d4338000000000000;
	{
	.reg .b32 %temp; 
	mov.b64 	{%r165, %temp}, %fd1509;
	}
	mov.f64 	%fd1510, 0dC338000000000000;
	add.rn.f64 	%fd1511, %fd1509, %fd1510;
	fma.rn.f64 	%fd1512, %fd1511, 0dBFE62E42FEFA39EF, %fd259;
	fma.rn.f64 	%fd1513, %fd1511, 0dBC7ABC9E3B39803F, %fd1512;
	fma.rn.f64 	%fd1514, %fd1513, 0d3E5ADE1569CE2BDF, 0d3E928AF3FCA213EA;
	fma.rn.f64 	%fd1515, %fd1514, %fd1513, 0d3EC71DEE62401315;
	fma.rn.f64 	%fd1516, %fd1515, %fd1513, 0d3EFA01997C89EB71;
	fma.rn.f64 	%fd1517, %fd1516, %fd1513, 0d3F2A01A014761F65;
	fma.rn.f64 	%fd1518, %fd1517, %fd1513, 0d3F56C16C1852B7AF;
	fma.rn.f64 	%fd1519, %fd1518, %fd1513, 0d3F81111111122322;
	fma.rn.f64 	%fd1520, %fd1519, %fd1513, 0d3FA55555555502A1;
	fma.rn.f64 	%fd1521, %fd1520, %fd1513, 0d3FC5555555555511;
	fma.rn.f64 	%fd1522, %fd1521, %fd1513, 0d3FE000000000000B;
	fma.rn.f64 	%fd1523, %fd1522, %fd1513, 0d3FF0000000000000;
	fma.rn.f64 	%fd1524, %fd1523, %fd1513, 0d3FF0000000000000;
	{
	.reg .b32 %temp; 
	mov.b64 	{%r166, %temp}, %fd1524;
	}
	{
	.reg .b32 %temp; 
	mov.b64 	{%temp, %r167}, %fd1524;
	}
	shl.b32 	%r665, %r165, 20;
	add.s32 	%r666, %r665, %r167;
	mov.b64 	%fd3175, {%r166, %r666};
	{
	.reg .b32 %temp; 
	mov.b64 	{%temp, %r667}, %fd259;
	}
	mov.b32 	%f99, %r667;
	abs.f32 	%f37, %f99;
	setp.lt.f32 	%p139, %f37, 0f4086232B;
	@%p139 bra 	$L__BB4_193;
	setp.lt.f64 	%p140, %fd259, 0d0000000000000000;
	add.f64 	%fd1525, %fd259, 0d7FF0000000000000;
	selp.f64 	%fd3175, 0d0000000000000000, %fd1525, %p140;
	setp.geu.f32 	%p141, %f37, 0f40874800;
	@%p141 bra 	$L__BB4_193;
	shr.u32 	%r668, %r165, 31;
	add.s32 	%r669, %r165, %r668;
	shr.s32 	%r670, %r669, 1;
	shl.b32 	%r671, %r670, 20;
	add.s32 	%r672, %r167, %r671;
	mov.b64 	%fd1526, {%r166, %r672};
	sub.s32 	%r673, %r165, %r670;
	shl.b32 	%r674, %r673, 20;
	add.s32 	%r675, %r674, 1072693248;
	mov.b32 	%r676, 0;
	mov.b64 	%fd1527, {%r676, %r675};
	mul.f64 	%fd3175, %fd1527, %fd1526;
$L__BB4_193:
	div.rn.f64 	%fd264, %fd253, 0d4044000000000000;
	abs.f64 	%fd265, %fd264;
	setp.eq.f64 	%p142, %fd265, 0d7FF0000000000000;
	@%p142 bra 	$L__BB4_197;
	mul.f64 	%fd1528, %fd264, 0d3FE45F306DC9C883;
	cvt.rni.s32.f64 	%r1313, %fd1528;
	cvt.rn.f64.s32 	%fd1529, %r1313;
	fma.rn.f64 	%fd1530, %fd1529, 0dBFF921FB54442D18, %fd264;
	fma.rn.f64 	%fd1531, %fd1529, 0dBC91A62633145C00, %fd1530;
	fma.rn.f64 	%fd3177, %fd1529, 0dB97B839A252049C0, %fd1531;
	setp.ltu.f64 	%p143, %fd265, 0d41E0000000000000;
	@%p143 bra 	$L__BB4_196;
	{ // callseq 165, 0
	.param .b64 param0;
	st.param.f64 	[param0], %fd264;
	.param .align 16 .b8 retval0[16];
	call.uni (retval0), 
	__internal_trig_reduction_slowpathd, 
	(
	param0
	);
	ld.param.f64 	%fd3177, [retval0];
	ld.param.b32 	%r1313, [retval0+8];
	} // callseq 165
$L__BB4_196:
	add.s32 	%r1314, %r1313, 1;
	bra.uni 	$L__BB4_198;
$L__BB4_197:
	mov.f64 	%fd1533, 0d0000000000000000;
	mul.rn.f64 	%fd3177, %fd264, %fd1533;
	mov.b32 	%r1314, 1;
$L__BB4_198:
	shl.b32 	%r679, %r1314, 6;
	cvt.u64.u32 	%rd120, %r679;
	and.b64  	%rd121, %rd120, 64;
	add.s64 	%rd123, %rd22, %rd121;
	mul.rn.f64 	%fd1534, %fd3177, %fd3177;
	and.b32  	%r680, %r1314, 1;
	setp.eq.b32 	%p144, %r680, 1;
	selp.f64 	%fd1535, 0dBDA8FF8320FD8164, 0d3DE5DB65F9785EBA, %p144;
	ld.global.nc.v2.f64 	{%fd1536, %fd1537}, [%rd123];
	fma.rn.f64 	%fd1538, %fd1535, %fd1534, %fd1536;
	fma.rn.f64 	%fd1539, %fd1538, %fd1534, %fd1537;
	ld.global.nc.v2.f64 	{%fd1540, %fd1541}, [%rd123+16];
	fma.rn.f64 	%fd1542, %fd1539, %fd1534, %fd1540;
	fma.rn.f64 	%fd1543, %fd1542, %fd1534, %fd1541;
	ld.global.nc.v2.f64 	{%fd1544, %fd1545}, [%rd123+32];
	fma.rn.f64 	%fd1546, %fd1543, %fd1534, %fd1544;
	fma.rn.f64 	%fd1547, %fd1546, %fd1534, %fd1545;
	fma.rn.f64 	%fd1548, %fd1547, %fd3177, %fd3177;
	fma.rn.f64 	%fd1549, %fd1547, %fd1534, 0d3FF0000000000000;
	selp.f64 	%fd1550, %fd1549, %fd1548, %p144;
	and.b32  	%r681, %r1314, 2;
	setp.eq.s32 	%p145, %r681, 0;
	mov.f64 	%fd1551, 0d0000000000000000;
	sub.f64 	%fd1552, %fd1551, %fd1550;
	selp.f64 	%fd1553, %fd1550, %fd1552, %p145;
	mul.f64 	%fd1554, %fd3175, %fd1553;
	cvt.rn.f32.f64 	%f38, %fd1554;
	ld.global.f64 	%fd271, [%rd7+26624];
	abs.f64 	%fd272, %fd271;
	setp.eq.f64 	%p146, %fd272, 0d7FF0000000000000;
	@%p146 bra 	$L__BB4_201;
	mul.f64 	%fd1555, %fd271, 0d3FE45F306DC9C883;
	cvt.rni.s32.f64 	%r1315, %fd1555;
	cvt.rn.f64.s32 	%fd1556, %r1315;
	fma.rn.f64 	%fd1557, %fd1556, 0dBFF921FB54442D18, %fd271;
	fma.rn.f64 	%fd1558, %fd1556, 0dBC91A62633145C00, %fd1557;
	fma.rn.f64 	%fd3178, %fd1556, 0dB97B839A252049C0, %fd1558;
	setp.ltu.f64 	%p147, %fd272, 0d41E0000000000000;
	@%p147 bra 	$L__BB4_202;
	{ // callseq 166, 0
	.param .b64 param0;
	st.param.f64 	[param0], %fd271;
	.param .align 16 .b8 retval0[16];
	call.uni (retval0), 
	__internal_trig_reduction_slowpathd, 
	(
	param0
	);
	ld.param.f64 	%fd3178, [retval0];
	ld.param.b32 	%r1315, [retval0+8];
	} // callseq 166
	bra.uni 	$L__BB4_202;
$L__BB4_201:
	mov.f64 	%fd1560, 0d0000000000000000;
	mul.rn.f64 	%fd3178, %fd271, %fd1560;
	mov.b32 	%r1315, 0;
$L__BB4_202:
	shl.b32 	%r684, %r1315, 6;
	cvt.u64.u32 	%rd124, %r684;
	and.b64  	%rd125, %rd124, 64;
	add.s64 	%rd127, %rd22, %rd125;
	mul.rn.f64 	%fd1561, %fd3178, %fd3178;
	and.b32  	%r685, %r1315, 1;
	setp.eq.b32 	%p148, %r685, 1;
	selp.f64 	%fd1562, 0dBDA8FF8320FD8164, 0d3DE5DB65F9785EBA, %p148;
	ld.global.nc.v2.f64 	{%fd1563, %fd1564}, [%rd127];
	fma.rn.f64 	%fd1565, %fd1562, %fd1561, %fd1563;
	fma.rn.f64 	%fd1566, %fd1565, %fd1561, %fd1564;
	ld.global.nc.v2.f64 	{%fd1567, %fd1568}, [%rd127+16];
	fma.rn.f64 	%fd1569, %fd1566, %fd1561, %fd1567;
	fma.rn.f64 	%fd1570, %fd1569, %fd1561, %fd1568;
	ld.global.nc.v2.f64 	{%fd1571, %fd1572}, [%rd127+32];
	fma.rn.f64 	%fd1573, %fd1570, %fd1561, %fd1571;
	fma.rn.f64 	%fd1574, %fd1573, %fd1561, %fd1572;
	fma.rn.f64 	%fd1575, %fd1574, %fd3178, %fd3178;
	fma.rn.f64 	%fd1576, %fd1574, %fd1561, 0d3FF0000000000000;
	selp.f64 	%fd1577, %fd1576, %fd1575, %p148;
	and.b32  	%r686, %r1315, 2;
	setp.eq.s32 	%p149, %r686, 0;
	mov.f64 	%fd1578, 0d0000000000000000;
	sub.f64 	%fd1579, %fd1578, %fd1577;
	selp.f64 	%fd277, %fd1577, %fd1579, %p149;
	fma.rn.f64 	%fd1580, %fd277, 0d3FF71547652B82FE, 0d4338000000000000;
	{
	.reg .b32 %temp; 
	mov.b64 	{%r176, %temp}, %fd1580;
	}
	mov.f64 	%fd1581, 0dC338000000000000;
	add.rn.f64 	%fd1582, %fd1580, %fd1581;
	fma.rn.f64 	%fd1583, %fd1582, 0dBFE62E42FEFA39EF, %fd277;
	fma.rn.f64 	%fd1584, %fd1582, 0dBC7ABC9E3B39803F, %fd1583;
	fma.rn.f64 	%fd1585, %fd1584, 0d3E5ADE1569CE2BDF, 0d3E928AF3FCA213EA;
	fma.rn.f64 	%fd1586, %fd1585, %fd1584, 0d3EC71DEE62401315;
	fma.rn.f64 	%fd1587, %fd1586, %fd1584, 0d3EFA01997C89EB71;
	fma.rn.f64 	%fd1588, %fd1587, %fd1584, 0d3F2A01A014761F65;
	fma.rn.f64 	%fd1589, %fd1588, %fd1584, 0d3F56C16C1852B7AF;
	fma.rn.f64 	%fd1590, %fd1589, %fd1584, 0d3F81111111122322;
	fma.rn.f64 	%fd1591, %fd1590, %fd1584, 0d3FA55555555502A1;
	fma.rn.f64 	%fd1592, %fd1591, %fd1584, 0d3FC5555555555511;
	fma.rn.f64 	%fd1593, %fd1592, %fd1584, 0d3FE000000000000B;
	fma.rn.f64 	%fd1594, %fd1593, %fd1584, 0d3FF0000000000000;
	fma.rn.f64 	%fd1595, %fd1594, %fd1584, 0d3FF0000000000000;
	{
	.reg .b32 %temp; 
	mov.b64 	{%r177, %temp}, %fd1595;
	}
	{
	.reg .b32 %temp; 
	mov.b64 	{%temp, %r178}, %fd1595;
	}
	shl.b32 	%r687, %r176, 20;
	add.s32 	%r688, %r687, %r178;
	mov.b64 	%fd3179, {%r177, %r688};
	{
	.reg .b32 %temp; 
	mov.b64 	{%temp, %r689}, %fd277;
	}
	mov.b32 	%f100, %r689;
	abs.f32 	%f39, %f100;
	setp.lt.f32 	%p150, %f39, 0f4086232B;
	@%p150 bra 	$L__BB4_205;
	setp.lt.f64 	%p151, %fd277, 0d0000000000000000;
	add.f64 	%fd1596, %fd277, 0d7FF0000000000000;
	selp.f64 	%fd3179, 0d0000000000000000, %fd1596, %p151;
	setp.geu.f32 	%p152, %f39, 0f40874800;
	@%p152 bra 	$L__BB4_205;
	shr.u32 	%r690, %r176, 31;
	add.s32 	%r691, %r176, %r690;
	shr.s32 	%r692, %r691, 1;
	shl.b32 	%r693, %r692, 20;
	add.s32 	%r694, %r178, %r693;
	mov.b64 	%fd1597, {%r177, %r694};
	sub.s32 	%r695, %r176, %r692;
	shl.b32 	%r696, %r695, 20;
	add.s32 	%r697, %r696, 1072693248;
	mov.b32 	%r698, 0;
	mov.b64 	%fd1598, {%r698, %r697};
	mul.f64 	%fd3179, %fd1598, %fd1597;
$L__BB4_205:
	div.rn.f64 	%fd282, %fd271, 0d4044000000000000;
	abs.f64 	%fd283, %fd282;
	setp.eq.f64 	%p153, %fd283, 0d7FF0000000000000;
	@%p153 bra 	$L__BB4_209;
	mul.f64 	%fd1599, %fd282, 0d3FE45F306DC9C883;
	cvt.rni.s32.f64 	%r1316, %fd1599;
	cvt.rn.f64.s32 	%fd1600, %r1316;
	fma.rn.f64 	%fd1601, %fd1600, 0dBFF921FB54442D18, %fd282;
	fma.rn.f64 	%fd1602, %fd1600, 0dBC91A62633145C00, %fd1601;
	fma.rn.f64 	%fd3181, %fd1600, 0dB97B839A252049C0, %fd1602;
	setp.ltu.f64 	%p154, %fd283, 0d41E0000000000000;
	@%p154 bra 	$L__BB4_208;
	{ // callseq 167, 0
	.param .b64 param0;
	st.param.f64 	[param0], %fd282;
	.param .align 16 .b8 retval0[16];
	call.uni (retval0), 
	__internal_trig_reduction_slowpathd, 
	(
	param0
	);
	ld.param.f64 	%fd3181, [retval0];
	ld.param.b32 	%r1316, [retval0+8];
	} // callseq 167
$L__BB4_208:
	add.s32 	%r1317, %r1316, 1;
	bra.uni 	$L__BB4_210;
$L__BB4_209:
	mov.f64 	%fd1604, 0d0000000000000000;
	mul.rn.f64 	%fd3181, %fd282, %fd1604;
	mov.b32 	%r1317, 1;
$L__BB4_210:
	shl.b32 	%r701, %r1317, 6;
	cvt.u64.u32 	%rd128, %r701;
	and.b64  	%rd129, %rd128, 64;
	add.s64 	%rd131, %rd22, %rd129;
	mul.rn.f64 	%fd1605, %fd3181, %fd3181;
	and.b32  	%r702, %r1317, 1;
	setp.eq.b32 	%p155, %r702, 1;
	selp.f64 	%fd1606, 0dBDA8FF8320FD8164, 0d3DE5DB65F9785EBA, %p155;
	ld.global.nc.v2.f64 	{%fd1607, %fd1608}, [%rd131];
	fma.rn.f64 	%fd1609, %fd1606, %fd1605, %fd1607;
	fma.rn.f64 	%fd1610, %fd1609, %fd1605, %fd1608;
	ld.global.nc.v2.f64 	{%fd1611, %fd1612}, [%rd131+16];
	fma.rn.f64 	%fd1613, %fd1610, %fd1605, %fd1611;
	fma.rn.f64 	%fd1614, %fd1613, %fd1605, %fd1612;
	ld.global.nc.v2.f64 	{%fd1615, %fd1616}, [%rd131+32];
	fma.rn.f64 	%fd1617, %fd1614, %fd1605, %fd1615;
	fma.rn.f64 	%fd1618, %fd1617, %fd1605, %fd1616;
	fma.rn.f64 	%fd1619, %fd1618, %fd3181, %fd3181;
	fma.rn.f64 	%fd1620, %fd1618, %fd1605, 0d3FF0000000000000;
	selp.f64 	%fd1621, %fd1620, %fd1619, %p155;
	and.b32  	%r703, %r1317, 2;
	setp.eq.s32 	%p156, %r703, 0;
	mov.f64 	%fd1622, 0d0000000000000000;
	sub.f64 	%fd1623, %fd1622, %fd1621;
	selp.f64 	%fd1624, %fd1621, %fd1623, %p156;
	mul.f64 	%fd1625, %fd3179, %fd1624;
	cvt.rn.f32.f64 	%f40, %fd1625;
	ld.global.f64 	%fd289, [%rd7+28672];
	abs.f64 	%fd290, %fd289;
	setp.eq.f64 	%p157, %fd290, 0d7FF0000000000000;
	@%p157 bra 	$L__BB4_213;
	mul.f64 	%fd1626, %fd289, 0d3FE45F306DC9C883;
	cvt.rni.s32.f64 	%r1318, %fd1626;
	cvt.rn.f64.s32 	%fd1627, %r1318;
	fma.rn.f64 	%fd1628, %fd1627, 0dBFF921FB54442D18, %fd289;
	fma.rn.f64 	%fd1629, %fd1627, 0dBC91A62633145C00, %fd1628;
	fma.rn.f64 	%fd3182, %fd1627, 0dB97B839A252049C0, %fd1629;
	setp.ltu.f64 	%p158, %fd290, 0d41E0000000000000;
	@%p158 bra 	$L__BB4_214;
	{ // callseq 168, 0
	.param .b64 param0;
	st.param.f64 	[param0], %fd289;
	.param .align 16 .b8 retval0[16];
	call.uni (retval0), 
	__internal_trig_reduction_slowpathd, 
	(
	param0
	);
	ld.param.f64 	%fd3182, [retval0];
	ld.param.b32 	%r1318, [retval0+8];
	} // callseq 168
	bra.uni 	$L__BB4_214;
$L__BB4_213:
	mov.f64 	%fd1631, 0d0000000000000000;
	mul.rn.f64 	%fd3182, %fd289, %fd1631;
	mov.b32 	%r1318, 0;
$L__BB4_214:
	shl.b32 	%r706, %r1318, 6;
	cvt.u64.u32 	%rd132, %r706;
	and.b64  	%rd133, %rd132, 64;
	add.s64 	%rd135, %rd22, %rd133;
	mul.rn.f64 	%fd1632, %fd3182, %fd3182;
	and.b32  	%r707, %r1318, 1;
	setp.eq.b32 	%p159, %r707, 1;
	selp.f64 	%fd1633, 0dBDA8FF8320FD8164, 0d3DE5DB65F9785EBA, %p159;
	ld.global.nc.v2.f64 	{%fd1634, %fd1635}, [%rd135];
	fma.rn.f64 	%fd1636, %fd1633, %fd1632, %fd1634;
	fma.rn.f64 	%fd1637, %fd1636, %fd1632, %fd1635;
	ld.global.nc.v2.f64 	{%fd1638, %fd1639}, [%rd135+16];
	fma.rn.f64 	%fd1640, %fd1637, %fd1632, %fd1638;
	fma.rn.f64 	%fd1641, %fd1640, %fd1632, %fd1639;
	ld.global.nc.v2.f64 	{%fd1642, %fd1643}, [%rd135+32];
	fma.rn.f64 	%fd1644, %fd1641, %fd1632, %fd1642;
	fma.rn.f64 	%fd1645, %fd1644, %fd1632, %fd1643;
	fma.rn.f64 	%fd1646, %fd1645, %fd3182, %fd3182;
	fma.rn.f64 	%fd1647, %fd1645, %fd1632, 0d3FF0000000000000;
	selp.f64 	%fd1648, %fd1647, %fd1646, %p159;
	and.b32  	%r708, %r1318, 2;
	setp.eq.s32 	%p160, %r708, 0;
	mov.f64 	%fd1649, 0d0000000000000000;
	sub.f64 	%fd1650, %fd1649, %fd1648;
	selp.f64 	%fd295, %fd1648, %fd1650, %p160;
	fma.rn.f64 	%fd1651, %fd295, 0d3FF71547652B82FE, 0d4338000000000000;
	{
	.reg .b32 %temp; 
	mov.b64 	{%r187, %temp}, %fd1651;
	}
	mov.f64 	%fd1652, 0dC338000000000000;
	add.rn.f64 	%fd1653, %fd1651, %fd1652;
	fma.rn.f64 	%fd1654, %fd1653, 0dBFE62E42FEFA39EF, %fd295;
	fma.rn.f64 	%fd1655, %fd1653, 0dBC7ABC9E3B39803F, %fd1654;
	fma.rn.f64 	%fd1656, %fd1655, 0d3E5ADE1569CE2BDF, 0d3E928AF3FCA213EA;
	fma.rn.f64 	%fd1657, %fd1656, %fd1655, 0d3EC71DEE62401315;
	fma.rn.f64 	%fd1658, %fd1657, %fd1655, 0d3EFA01997C89EB71;
	fma.rn.f64 	%fd1659, %fd1658, %fd1655, 0d3F2A01A014761F65;
	fma.rn.f64 	%fd1660, %fd1659, %fd1655, 0d3F56C16C1852B7AF;
	fma.rn.f64 	%fd1661, %fd1660, %fd1655, 0d3F81111111122322;
	fma.rn.f64 	%fd1662, %fd1661, %fd1655, 0d3FA55555555502A1;
	fma.rn.f64 	%fd1663, %fd1662, %fd1655, 0d3FC5555555555511;
	fma.rn.f64 	%fd1664, %fd1663, %fd1655, 0d3FE000000000000B;
	fma.rn.f64 	%fd1665, %fd1664, %fd1655, 0d3FF0000000000000;
	fma.rn.f64 	%fd1666, %fd1665, %fd1655, 0d3FF0000000000000;
	{
	.reg .b32 %temp; 
	mov.b64 	{%r188, %temp}, %fd1666;
	}
	{
	.reg .b32 %temp; 
	mov.b64 	{%temp, %r189}, %fd1666;
	}
	shl.b32 	%r709, %r187, 20;
	add.s32 	%r710, %r709, %r189;
	mov.b64 	%fd3183, {%r188, %r710};
	{
	.reg .b32 %temp; 
	mov.b64 	{%temp, %r711}, %fd295;
	}
	mov.b32 	%f101, %r711;
	abs.f32 	%f41, %f101;
	setp.lt.f32 	%p161, %f41, 0f4086232B;
	@%p161 bra 	$L__BB4_217;
	setp.lt.f64 	%p162, %fd295, 0d0000000000000000;
	add.f64 	%fd1667, %fd295, 0d7FF0000000000000;
	selp.f64 	%fd3183, 0d0000000000000000, %fd1667, %p162;
	setp.geu.f32 	%p163, %f41, 0f40874800;
	@%p163 bra 	$L__BB4_217;
	shr.u32 	%r712, %r187, 31;
	add.s32 	%r713, %r187, %r712;
	shr.s32 	%r714, %r713, 1;
	shl.b32 	%r715, %r714, 20;
	add.s32 	%r716, %r189, %r715;
	mov.b64 	%fd1668, {%r188, %r716};
	sub.s32 	%r717, %r187, %r714;
	shl.b32 	%r718, %r717, 20;
	add.s32 	%r719, %r718, 1072693248;
	mov.b32 	%r720, 0;
	mov.b64 	%fd1669, {%r720, %r719};
	mul.f64 	%fd3183, %fd1669, %fd1668;
$L__BB4_217:
	div.rn.f64 	%fd300, %fd289, 0d4044000000000000;
	abs.f64 	%fd301, %fd300;
	setp.eq.f64 	%p164, %fd301, 0d7FF0000000000000;
	@%p164 bra 	$L__BB4_221;
	mul.f64 	%fd1670, %fd300, 0d3FE45F306DC9C883;
	cvt.rni.s32.f64 	%r1319, %fd1670;
	cvt.rn.f64.s32 	%fd1671, %r1319;
	fma.rn.f64 	%fd1672, %fd1671, 0dBFF921FB54442D18, %fd300;
	fma.rn.f64 	%fd1673, %fd1671, 0dBC91A62633145C00, %fd1672;
	fma.rn.f64 	%fd3185, %fd1671, 0dB97B839A252049C0, %fd1673;
	setp.ltu.f64 	%p165, %fd301, 0d41E0000000000000;
	@%p165 bra 	$L__BB4_220;
	{ // callseq 169, 0
	.param .b64 param0;
	st.param.f64 	[param0], %fd300;
	.param .align 16 .b8 retval0[16];
	call.uni (retval0), 
	__internal_trig_reduction_slowpathd, 
	(
	param0
	);
	ld.param.f64 	%fd3185, [retval0];
	ld.param.b32 	%r1319, [retval0+8];
	} // callseq 169
$L__BB4_220:
	add.s32 	%r1320, %r1319, 1;
	bra.uni 	$L__BB4_222;
$L__BB4_221:
	mov.f64 	%fd1675, 0d0000000000000000;
	mul.rn.f64 	%fd3185, %fd300, %fd1675;
	mov.b32 	%r1320, 1;
$L__BB4_222:
	shl.b32 	%r723, %r1320, 6;
	cvt.u64.u32 	%rd136, %r723;
	and.b64  	%rd137, %rd136, 64;
	add.s64 	%rd139, %rd22, %rd137;
	mul.rn.f64 	%fd1676, %fd3185, %fd3185;
	and.b32  	%r724, %r1320, 1;
	setp.eq.b32 	%p166, %r724, 1;
	selp.f64 	%fd1677, 0dBDA8FF8320FD8164, 0d3DE5DB65F9785EBA, %p166;
	ld.global.nc.v2.f64 	{%fd1678, %fd1679}, [%rd139];
	fma.rn.f64 	%fd1680, %fd1677, %fd1676, %fd1678;
	fma.rn.f64 	%fd1681, %fd1680, %fd1676, %fd1679;
	ld.global.nc.v2.f64 	{%fd1682, %fd1683}, [%rd139+16];
	fma.rn.f64 	%fd1684, %fd1681, %fd1676, %fd1682;
	fma.rn.f64 	%fd1685, %fd1684, %fd1676, %fd1683;
	ld.global.nc.v2.f64 	{%fd1686, %fd1687}, [%rd139+32];
	fma.rn.f64 	%fd1688, %fd1685, %fd1676, %fd1686;
	fma.rn.f64 	%fd1689, %fd1688, %fd1676, %fd1687;
	fma.rn.f64 	%fd1690, %fd1689, %fd3185, %fd3185;
	fma.rn.f64 	%fd1691, %fd1689, %fd1676, 0d3FF0000000000000;
	selp.f64 	%fd1692, %fd1691, %fd1690, %p166;
	and.b32  	%r725, %r1320, 2;
	setp.eq.s32 	%p167, %r725, 0;
	mov.f64 	%fd1693, 0d0000000000000000;
	sub.f64 	%fd1694, %fd1693, %fd1692;
	selp.f64 	%fd1695, %fd1692, %fd1694, %p167;
	mul.f64 	%fd1696, %fd3183, %fd1695;
	cvt.rn.f32.f64 	%f42, %fd1696;
	ld.global.f64 	%fd307, [%rd7+30720];
	abs.f64 	%fd308, %fd307;
	setp.eq.f64 	%p168, %fd308, 0d7FF0000000000000;
	@%p168 bra 	$L__BB4_225;
	mul.f64 	%fd1697, %fd307, 0d3FE45F306DC9C883;
	cvt.rni.s32.f64 	%r1321, %fd1697;
	cvt.rn.f64.s32 	%fd1698, %r1321;
	fma.rn.f64 	%fd1699, %fd1698, 0dBFF921FB54442D18, %fd307;
	fma.rn.f64 	%fd1700, %fd1698, 0dBC91A62633145C00, %fd1699;
	fma.rn.f64 	%fd3186, %fd1698, 0dB97B839A252049C0, %fd1700;
	setp.ltu.f64 	%p169, %fd308, 0d41E0000000000000;
	@%p169 bra 	$L__BB4_226;
	{ // callseq 170, 0
	.param .b64 param0;
	st.param.f64 	[param0], %fd307;
	.param .align 16 .b8 retval0[16];
	call.uni (retval0), 
	__internal_trig_reduction_slowpathd, 
	(
	param0
	);
	ld.param.f64 	%fd3186, [retval0];
	ld.param.b32 	%r1321, [retval0+8];
	} // callseq 170
	bra.uni 	$L__BB4_226;
$L__BB4_225:
	mov.f64 	%fd1702, 0d0000000000000000;
	mul.rn.f64 	%fd3186, %fd307, %fd1702;
	mov.b32 	%r1321, 0;
$L__BB4_226:
	shl.b32 	%r728, %r1321, 6;
	cvt.u64.u32 	%rd140, %r728;
	and.b64  	%rd141, %rd140, 64;
	add.s64 	%rd143, %rd22, %rd141;
	mul.rn.f64 	%fd1703, %fd3186, %fd3186;
	and.b32  	%r729, %r1321, 1;
	setp.eq.b32 	%p170, %r729, 1;
	selp.f64 	%fd1704, 0dBDA8FF8320FD8164, 0d3DE5DB65F9785EBA, %p170;
	ld.global.nc.v2.f64 	{%fd1705, %fd1706}, [%rd143];
	fma.rn.f64 	%fd1707, %fd1704, %fd1703, %fd1705;
	fma.rn.f64 	%fd1708, %fd1707, %fd1703, %fd1706;
	ld.global.nc.v2.f64 	{%fd1709, %fd1710}, [%rd143+16];
	fma.rn.f64 	%fd1711, %fd1708, %fd1703, %fd1709;
	fma.rn.f64 	%fd1712, %fd1711, %fd1703, %fd1710;
	ld.global.nc.v2.f64 	{%fd1713, %fd1714}, [%rd143+32];
	fma.rn.f64 	%fd1715, %fd1712, %fd1703, %fd1713;
	fma.rn.f64 	%fd1716, %fd1715, %fd1703, %fd1714;
	fma.rn.f64 	%fd1717, %fd1716, %fd3186, %fd3186;
	fma.rn.f64 	%fd1718, %fd1716, %fd1703, 0d3FF0000000000000;
	selp.f64 	%fd1719, %fd1718, %fd1717, %p170;
	and.b32  	%r730, %r1321, 2;
	setp.eq.s32 	%p171, %r730, 0;
	mov.f64 	%fd1720, 0d0000000000000000;
	sub.f64 	%fd1721, %fd1720, %fd1719;
	selp.f64 	%fd313, %fd1719, %fd1721, %p171;
	fma.rn.f64 	%fd1722, %fd313, 0d3FF71547652B82FE, 0d4338000000000000;
	{
	.reg .b32 %temp; 
	mov.b64 	{%r198, %temp}, %fd1722;
	}
	mov.f64 	%fd1723, 0dC338000000000000;
	add.rn.f64 	%fd1724, %fd1722, %fd1723;
	fma.rn.f64 	%fd1725, %fd1724, 0dBFE62E42FEFA39EF, %fd313;
	fma.rn.f64 	%fd1726, %fd1724, 0dBC7ABC9E3B39803F, %fd1725;
	fma.rn.f64 	%fd1727, %fd1726, 0d3E5ADE1569CE2BDF, 0d3E928AF3FCA213EA;
	fma.rn.f64 	%fd1728, %fd1727, %fd1726, 0d3EC71DEE62401315;
	fma.rn.f64 	%fd1729, %fd1728, %fd1726, 0d3EFA01997C89EB71;
	fma.rn.f64 	%fd1730, %fd1729, %fd1726, 0d3F2A01A014761F65;
	fma.rn.f64 	%fd1731, %fd1730, %fd1726, 0d3F56C16C1852B7AF;
	fma.rn.f64 	%fd1732, %fd1731, %fd1726, 0d3F81111111122322;
	fma.rn.f64 	%fd1733, %fd1732, %fd1726, 0d3FA55555555502A1;
	fma.rn.f64 	%fd1734, %fd1733, %fd1726, 0d3FC5555555555511;
	fma.rn.f64 	%fd1735, %fd1734, %fd1726, 0d3FE000000000000B;
	fma.rn.f64 	%fd1736, %fd1735, %fd1726, 0d3FF0000000000000;
	fma.rn.f64 	%fd1737, %fd1736, %fd1726, 0d3FF0000000000000;
	{
	.reg .b32 %temp; 
	mov.b64 	{%r199, %temp}, %fd1737;
	}
	{
	.reg .b32 %temp; 
	mov.b64 	{%temp, %r200}, %fd1737;
	}
	shl.b32 	%r731, %r198, 20;
	add.s32 	%r732, %r731, %r200;
	mov.b64 	%fd3187, {%r199, %r732};
	{
	.reg .b32 %temp; 
	mov.b64 	{%temp, %r733}, %fd313;
	}
	mov.b32 	%f102, %r733;
	abs.f32 	%f43, %f102;
	setp.lt.f32 	%p172, %f43, 0f4086232B;
	@%p172 bra 	$L__BB4_229;
	setp.lt.f64 	%p173, %fd313, 0d0000000000000000;
	add.f64 	%fd1738, %fd313, 0d7FF0000000000000;
	selp.f64 	%fd3187, 0d0000000000000000, %fd1738, %p173;
	setp.geu.f32 	%p174, %f43, 0f40874800;
	@%p174 bra 	$L__BB4_229;
	shr.u32 	%r734, %r198, 31;
	add.s32 	%r735, %r198, %r734;
	shr.s32 	%r736, %r735, 1;
	shl.b32 	%r737, %r736, 20;
	add.s32 	%r738, %r200, %r737;
	mov.b64 	%fd1739, {%r199, %r738};
	sub.s32 	%r739, %r198, %r736;
	shl.b32 	%r740, %r739, 20;
	add.s32 	%r741, %r740, 1072693248;
	mov.b32 	%r742, 0;
	mov.b64 	%fd1740, {%r742, %r741};
	mul.f64 	%fd3187, %fd1740, %fd1739;
$L__BB4_229:
	div.rn.f64 	%fd318, %fd307, 0d4044000000000000;
	abs.f64 	%fd319, %fd318;
	setp.eq.f64 	%p175, %fd319, 0d7FF0000000000000;
	@%p175 bra 	$L__BB4_233;
	mul.f64 	%fd1741, %fd318, 0d3FE45F306DC9C883;
	cvt.rni.s32.f64 	%r1322, %fd1741;
	cvt.rn.f64.s32 	%fd1742, %r1322;
	fma.rn.f64 	%fd1743, %fd1742, 0dBFF921FB54442D18, %fd318;
	fma.rn.f64 	%fd1744, %fd1742, 0dBC91A62633145C00, %fd1743;
	fma.rn.f64 	%fd3189, %fd1742, 0dB97B839A252049C0, %fd1744;
	setp.ltu.f64 	%p176, %fd319, 0d41E0000000000000;
	@%p176 bra 	$L__BB4_232;
	{ // callseq 171, 0
	.param .b64 param0;
	st.param.f64 	[param0], %fd318;
	.param .align 16 .b8 retval0[16];
	call.uni (retval0), 
	__internal_trig_reduction_slowpathd, 
	(
	param0
	);
	ld.param.f64 	%fd3189, [retval0];
	ld.param.b32 	%r1322, [retval0+8];
	} // callseq 171
$L__BB4_232:
	add.s32 	%r1323, %r1322, 1;
	bra.uni 	$L__BB4_234;
$L__BB4_233:
	mov.f64 	%fd1746, 0d0000000000000000;
	mul.rn.f64 	%fd3189, %fd318, %fd1746;
	mov.b32 	%r1323, 1;
$L__BB4_234:
	shl.b32 	%r745, %r1323, 6;
	cvt.u64.u32 	%rd145, %r745;
	and.b64  	%rd146, %rd145, 64;
	add.s64 	%rd148, %rd22, %rd146;
	mul.rn.f64 	%fd1747, %fd3189, %fd3189;
	and.b32  	%r746, %r1323, 1;
	setp.eq.b32 	%p177, %r746, 1;
	selp.f64 	%fd1748, 0dBDA8FF8320FD8164, 0d3DE5DB65F9785EBA, %p177;
	ld.global.nc.v2.f64 	{%fd1749, %fd1750}, [%rd148];
	fma.rn.f64 	%fd1751, %fd1748, %fd1747, %fd1749;
	fma.rn.f64 	%fd1752, %fd1751, %fd1747, %fd1750;
	ld.global.nc.v2.f64 	{%fd1753, %fd1754}, [%rd148+16];
	fma.rn.f64 	%fd1755, %fd1752, %fd1747, %fd1753;
	fma.rn.f64 	%fd1756, %fd1755, %fd1747, %fd1754;
	ld.global.nc.v2.f64 	{%fd1757, %fd1758}, [%rd148+32];
	fma.rn.f64 	%fd1759, %fd1756, %fd1747, %fd1757;
	fma.rn.f64 	%fd1760, %fd1759, %fd1747, %fd1758;
	fma.rn.f64 	%fd1761, %fd1760, %fd3189, %fd3189;
	fma.rn.f64 	%fd1762, %fd1760, %fd1747, 0d3FF0000000000000;
	selp.f64 	%fd1763, %fd1762, %fd1761, %p177;
	and.b32  	%r747, %r1323, 2;
	setp.eq.s32 	%p178, %r747, 0;
	mov.f64 	%fd1764, 0d0000000000000000;
	sub.f64 	%fd1765, %fd1764, %fd1763;
	selp.f64 	%fd1766, %fd1763, %fd1765, %p178;
	mul.f64 	%fd1767, %fd3187, %fd1766;
	cvt.rn.f32.f64 	%f103, %fd1767;
	add.f32 	%f104, %f14, %f16;
	add.f32 	%f105, %f18, %f20;
	add.f32 	%f106, %f22, %f24;
	add.f32 	%f107, %f26, %f28;
	add.f32 	%f108, %f30, %f32;
	add.f32 	%f109, %f34, %f36;
	add.f32 	%f110, %f38, %f40;
	add.f32 	%f111, %f42, %f103;
	add.f32 	%f112, %f104, %f105;
	add.f32 	%f113, %f106, %f107;
	add.f32 	%f114, %f108, %f109;
	add.f32 	%f115, %f110, %f111;
	add.f32 	%f116, %f112, %f113;
	add.f32 	%f117, %f114, %f115;
	add.f32 	%f250, %f116, %f117;
	add.s64 	%rd8, %rd17, -4096;
	setp.lt.u64 	%p179, %rd8, 4096;
	mov.b64 	%rd311, 4096;
	@%p179 bra 	$L__BB4_430;
	mov.b64 	%rd311, 4096;
$L__BB4_236:
	shl.b64 	%rd150, %rd311, 3;
	add.s64 	%rd10, %rd7, %rd150;
	ld.global.f64 	%fd325, [%rd10];
	abs.f64 	%fd326, %fd325;
	setp.neu.f64 	%p180, %fd326, 0d7FF0000000000000;
	@%p180 bra 	$L__BB4_238;
	mov.f64 	%fd1773, 0d0000000000000000;
	mul.rn.f64 	%fd3190, %fd325, %fd1773;
	mov.b32 	%r1324, 0;
	bra.uni 	$L__BB4_240;
$L__BB4_238:
	mul.f64 	%fd1768, %fd325, 0d3FE45F306DC9C883;
	cvt.rni.s32.f64 	%r1324, %fd1768;
	cvt.rn.f64.s32 	%fd1769, %r1324;
	fma.rn.f64 	%fd1770, %fd1769, 0dBFF921FB54442D18, %fd325;
	fma.rn.f64 	%fd1771, %fd1769, 0dBC91A62633145C00, %fd1770;
	fma.rn.f64 	%fd3190, %fd1769, 0dB97B839A252049C0, %fd1771;
	setp.ltu.f64 	%p181, %fd326, 0d41E0000000000000;
	@%p181 bra 	$L__BB4_240;
	{ // callseq 172, 0
	.param .b64 param0;
	st.param.f64 	[param0], %fd325;
	.param .align 16 .b8 retval0[16];
	call.uni (retval0), 
	__internal_trig_reduction_slowpathd, 
	(
	param0
	);
	ld.param.f64 	%fd3190, [retval0];
	ld.param.b32 	%r1324, [retval0+8];
	} // callseq 172
$L__BB4_240:
	shl.b32 	%r750, %r1324, 6;
	cvt.u64.u32 	%rd151, %r750;
	and.b64  	%rd152, %rd151, 64;
	add.s64 	%rd154, %rd22, %rd152;
	mul.rn.f64 	%fd1774, %fd3190, %fd3190;
	and.b32  	%r751, %r1324, 1;
	setp.eq.b32 	%p182, %r751, 1;
	selp.f64 	%fd1775, 0dBDA8FF8320FD8164, 0d3DE5DB65F9785EBA, %p182;
	ld.global.nc.v2.f64 	{%fd1776, %fd1777}, [%rd154];
	fma.rn.f64 	%fd1778, %fd1775, %fd1774, %fd1776;
	fma.rn.f64 	%fd1779, %fd1778, %fd1774, %fd1777;
	ld.global.nc.v2.f64 	{%fd1780, %fd1781}, [%rd154+16];
	fma.rn.f64 	%fd1782, %fd1779, %fd1774, %fd1780;
	fma.rn.f64 	%fd1783, %fd1782, %fd1774, %fd1781;
	ld.global.nc.v2.f64 	{%fd1784, %fd1785}, [%rd154+32];
	fma.rn.f64 	%fd1786, %fd1783, %fd1774, %fd1784;
	fma.rn.f64 	%fd1787, %fd1786, %fd1774, %fd1785;
	fma.rn.f64 	%fd1788, %fd1787, %fd3190, %fd3190;
	fma.rn.f64 	%fd1789, %fd1787, %fd1774, 0d3FF0000000000000;
	selp.f64 	%fd1790, %fd1789, %fd1788, %p182;
	and.b32  	%r752, %r1324, 2;
	setp.eq.s32 	%p183, %r752, 0;
	mov.f64 	%fd1791, 0d0000000000000000;
	sub.f64 	%fd1792, %fd1791, %fd1790;
	selp.f64 	%fd331, %fd1790, %fd1792, %p183;
	fma.rn.f64 	%fd1793, %fd331, 0d3FF71547652B82FE, 0d4338000000000000;
	{
	.reg .b32 %temp; 
	mov.b64 	{%r209, %temp}, %fd1793;
	}
	mov.f64 	%fd1794, 0dC338000000000000;
	add.rn.f64 	%fd1795, %fd1793, %fd1794;
	fma.rn.f64 	%fd1796, %fd1795, 0dBFE62E42FEFA39EF, %fd331;
	fma.rn.f64 	%fd1797, %fd1795, 0dBC7ABC9E3B39803F, %fd1796;
	fma.rn.f64 	%fd1798, %fd1797, 0d3E5ADE1569CE2BDF, 0d3E928AF3FCA213EA;
	fma.rn.f64 	%fd1799, %fd1798, %fd1797, 0d3EC71DEE62401315;
	fma.rn.f64 	%fd1800, %fd1799, %fd1797, 0d3EFA01997C89EB71;
	fma.rn.f64 	%fd1801, %fd1800, %fd1797, 0d3F2A01A014761F65;
	fma.rn.f64 	%fd1802, %fd1801, %fd1797, 0d3F56C16C1852B7AF;
	fma.rn.f64 	%fd1803, %fd1802, %fd1797, 0d3F81111111122322;
	fma.rn.f64 	%fd1804, %fd1803, %fd1797, 0d3FA55555555502A1;
	fma.rn.f64 	%fd1805, %fd1804, %fd1797, 0d3FC5555555555511;
	fma.rn.f64 	%fd1806, %fd1805, %fd1797, 0d3FE000000000000B;
	fma.rn.f64 	%fd1807, %fd1806, %fd1797, 0d3FF0000000000000;
	fma.rn.f64 	%fd1808, %fd1807, %fd1797, 0d3FF0000000000000;
	{
	.reg .b32 %temp; 
	mov.b64 	{%r210, %temp}, %fd1808;
	}
	{
	.reg .b32 %temp; 
	mov.b64 	{%temp, %r211}, %fd1808;
	}
	shl.b32 	%r753, %r209, 20;
	add.s32 	%r754, %r753, %r211;
	mov.b64 	%fd3191, {%r210, %r754};
	{
	.reg .b32 %temp; 
	mov.b64 	{%temp, %r755}, %fd331;
	}
	mov.b32 	%f118, %r755;
	abs.f32 	%f46, %f118;
	setp.lt.f32 	%p184, %f46, 0f4086232B;
	@%p184 bra 	$L__BB4_243;
	setp.lt.f64 	%p185, %fd331, 0d0000000000000000;
	add.f64 	%fd1809, %fd331, 0d7FF0000000000000;
	selp.f64 	%fd3191, 0d0000000000000000, %fd1809, %p185;
	setp.geu.f32 	%p186, %f46, 0f40874800;
	@%p186 bra 	$L__BB4_243;
	shr.u32 	%r756, %r209, 31;
	add.s32 	%r757, %r209, %r756;
	shr.s32 	%r758, %r757, 1;
	shl.b32 	%r759, %r758, 20;
	add.s32 	%r760, %r211, %r759;
	mov.b64 	%fd1810, {%r210, %r760};
	sub.s32 	%r761, %r209, %r758;
	shl.b32 	%r762, %r761, 20;
	add.s32 	%r763, %r762, 1072693248;
	mov.b32 	%r764, 0;
	mov.b64 	%fd1811, {%r764, %r763};
	mul.f64 	%fd3191, %fd1811, %fd1810;
$L__BB4_243:
	div.rn.f64 	%fd336, %fd325, 0d4044000000000000;
	abs.f64 	%fd337, %fd336;
	setp.neu.f64 	%p187, %fd337, 0d7FF0000000000000;
	@%p187 bra 	$L__BB4_245;
	mov.f64 	%fd1817, 0d0000000000000000;
	mul.rn.f64 	%fd3193, %fd336, %fd1817;
	mov.b32 	%r1326, 1;
	bra.uni 	$L__BB4_248;
$L__BB4_245:
	mul.f64 	%fd1812, %fd336, 0d3FE45F306DC9C883;
	cvt.rni.s32.f64 	%r1325, %fd1812;
	cvt.rn.f64.s32 	%fd1813, %r1325;
	fma.rn.f64 	%fd1814, %fd1813, 0dBFF921FB54442D18, %fd336;
	fma.rn.f64 	%fd1815, %fd1813, 0dBC91A62633145C00, %fd1814;
	fma.rn.f64 	%fd3193, %fd1813, 0dB97B839A252049C0, %fd1815;
	setp.ltu.f64 	%p188, %fd337, 0d41E0000000000000;
	@%p188 bra 	$L__BB4_247;
	{ // callseq 173, 0
	.param .b64 param0;
	st.param.f64 	[param0], %fd336;
	.param .align 16 .b8 retval0[16];
	call.uni (retval0), 
	__internal_trig_reduction_slowpathd, 
	(
	param0
	);
	ld.param.f64 	%fd3193, [retval0];
	ld.param.b32 	%r1325, [retval0+8];
	} // callseq 173
$L__BB4_247:
	add.s32 	%r1326, %r1325, 1;
$L__BB4_248:
	shl.b32 	%r767, %r1326, 6;
	cvt.u64.u32 	%rd155, %r767;
	and.b64  	%rd156, %rd155, 64;
	add.s64 	%rd158, %rd22, %rd156;
	mul.rn.f64 	%fd1818, %fd3193, %fd3193;
	and.b32  	%r768, %r1326, 1;
	setp.eq.b32 	%p189, %r768, 1;
	selp.f64 	%fd1819, 0dBDA8FF8320FD8164, 0d3DE5DB65F9785EBA, %p189;
	ld.global.nc.v2.f64 	{%fd1820, %fd1821}, [%rd158];
	fma.rn.f64 	%fd1822, %fd1819, %fd1818, %fd1820;
	fma.rn.f64 	%fd1823, %fd1822, %fd1818, %fd1821;
	ld.global.nc.v2.f64 	{%fd1824, %fd1825}, [%rd158+16];
	fma.rn.f64 	%fd1826, %fd1823, %fd1818, %fd1824;
	fma.rn.f64 	%fd1827, %fd1826, %fd1818, %fd1825;
	ld.global.nc.v2.f64 	{%fd1828, %fd1829}, [%rd158+32];
	fma.rn.f64 	%fd1830, %fd1827, %fd1818, %fd1828;
	fma.rn.f64 	%fd1831, %fd1830, %fd1818, %fd1829;
	fma.rn.f64 	%fd1832, %fd1831, %fd3193, %fd3193;
	fma.rn.f64 	%fd1833, %fd1831, %fd1818, 0d3FF0000000000000;
	selp.f64 	%fd1834, %fd1833, %fd1832, %p189;
	and.b32  	%r769, %r1326, 2;
	setp.eq.s32 	%p190, %r769, 0;
	mov.f64 	%fd1835, 0d0000000000000000;
	sub.f64 	%fd1836, %fd1835, %fd1834;
	selp.f64 	%fd1837, %fd1834, %fd1836, %p190;
	mul.f64 	%fd1838, %fd3191, %fd1837;
	cvt.rn.f32.f64 	%f47, %fd1838;
	ld.global.f64 	%fd343, [%rd10+2048];
	abs.f64 	%fd344, %fd343;
	setp.eq.f64 	%p191, %fd344, 0d7FF0000000000000;
	@%p191 bra 	$L__BB4_251;
	mul.f64 	%fd1839, %fd343, 0d3FE45F306DC9C883;
	cvt.rni.s32.f64 	%r1327, %fd1839;
	cvt.rn.f64.s32 	%fd1840, %r1327;
	fma.rn.f64 	%fd1841, %fd1840, 0dBFF921FB54442D18, %fd343;
	fma.rn.f64 	%fd1842, %fd1840, 0dBC91A62633145C00, %fd1841;
	fma.rn.f64 	%fd3194, %fd1840, 0dB97B839A252049C0, %fd1842;
	setp.ltu.f64 	%p192, %fd344, 0d41E0000000000000;
	@%p192 bra 	$L__BB4_252;
	{ // callseq 174, 0
	.param .b64 param0;
	st.param.f64 	[param0], %fd343;
	.param .align 16 .b8 retval0[16];
	call.uni (retval0), 
	__internal_trig_reduction_slowpathd, 
	(
	param0
	);
	ld.param.f64 	%fd3194, [retval0];
	ld.param.b32 	%r1327, [retval0+8];
	} // callseq 174
	bra.uni 	$L__BB4_252;
$L__BB4_251:
	mov.f64 	%fd1844, 0d0000000000000000;
	mul.rn.f64 	%fd3194, %fd343, %fd1844;
	mov.b32 	%r1327, 0;
$L__BB4_252:
	shl.b32 	%r772, %r1327, 6;
	cvt.u64.u32 	%rd159, %r772;
	and.b64  	%rd160, %rd159, 64;
	add.s64 	%rd162, %rd22, %rd160;
	mul.rn.f64 	%fd1845, %fd3194, %fd3194;
	and.b32  	%r773, %r1327, 1;
	setp.eq.b32 	%p193, %r773, 1;
	selp.f64 	%fd1846, 0dBDA8FF8320FD8164, 0d3DE5DB65F9785EBA, %p193;
	ld.global.nc.v2.f64 	{%fd1847, %fd1848}, [%rd162];
	fma.rn.f64 	%fd1849, %fd1846, %fd1845, %fd1847;
	fma.rn.f64 	%fd1850, %fd1849, %fd1845, %fd1848;
	ld.global.nc.v2.f64 	{%fd1851, %fd1852}, [%rd162+16];
	fma.rn.f64 	%fd1853, %fd1850, %fd1845, %fd1851;
	fma.rn.f64 	%fd1854, %fd1853, %fd1845, %fd1852;
	ld.global.nc.v2.f64 	{%fd1855, %fd1856}, [%rd162+32];
	fma.rn.f64 	%fd1857, %fd1854, %fd1845, %fd1855;
	fma.rn.f64 	%fd1858, %fd1857, %fd1845, %fd1856;
	fma.rn.f64 	%fd1859, %fd1858, %fd3194, %fd3194;
	fma.rn.f64 	%fd1860, %fd1858, %fd1845, 0d3FF0000000000000;
	selp.f64 	%fd1861, %fd1860, %fd1859, %p193;
	and.b32  	%r774, %r1327, 2;
	setp.eq.s32 	%p194, %r774, 0;
	mov.f64 	%fd1862, 0d0000000000000000;
	sub.f64 	%fd1863, %fd1862, %fd1861;
	selp.f64 	%fd349, %fd1861, %fd1863, %p194;
	fma.rn.f64 	%fd1864, %fd349, 0d3FF71547652B82FE, 0d4338000000000000;
	{
	.reg .b32 %temp; 
	mov.b64 	{%r220, %temp}, %fd1864;
	}
	mov.f64 	%fd1865, 0dC338000000000000;
	add.rn.f64 	%fd1866, %fd1864, %fd1865;
	fma.rn.f64 	%fd1867, %fd1866, 0dBFE62E42FEFA39EF, %fd349;
	fma.rn.f64 	%fd1868, %fd1866, 0dBC7ABC9E3B39803F, %fd1867;
	fma.rn.f64 	%fd1869, %fd1868, 0d3E5ADE1569CE2BDF, 0d3E928AF3FCA213EA;
	fma.rn.f64 	%fd1870, %fd1869, %fd1868, 0d3EC71DEE62401315;
	fma.rn.f64 	%fd1871, %fd1870, %fd1868, 0d3EFA01997C89EB71;
	fma.rn.f64 	%fd1872, %fd1871, %fd1868, 0d3F2A01A014761F65;
	fma.rn.f64 	%fd1873, %fd1872, %fd1868, 0d3F56C16C1852B7AF;
	fma.rn.f64 	%fd1874, %fd1873, %fd1868, 0d3F81111111122322;
	fma.rn.f64 	%fd1875, %fd1874, %fd1868, 0d3FA55555555502A1;
	fma.rn.f64 	%fd1876, %fd1875, %fd1868, 0d3FC5555555555511;
	fma.rn.f64 	%fd1877, %fd1876, %fd1868, 0d3FE000000000000B;
	fma.rn.f64 	%fd1878, %fd1877, %fd1868, 0d3FF0000000000000;
	fma.rn.f64 	%fd1879, %fd1878, %fd1868, 0d3FF0000000000000;
	{
	.reg .b32 %temp; 
	mov.b64 	{%r221, %temp}, %fd1879;
	}
	{
	.reg .b32 %temp; 
	mov.b64 	{%temp, %r222}, %fd1879;
	}
	shl.b32 	%r775, %r220, 20;
	add.s32 	%r776, %r775, %r222;
	mov.b64 	%fd3195, {%r221, %r776};
	{
	.reg .b32 %temp; 
	mov.b64 	{%temp, %r777}, %fd349;
	}
	mov.b32 	%f119, %r777;
	abs.f32 	%f48, %f119;
	setp.lt.f32 	%p195, %f48, 0f4086232B;
	@%p195 bra 	$L__BB4_255;
	setp.lt.f64 	%p196, %fd349, 0d0000000000000000;
	add.f64 	%fd1880, %fd349, 0d7FF0000000000000;
	selp.f64 	%fd3195, 0d0000000000000000, %fd1880, %p196;
	setp.geu.f32 	%p197, %f48, 0f40874800;
	@%p197 bra 	$L__BB4_255;
	shr.u32 	%r778, %r220, 31;
	add.s32 	%r779, %r220, %r778;
	shr.s32 	%r780, %r779, 1;
	shl.b32 	%r781, %r780, 20;
	add.s32 	%r782, %r222, %r781;
	mov.b64 	%fd1881, {%r221, %r782};
	sub.s32 	%r783, %r220, %r780;
	shl.b32 	%r784, %r783, 20;
	add.s32 	%r785, %r784, 1072693248;
	mov.b32 	%r786, 0;
	mov.b64 	%fd1882, {%r786, %r785};
	mul.f64 	%fd3195, %fd1882, %fd1881;
$L__BB4_255:
	div.rn.f64 	%fd354, %fd343, 0d4044000000000000;
	abs.f64 	%fd355, %fd354;
	setp.eq.f64 	%p198, %fd355, 0d7FF0000000000000;
	@%p198 bra 	$L__BB4_259;
	mul.f64 	%fd1883, %fd354, 0d3FE45F306DC9C883;
	cvt.rni.s32.f64 	%r1328, %fd1883;
	cvt.rn.f64.s32 	%fd1884, %r1328;
	fma.rn.f64 	%fd1885, %fd1884, 0dBFF921FB54442D18, %fd354;
	fma.rn.f64 	%fd1886, %fd1884, 0dBC91A62633145C00, %fd1885;
	fma.rn.f64 	%fd3197, %fd1884, 0dB97B839A252049C0, %fd1886;
	setp.ltu.f64 	%p199, %fd355, 0d41E0000000000000;
	@%p199 bra 	$L__BB4_258;
	{ // callseq 175, 0
	.param .b64 param0;
	st.param.f64 	[param0], %fd354;
	.param .align 16 .b8 retval0[16];
	call.uni (retval0), 
	__internal_trig_reduction_slowpathd, 
	(
	param0
	);
	ld.param.f64 	%fd3197, [retval0];
	ld.param.b32 	%r1328, [retval0+8];
	} // callseq 175
$L__BB4_258:
	add.s32 	%r1329, %r1328, 1;
	bra.uni 	$L__BB4_260;
$L__BB4_259:
	mov.f64 	%fd1888, 0d0000000000000000;
	mul.rn.f64 	%fd3197, %fd354, %fd1888;
	mov.b32 	%r1329, 1;
$L__BB4_260:
	shl.b32 	%r789, %r1329, 6;
	cvt.u64.u32 	%rd163, %r789;
	and.b64  	%rd164, %rd163, 64;
	add.s64 	%rd166, %rd22, %rd164;
	mul.rn.f64 	%fd1889, %fd3197, %fd3197;
	and.b32  	%r790, %r1329, 1;
	setp.eq.b32 	%p200, %r790, 1;
	selp.f64 	%fd1890, 0dBDA8FF8320FD8164, 0d3DE5DB65F9785EBA, %p200;
	ld.global.nc.v2.f64 	{%fd1891, %fd1892}, [%rd166];
	fma.rn.f64 	%fd1893, %fd1890, %fd1889, %fd1891;
	fma.rn.f64 	%fd1894, %fd1893, %fd1889, %fd1892;
	ld.global.nc.v2.f64 	{%fd1895, %fd1896}, [%rd166+16];
	fma.rn.f64 	%fd1897, %fd1894, %fd1889, %fd1895;
	fma.rn.f64 	%fd1898, %fd1897, %fd1889, %fd1896;
	ld.global.nc.v2.f64 	{%fd1899, %fd1900}, [%rd166+32];
	fma.rn.f64 	%fd1901, %fd1898, %fd1889, %fd1899;
	fma.rn.f64 	%fd1902, %fd1901, %fd1889, %fd1900;
	fma.rn.f64 	%fd1903, %fd1902, %fd3197, %fd3197;
	fma.rn.f64 	%fd1904, %fd1902, %fd1889, 0d3FF0000000000000;
	selp.f64 	%fd1905, %fd1904, %fd1903, %p200;
	and.b32  	%r791, %r1329, 2;
	setp.eq.s32 	%p201, %r791, 0;
	mov.f64 	%fd1906, 0d0000000000000000;
	sub.f64 	%fd1907, %fd1906, %fd1905;
	selp.f64 	%fd1908, %fd1905, %fd1907, %p201;
	mul.f64 	%fd1909, %fd3195, %fd1908;
	cvt.rn.f32.f64 	%f49, %fd1909;
	ld.global.f64 	%fd361, [%rd10+4096];
	abs.f64 	%fd362, %fd361;
	setp.eq.f64 	%p202, %fd362, 0d7FF0000000000000;
	@%p202 bra 	$L__BB4_263;
	mul.f64 	%fd1910, %fd361, 0d3FE45F306DC9C883;
	cvt.rni.s32.f64 	%r1330, %fd1910;
	cvt.rn.f64.s32 	%fd1911, %r1330;
	fma.rn.f64 	%fd1912, %fd1911, 0dBFF921FB54442D18, %fd361;
	fma.rn.f64 	%fd1913, %fd1911, 0dBC91A62633145C00, %fd1912;
	fma.rn.f64 	%fd3198, %fd1911, 0dB97B839A252049C0, %fd1913;
	setp.ltu.f64 	%p203, %fd362, 0d41E0000000000000;
	@%p203 bra 	$L__BB4_264;
	{ // callseq 176, 0
	.param .b64 param0;
	st.param.f64 	[param0], %fd361;
	.param .align 16 .b8 retval0[16];
	call.uni (retval0), 
	__internal_trig_reduction_slowpathd, 
	(
	param0
	);
	ld.param.f64 	%fd3198, [retval0];
	ld.param.b32 	%r1330, [retval0+8];
	} // callseq 176
	bra.uni 	$L__BB4_264;
$L__BB4_263:
	mov.f64 	%fd1915, 0d0000000000000000;
	mul.rn.f64 	%fd3198, %fd361, %fd1915;
	mov.b32 	%r1330, 0;
$L__BB4_264:
	shl.b32 	%r794, %r1330, 6;
	cvt.u64.u32 	%rd167, %r794;
	and.b64  	%rd168, %rd167, 64;
	add.s64 	%rd170, %rd22, %rd168;
	mul.rn.f64 	%fd1916, %fd3198, %fd3198;
	and.b32  	%r795, %r1330, 1;
	setp.eq.b32 	%p204, %r795, 1;
	selp.f64 	%fd1917, 0dBDA8FF8320FD8164, 0d3DE5DB65F9785EBA, %p204;
	ld.global.nc.v2.f64 	{%fd1918, %fd1919}, [%rd170];
	fma.rn.f64 	%fd1920, %fd1917, %fd1916, %fd1918;
	fma.rn.f64 	%fd1921, %fd1920, %fd1916, %fd1919;
	ld.global.nc.v2.f64 	{%fd1922, %fd1923}, [%rd170+16];
	fma.rn.f64 	%fd1924, %fd1921, %fd1916, %fd1922;
	fma.rn.f64 	%fd1925, %fd1924, %fd1916, %fd1923;
	ld.global.nc.v2.f64 	{%fd1926, %fd1927}, [%rd170+32];
	fma.rn.f64 	%fd1928, %fd1925, %fd1916, %fd1926;
	fma.rn.f64 	%fd1929, %fd1928, %fd1916, %fd1927;
	fma.rn.f64 	%fd1930, %fd1929, %fd3198, %fd3198;
	fma.rn.f64 	%fd1931, %fd1929, %fd1916, 0d3FF0000000000000;
	selp.f64 	%fd1932, %fd1931, %fd1930, %p204;
	and.b32  	%r796, %r1330, 2;
	setp.eq.s32 	%p205, %r796, 0;
	mov.f64 	%fd1933, 0d0000000000000000;
	sub.f64 	%fd1934, %fd1933, %fd1932;
	selp.f64 	%fd367, %fd1932, %fd1934, %p205;
	fma.rn.f64 	%fd1935, %fd367, 0d3FF71547652B82FE, 0d4338000000000000;
	{
	.reg .b32 %temp; 
	mov.b64 	{%r231, %temp}, %fd1935;
	}
	mov.f64 	%fd1936, 0dC338000000000000;
	add.rn.f64 	%fd1937, %fd1935, %fd1936;
	fma.rn.f64 	%fd1938, %fd1937, 0dBFE62E42FEFA39EF, %fd367;
	fma.rn.f64 	%fd1939, %fd1937, 0dBC7ABC9E3B39803F, %fd1938;
	fma.rn.f64 	%fd1940, %fd1939, 0d3E5ADE1569CE2BDF, 0d3E928AF3FCA213EA;
	fma.rn.f64 	%fd1941, %fd1940, %fd1939, 0d3EC71DEE62401315;
	fma.rn.f64 	%fd1942, %fd1941, %fd1939, 0d3EFA01997C89EB71;
	fma.rn.f64 	%fd1943, %fd1942, %fd1939, 0d3F2A01A014761F65;
	fma.rn.f64 	%fd1944, %fd1943, %fd1939, 0d3F56C16C1852B7AF;
	fma.rn.f64 	%fd1945, %fd1944, %fd1939, 0d3F81111111122322;
	fma.rn.f64 	%fd1946, %fd1945, %fd1939, 0d3FA55555555502A1;
	fma.rn.f64 	%fd1947, %fd1946, %fd1939, 0d3FC5555555555511;
	fma.rn.f64 	%fd1948, %fd1947, %fd1939, 0d3FE000000000000B;
	fma.rn.f64 	%fd1949, %fd1948, %fd1939, 0d3FF0000000000000;
	fma.rn.f64 	%fd1950, %fd1949, %fd1939, 0d3FF0000000000000;
	{
	.reg .b32 %temp; 
	mov.b64 	{%r232, %temp}, %fd1950;
	}
	{
	.reg .b32 %temp; 
	mov.b64 	{%temp, %r233}, %fd1950;
	}
	shl.b32 	%r797, %r231, 20;
	add.s32 	%r798, %r797, %r233;
	mov.b64 	%fd3199, {%r232, %r798};
	{
	.reg .b32 %temp; 
	mov.b64 	{%temp, %r799}, %fd367;
	}
	mov.b32 	%f120, %r799;
	abs.f32 	%f50, %f120;
	setp.lt.f32 	%p206, %f50, 0f4086232B;
	@%p206 bra 	$L__BB4_267;
	setp.lt.f64 	%p207, %fd367, 0d0000000000000000;
	add.f64 	%fd1951, %fd367, 0d7FF0000000000000;
	selp.f64 	%fd3199, 0d0000000000000000, %fd1951, %p207;
	setp.geu.f32 	%p208, %f50, 0f40874800;
	@%p208 bra 	$L__BB4_267;
	shr.u32 	%r800, %r231, 31;
	add.s32 	%r801, %r231, %r800;
	shr.s32 	%r802, %r801, 1;
	shl.b32 	%r803, %r802, 20;
	add.s32 	%r804, %r233, %r803;
	mov.b64 	%fd1952, {%r232, %r804};
	sub.s32 	%r805, %r231, %r802;
	shl.b32 	%r806, %r805, 20;
	add.s32 	%r807, %r806, 1072693248;
	mov.b32 	%r808, 0;
	mov.b64 	%fd1953, {%r808, %r807};
	mul.f64 	%fd3199, %fd1953, %fd1952;
$L__BB4_267:
	div.rn.f64 	%fd372, %fd361, 0d4044000000000000;
	abs.f64 	%fd373, %fd372;
	setp.eq.f64 	%p209, %fd373, 0d7FF0000000000000;
	@%p209 bra 	$L__BB4_271;
	mul.f64 	%fd1954, %fd372, 0d3FE45F306DC9C883;
	cvt.rni.s32.f64 	%r1331, %fd1954;
	cvt.rn.f64.s32 	%fd1955, %r1331;
	fma.rn.f64 	%fd1956, %fd1955, 0dBFF921FB54442D18, %fd372;
	fma.rn.f64 	%fd1957, %fd1955, 0dBC91A62633145C00, %fd1956;
	fma.rn.f64 	%fd3201, %fd1955, 0dB97B839A252049C0, %fd1957;
	setp.ltu.f64 	%p210, %fd373, 0d41E0000000000000;
	@%p210 bra 	$L__BB4_270;
	{ // callseq 177, 0
	.param .b64 param0;
	st.param.f64 	[param0], %fd372;
	.param .align 16 .b8 retval0[16];
	call.uni (retval0), 
	__internal_trig_reduction_slowpathd, 
	(
	param0
	);
	ld.param.f64 	%fd3201, [retval0];
	ld.param.b32 	%r1331, [retval0+8];
	} // callseq 177
$L__BB4_270:
	add.s32 	%r1332, %r1331, 1;
	bra.uni 	$L__BB4_272;
$L__BB4_271:
	mov.f64 	%fd1959, 0d0000000000000000;
	mul.rn.f64 	%fd3201, %fd372, %fd1959;
	mov.b32 	%r1332, 1;
$L__BB4_272:
	shl.b32 	%r811, %r1332, 6;
	cvt.u64.u32 	%rd171, %r811;
	and.b64  	%rd172, %rd171, 64;
	add.s64 	%rd174, %rd22, %rd172;
	mul.rn.f64 	%fd1960, %fd3201, %fd3201;
	and.b32  	%r812, %r1332, 1;
	setp.eq.b32 	%p211, %r812, 1;
	selp.f64 	%fd1961, 0dBDA8FF8320FD8164, 0d3DE5DB65F9785EBA, %p211;
	ld.global.nc.v2.f64 	{%fd1962, %fd1963}, [%rd174];
	fma.rn.f64 	%fd1964, %fd1961, %fd1960, %fd1962;
	fma.rn.f64 	%fd1965, %fd1964, %fd1960, %fd1963;
	ld.global.nc.v2.f64 	{%fd1966, %fd1967}, [%rd174+16];
	fma.rn.f64 	%fd1968, %fd1965, %fd1960, %fd1966;
	fma.rn.f64 	%fd1969, %fd1968, %fd1960, %fd1967;
	ld.global.nc.v2.f64 	{%fd1970, %fd1971}, [%rd174+32];
	fma.rn.f64 	%fd1972, %fd1969, %fd1960, %fd1970;
	fma.rn.f64 	%fd1973, %fd1972, %fd1960, %fd1971;
	fma.rn.f64 	%fd1974, %fd1973, %fd3201, %fd3201;
	fma.rn.f64 	%fd1975, %fd1973, %fd1960, 0d3FF0000000000000;
	selp.f64 	%fd1976, %fd1975, %fd1974, %p211;
	and.b32  	%r813, %r1332, 2;
	setp.eq.s32 	%p212, %r813, 0;
	mov.f64 	%fd1977, 0d0000000000000000;
	sub.f64 	%fd1978, %fd1977, %fd1976;
	selp.f64 	%fd1979, %fd1976, %fd1978, %p212;
	mul.f64 	%fd1980, %fd3199, %fd1979;
	cvt.rn.f32.f64 	%f51, %fd1980;
	ld.global.f64 	%fd379, [%rd10+6144];
	abs.f64 	%fd380, %fd379;
	setp.eq.f64 	%p213, %fd380, 0d7FF0000000000000;
	@%p213 bra 	$L__BB4_275;
	mul.f64 	%fd1981, %fd379, 0d3FE45F306DC9C883;
	cvt.rni.s32.f64 	%r1333, %fd1981;
	cvt.rn.f64.s32 	%fd1982, %r1333;
	fma.rn.f64 	%fd1983, %fd1982, 0dBFF921FB54442D18, %fd379;
	fma.rn.f64 	%fd1984, %fd1982, 0dBC91A62633145C00, %fd1983;
	fma.rn.f64 	%fd3202, %fd1982, 0dB97B839A252049C0, %fd1984;
	setp.ltu.f64 	%p214, %fd380, 0d41E0000000000000;
	@%p214 bra 	$L__BB4_276;
	{ // callseq 178, 0
	.param .b64 param0;
	st.param.f64 	[param0], %fd379;
	.param .align 16 .b8 retval0[16];
	call.uni (retval0), 
	__internal_trig_reduction_slowpathd, 
	(
	param0
	);
	ld.param.f64 	%fd3202, [retval0];
	ld.param.b32 	%r1333, [retval0+8];
	} // callseq 178
	bra.uni 	$L__BB4_276;
$L__BB4_275:
	mov.f64 	%fd1986, 0d0000000000000000;
	mul.rn.f64 	%fd3202, %fd379, %fd1986;
	mov.b32 	%r1333, 0;
$L__BB4_276:
	shl.b32 	%r816, %r1333, 6;
	cvt.u64.u32 	%rd175, %r816;
	and.b64  	%rd176, %rd175, 64;
	add.s64 	%rd178, %rd22, %rd176;
	mul.rn.f64 	%fd1987, %fd3202, %fd3202;
	and.b32  	%r817, %r1333, 1;
	setp.eq.b32 	%p215, %r817, 1;
	selp.f64 	%fd1988, 0dBDA8FF8320FD8164, 0d3DE5DB65F9785EBA, %p215;
	ld.global.nc.v2.f64 	{%fd1989, %fd1990}, [%rd178];
	fma.rn.f64 	%fd1991, %fd1988, %fd1987, %fd1989;
	fma.rn.f64 	%fd1992, %fd1991, %fd1987, %fd1990;
	ld.global.nc.v2.f64 	{%fd1993, %fd1994}, [%rd178+16];
	fma.rn.f64 	%fd1995, %fd1992, %fd1987, %fd1993;
	fma.rn.f64 	%fd1996, %fd1995, %fd1987, %fd1994;
	ld.global.nc.v2.f64 	{%fd1997, %fd1998}, [%rd178+32];
	fma.rn.f64 	%fd1999, %fd1996, %fd1987, %fd1997;
	fma.rn.f64 	%fd2000, %fd1999, %fd1987, %fd1998;
	fma.rn.f64 	%fd2001, %fd2000, %fd3202, %fd3202;
	fma.rn.f64 	%fd2002, %fd2000, %fd1987, 0d3FF0000000000000;
	selp.f64 	%fd2003, %fd2002, %fd2001, %p215;
	and.b32  	%r818, %r1333, 2;
	setp.eq.s32 	%p216, %r818, 0;
	mov.f64 	%fd2004, 0d0000000000000000;
	sub.f64 	%fd2005, %fd2004, %fd2003;
	selp.f64 	%fd385, %fd2003, %fd2005, %p216;
	fma.rn.f64 	%fd2006, %fd385, 0d3FF71547652B82FE, 0d4338000000000000;
	{
	.reg .b32 %temp; 
	mov.b64 	{%r242, %temp}, %fd2006;
	}
	mov.f64 	%fd2007, 0dC338000000000000;
	add.rn.f64 	%fd2008, %fd2006, %fd2007;
	fma.rn.f64 	%fd2009, %fd2008, 0dBFE62E42FEFA39EF, %fd385;
	fma.rn.f64 	%fd2010, %fd2008, 0dBC7ABC9E3B39803F, %fd2009;
	fma.rn.f64 	%fd2011, %fd2010, 0d3E5ADE1569CE2BDF, 0d3E928AF3FCA213EA;
	fma.rn.f64 	%fd2012, %fd2011, %fd2010, 0d3EC71DEE62401315;
	fma.rn.f64 	%fd2013, %fd2012, %fd2010, 0d3EFA01997C89EB71;
	fma.rn.f64 	%fd2014, %fd2013, %fd2010, 0d3F2A01A014761F65;
	fma.rn.f64 	%fd2015, %fd2014, %fd2010, 0d3F56C16C1852B7AF;
	fma.rn.f64 	%fd2016, %fd2015, %fd2010, 0d3F81111111122322;
	fma.rn.f64 	%fd2017, %fd2016, %fd2010, 0d3FA55555555502A1;
	fma.rn.f64 	%fd2018, %fd2017, %fd2010, 0d3FC5555555555511;
	fma.rn.f64 	%fd2019, %fd2018, %fd2010, 0d3FE000000000000B;
	fma.rn.f64 	%fd2020, %fd2019, %fd2010, 0d3FF0000000000000;
	fma.rn.f64 	%fd2021, %fd2020, %fd2010, 0d3FF0000000000000;
	{
	.reg .b32 %temp; 
	mov.b64 	{%r243, %temp}, %fd2021;
	}
	{
	.reg .b32 %temp; 
	mov.b64 	{%temp, %r244}, %fd2021;
	}
	shl.b32 	%r819, %r242, 20;
	add.s32 	%r820, %r819, %r244;
	mov.b64 	%fd3203, {%r243, %r820};
	{
	.reg .b32 %temp; 
	mov.b64 	{%temp, %r821}, %fd385;
	}
	mov.b32 	%f121, %r821;
	abs.f32 	%f52, %f121;
	setp.lt.f32 	%p217, %f52, 0f4086232B;
	@%p217 bra 	$L__BB4_279;
	setp.lt.f64 	%p218, %fd385, 0d0000000000000000;
	add.f64 	%fd2022, %fd385, 0d7FF0000000000000;
	selp.f64 	%fd3203, 0d0000000000000000, %fd2022, %p218;
	setp.geu.f32 	%p219, %f52, 0f40874800;
	@%p219 bra 	$L__BB4_279;
	shr.u32 	%r822, %r242, 31;
	add.s32 	%r823, %r242, %r822;
	shr.s32 	%r824, %r823, 1;
	shl.b32 	%r825, %r824, 20;
	add.s32 	%r826, %r244, %r825;
	mov.b64 	%fd2023, {%r243, %r826};
	sub.s32 	%r827, %r242, %r824;
	shl.b32 	%r828, %r827, 20;
	add.s32 	%r829, %r828, 1072693248;
	mov.b32 	%r830, 0;
	mov.b64 	%fd2024, {%r830, %r829};
	mul.f64 	%fd3203, %fd2024, %fd2023;
$L__BB4_279:
	div.rn.f64 	%fd390, %fd379, 0d4044000000000000;
	abs.f64 	%fd391, %fd390;
	setp.eq.f64 	%p220, %fd391, 0d7FF0000000000000;
	@%p220 bra 	$L__BB4_283;
	mul.f64 	%fd2025, %fd390, 0d3FE45F306DC9C883;
	cvt.rni.s32.f64 	%r1334, %fd2025;
	cvt.rn.f64.s32 	%fd2026, %r1334;
	fma.rn.f64 	%fd2027, %fd2026, 0dBFF921FB54442D18, %fd390;
	fma.rn.f64 	%fd2028, %fd2026, 0dBC91A62633145C00, %fd2027;
	fma.rn.f64 	%fd3205, %fd2026, 0dB97B839A252049C0, %fd2028;
	setp.ltu.f64 	%p221, %fd391, 0d41E0000000000000;
	@%p221 bra 	$L__BB4_282;
	{ // callseq 179, 0
	.param .b64 param0;
	st.param.f64 	[param0], %fd390;
	.param .align 16 .b8 retval0[16];
	call.uni (retval0), 
	__internal_trig_reduction_slowpathd, 
	(
	param0
	);
	ld.param.f64 	%fd3205, [retval0];
	ld.param.b32 	%r1334, [retval0+8];
	} // callseq 179
$L__BB4_282:
	add.s32 	%r1335, %r1334, 1;
	bra.uni 	$L__BB4_284;
$L__BB4_283:
	mov.f64 	%fd2030, 0d0000000000000000;
	mul.rn.f64 	%fd3205, %fd390, %fd2030;
	mov.b32 	%r1335, 1;
$L__BB4_284:
	shl.b32 	%r833, %r1335, 6;
	cvt.u64.u32 	%rd179, %r833;
	and.b64  	%rd180, %rd179, 64;
	add.s64 	%rd182, %rd22, %rd180;
	mul.rn.f64 	%fd2031, %fd3205, %fd3205;
	and.b32  	%r834, %r1335, 1;
	setp.eq.b32 	%p222, %r834, 1;
	selp.f64 	%fd2032, 0dBDA8FF8320FD8164, 0d3DE5DB65F9785EBA, %p222;
	ld.global.nc.v2.f64 	{%fd2033, %fd2034}, [%rd182];
	fma.rn.f64 	%fd2035, %fd2032, %fd2031, %fd2033;
	fma.rn.f64 	%fd2036, %fd2035, %fd2031, %fd2034;
	ld.global.nc.v2.f64 	{%fd2037, %fd2038}, [%rd182+16];
	fma.rn.f64 	%fd2039, %fd2036, %fd2031, %fd2037;
	fma.rn.f64 	%fd2040, %fd2039, %fd2031, %fd2038;
	ld.global.nc.v2.f64 	{%fd2041, %fd2042}, [%rd182+32];
	fma.rn.f64 	%fd2043, %fd2040, %fd2031, %fd2041;
	fma.rn.f64 	%fd2044, %fd2043, %fd2031, %fd2042;
	fma.rn.f64 	%fd2045, %fd2044, %fd3205, %fd3205;
	fma.rn.f64 	%fd2046, %fd2044, %fd2031, 0d3FF0000000000000;
	selp.f64 	%fd2047, %fd2046, %fd2045, %p222;
	and.b32  	%r835, %r1335, 2;
	setp.eq.s32 	%p223, %r835, 0;
	mov.f64 	%fd2048, 0d0000000000000000;
	sub.f64 	%fd2049, %fd2048, %fd2047;
	selp.f64 	%fd2050, %fd2047, %fd2049, %p223;
	mul.f64 	%fd2051, %fd3203, %fd2050;
	cvt.rn.f32.f64 	%f53, %fd2051;
	ld.global.f64 	%fd397, [%rd10+8192];
	abs.f64 	%fd398, %fd397;
	setp.eq.f64 	%p224, %fd398, 0d7FF0000000000000;
	@%p224 bra 	$L__BB4_287;
	mul.f64 	%fd2052, %fd397, 0d3FE45F306DC9C883;
	cvt.rni.s32.f64 	%r1336, %fd2052;
	cvt.rn.f64.s32 	%fd2053, %r1336;
	fma.rn.f64 	%fd2054, %fd2053, 0dBFF921FB54442D18, %fd397;
	fma.rn.f64 	%fd2055, %fd2053, 0dBC91A62633145C00, %fd2054;
	fma.rn.f64 	%fd3206, %fd2053, 0dB97B839A252049C0, %fd2055;
	setp.ltu.f64 	%p225, %fd398, 0d41E0000000000000;
	@%p225 bra 	$L__BB4_288;
	{ // callseq 180, 0
	.param .b64 param0;
	st.param.f64 	[param0], %fd397;
	.param .align 16 .b8 retval0[16];
	call.uni (retval0), 
	__internal_trig_reduction_slowpathd, 
	(
	param0
	);
	ld.param.f64 	%fd3206, [retval0];
	ld.param.b32 	%r1336, [retval0+8];
	} // callseq 180
	bra.uni 	$L__BB4_288;
$L__BB4_287:
	mov.f64 	%fd2057, 0d0000000000000000;
	mul.rn.f64 	%fd3206, %fd397, %fd2057;
	mov.b32 	%r1336, 0;
$L__BB4_288:
	shl.b32 	%r838, %r1336, 6;
	cvt.u64.u32 	%rd183, %r838;
	and.b64  	%rd184, %rd183, 64;
	add.s64 	%rd186, %rd22, %rd184;
	mul.rn.f64 	%fd2058, %fd3206, %fd3206;
	and.b32  	%r839, %r1336, 1;
	setp.eq.b32 	%p226, %r839, 1;
	selp.f64 	%fd2059, 0dBDA8FF8320FD8164, 0d3DE5DB65F9785EBA, %p226;
	ld.global.nc.v2.f64 	{%fd2060, %fd2061}, [%rd186];
	fma.rn.f64 	%fd2062, %fd2059, %fd2058, %fd2060;
	fma.rn.f64 	%fd2063, %fd2062, %fd2058, %fd2061;
	ld.global.nc.v2.f64 	{%fd2064, %fd2065}, [%rd186+16];
	fma.rn.f64 	%fd2066, %fd2063, %fd2058, %fd2064;
	fma.rn.f64 	%fd2067, %fd2066, %fd2058, %fd2065;
	ld.global.nc.v2.f64 	{%fd2068, %fd2069}, [%rd186+32];
	fma.rn.f64 	%fd2070, %fd2067, %fd2058, %fd2068;
	fma.rn.f64 	%fd2071, %fd2070, %fd2058, %fd2069;
	fma.rn.f64 	%fd2072, %fd2071, %fd3206, %fd3206;
	fma.rn.f64 	%fd2073, %fd2071, %fd2058, 0d3FF0000000000000;
	selp.f64 	%fd2074, %fd2073, %fd2072, %p226;
	and.b32  	%r840, %r1336, 2;
	setp.eq.s32 	%p227, %r840, 0;
	mov.f64 	%fd2075, 0d0000000000000000;
	sub.f64 	%fd2076, %fd2075, %fd2074;
	selp.f64 	%fd403, %fd2074, %fd2076, %p227;
	fma.rn.f64 	%fd2077, %fd403, 0d3FF71547652B82FE, 0d4338000000000000;
	{
	.reg .b32 %temp; 
	mov.b64 	{%r253, %temp}, %fd2077;
	}
	mov.f64 	%fd2078, 0dC338000000000000;
	add.rn.f64 	%fd2079, %fd2077, %fd2078;
	fma.rn.f64 	%fd2080, %fd2079, 0dBFE62E42FEFA39EF, %fd403;
	fma.rn.f64 	%fd2081, %fd2079, 0dBC7ABC9E3B39803F, %fd2080;
	fma.rn.f64 	%fd2082, %fd2081, 0d3E5ADE1569CE2BDF, 0d3E928AF3FCA213EA;
	fma.rn.f64 	%fd2083, %fd2082, %fd2081, 0d3EC71DEE62401315;
	fma.rn.f64 	%fd2084, %fd2083, %fd2081, 0d3EFA01997C89EB71;
	fma.rn.f64 	%fd2085, %fd2084, %fd2081, 0d3F2A01A014761F65;
	fma.rn.f64 	%fd2086, %fd2085, %fd2081, 0d3F56C16C1852B7AF;
	fma.rn.f64 	%fd2087, %fd2086, %fd2081, 0d3F81111111122322;
	fma.rn.f64 	%fd2088, %fd2087, %fd2081, 0d3FA55555555502A1;
	fma.rn.f64 	%fd2089, %fd2088, %fd2081, 0d3FC5555555555511;
	fma.rn.f64 	%fd2090, %fd2089, %fd2081, 0d3FE000000000000B;
	fma.rn.f64 	%fd2091, %fd2090, %fd2081, 0d3FF0000000000000;
	fma.rn.f64 	%fd2092, %fd2091, %fd2081, 0d3FF0000000000000;
	{
	.reg .b32 %temp; 
	mov.b64 	{%r254, %temp}, %fd2092;
	}
	{
	.reg .b32 %temp; 
	mov.b64 	{%temp, %r255}, %fd2092;
	}
	shl.b32 	%r841, %r253, 20;
	add.s32 	%r842, %r841, %r255;
	mov.b64 	%fd3207, {%r254, %r842};
	{
	.reg .b32 %temp; 
	mov.b64 	{%temp, %r843}, %fd403;
	}
	mov.b32 	%f122, %r843;
	abs.f32 	%f54, %f122;
	setp.lt.f32 	%p228, %f54, 0f4086232B;
	@%p228 bra 	$L__BB4_291;
	setp.lt.f64 	%p229, %fd403, 0d0000000000000000;
	add.f64 	%fd2093, %fd403, 0d7FF0000000000000;
	selp.f64 	%fd3207, 0d0000000000000000, %fd2093, %p229;
	setp.geu.f32 	%p230, %f54, 0f40874800;
	@%p230 bra 	$L__BB4_291;
	shr.u32 	%r844, %r253, 31;
	add.s32 	%r845, %r253, %r844;
	shr.s32 	%r846, %r845, 1;
	shl.b32 	%r847, %r846, 20;
	add.s32 	%r848, %r255, %r847;
	mov.b64 	%fd2094, {%r254, %r848};
	sub.s32 	%r849, %r253, %r846;
	shl.b32 	%r850, %r849, 20;
	add.s32 	%r851, %r850, 1072693248;
	mov.b32 	%r852, 0;
	mov.b64 	%fd2095, {%r852, %r851};
	mul.f64 	%fd3207, %fd2095, %fd2094;
$L__BB4_291:
	div.rn.f64 	%fd408, %fd397, 0d4044000000000000;
	abs.f64 	%fd409, %fd408;
	setp.eq.f64 	%p231, %fd409, 0d7FF0000000000000;
	@%p231 bra 	$L__BB4_295;
	mul.f64 	%fd2096, %fd408, 0d3FE45F306DC9C883;
	cvt.rni.s32.f64 	%r1337, %fd2096;
	cvt.rn.f64.s32 	%fd2097, %r1337;
	fma.rn.f64 	%fd2098, %fd2097, 0dBFF921FB54442D18, %fd408;
	fma.rn.f64 	%fd2099, %fd2097, 0dBC91A62633145C00, %fd2098;
	fma.rn.f64 	%fd3209, %fd2097, 0dB97B839A252049C0, %fd2099;
	setp.ltu.f64 	%p232, %fd409, 0d41E0000000000000;
	@%p232 bra 	$L__BB4_294;
	{ // callseq 181, 0
	.param .b64 param0;
	st.param.f64 	[param0], %fd408;
	.param .align 16 .b8 retval0[16];
	call.uni (retval0), 
	__internal_trig_reduction_slowpathd, 
	(
	param0
	);
	ld.param.f64 	%fd3209, [retval0];
	ld.param.b32 	%r1337, [retval0+8];
	} // callseq 181
$L__BB4_294:
	add.s32 	%r1338, %r1337, 1;
	bra.uni 	$L__BB4_296;
$L__BB4_295:
	mov.f64 	%fd2101, 0d0000000000000000;
	mul.rn.f64 	%fd3209, %fd408, %fd2101;
	mov.b32 	%r1338, 1;
$L__BB4_296:
	shl.b32 	%r855, %r1338, 6;
	cvt.u64.u32 	%rd187, %r855;
	and.b64  	%rd188, %rd187, 64;
	add.s64 	%rd190, %rd22, %rd188;
	mul.rn.f64 	%fd2102, %fd3209, %fd3209;
	and.b32  	%r856, %r1338, 1;
	setp.eq.b32 	%p233, %r856, 1;
	selp.f64 	%fd2103, 0dBDA8FF8320FD8164, 0d3DE5DB65F9785EBA, %p233;
	ld.global.nc.v2.f64 	{%fd2104, %fd2105}, [%rd190];
	fma.rn.f64 	%fd2106, %fd2103, %fd2102, %fd2104;
	fma.rn.f64 	%fd2107, %fd2106, %fd2102, %fd2105;
	ld.global.nc.v2.f64 	{%fd2108, %fd2109}, [%rd190+16];
	fma.rn.f64 	%fd2110, %fd2107, %fd2102, %fd2108;
	fma.rn.f64 	%fd2111, %fd2110, %fd2102, %fd2109;
	ld.global.nc.v2.f64 	{%fd2112, %fd2113}, [%rd190+32];
	fma.rn.f64 	%fd2114, %fd2111, %fd2102, %fd2112;
	fma.rn.f64 	%fd2115, %fd2114, %fd2102, %fd2113;
	fma.rn.f64 	%fd2116, %fd2115, %fd3209, %fd3209;
	fma.rn.f64 	%fd2117, %fd2115, %fd2102, 0d3FF0000000000000;
	selp.f64 	%fd2118, %fd2117, %fd2116, %p233;
	and.b32  	%r857, %r1338, 2;
	setp.eq.s32 	%p234, %r857, 0;
	mov.f64 	%fd2119, 0d0000000000000000;
	sub.f64 	%fd2120, %fd2119, %fd2118;
	selp.f64 	%fd2121, %fd2118, %fd2120, %p234;
	mul.f64 	%fd2122, %fd3207, %fd2121;
	cvt.rn.f32.f64 	%f55, %fd2122;
	ld.global.f64 	%fd415, [%rd10+10240];
	abs.f64 	%fd416, %fd415;
	setp.eq.f64 	%p235, %fd416, 0d7FF0000000000000;
	@%p235 bra 	$L__BB4_299;
	mul.f64 	%fd2123, %fd415, 0d3FE45F306DC9C883;
	cvt.rni.s32.f64 	%r1339, %fd2123;
	cvt.rn.f64.s32 	%fd2124, %r1339;
	fma.rn.f64 	%fd2125, %fd2124, 0dBFF921FB54442D18, %fd415;
	fma.rn.f64 	%fd2126, %fd2124, 0dBC91A62633145C00, %fd2125;
	fma.rn.f64 	%fd3210, %fd2124, 0dB97B839A252049C0, %fd2126;
	setp.ltu.f64 	%p236, %fd416, 0d41E0000000000000;
	@%p236 bra 	$L__BB4_300;
	{ // callseq 182, 0
	.param .b64 param0;
	st.param.f64 	[param0], %fd415;
	.param .align 16 .b8 retval0[16];
	call.uni (retval0), 
	__internal_trig_reduction_slowpathd, 
	(
	param0
	);
	ld.param.f64 	%fd3210, [retval0];
	ld.param.b32 	%r1339, [retval0+8];
	} // callseq 182
	bra.uni 	$L__BB4_300;
$L__BB4_299:
	mov.f64 	%fd2128, 0d0000000000000000;
	mul.rn.f64 	%fd3210, %fd415, %fd2128;
	mov.b32 	%r1339, 0;
$L__BB4_300:
	shl.b32 	%r860, %r1339, 6;
	cvt.u64.u32 	%rd191, %r860;
	and.b64  	%rd192, %rd191, 64;
	add.s64 	%rd194, %rd22, %rd192;
	mul.rn.f64 	%fd2129, %fd3210, %fd3210;
	and.b32  	%r861, %r1339, 1;
	setp.eq.b32 	%p237, %r861, 1;
	selp.f64 	%fd2130, 0dBDA8FF8320FD8164, 0d3DE5DB65F9785EBA, %p237;
	ld.global.nc.v2.f64 	{%fd2131, %fd2132}, [%rd194];
	fma.rn.f64 	%fd2133, %fd2130, %fd2129, %fd2131;
	fma.rn.f64 	%fd2134, %fd2133, %fd2129, %fd2132;
	ld.global.nc.v2.f64 	{%fd2135, %fd2136}, [%rd194+16];
	fma.rn.f64 	%fd2137, %fd2134, %fd2129, %fd2135;
	fma.rn.f64 	%fd2138, %fd2137, %fd2129, %fd2136;
	ld.global.nc.v2.f64 	{%fd2139, %fd2140}, [%rd194+32];
	fma.rn.f64 	%fd2141, %fd2138, %fd2129, %fd2139;
	fma.rn.f64 	%fd2142, %fd2141, %fd2129, %fd2140;
	fma.rn.f64 	%fd2143, %fd2142, %fd3210, %fd3210;
	fma.rn.f64 	%fd2144, %fd2142, %fd2129, 0d3FF0000000000000;
	selp.f64 	%fd2145, %fd2144, %fd2143, %p237;
	and.b32  	%r862, %r1339, 2;
	setp.eq.s32 	%p238, %r862, 0;
	mov.f64 	%fd2146, 0d0000000000000000;
	sub.f64 	%fd2147, %fd2146, %fd2145;
	selp.f64 	%fd421, %fd2145, %fd2147, %p238;
	fma.rn.f64 	%fd2148, %fd421, 0d3FF71547652B82FE, 0d4338000000000000;
	{
	.reg .b32 %temp; 
	mov.b64 	{%r264, %temp}, %fd2148;
	}
	mov.f64 	%fd2149, 0dC338000000000000;
	add.rn.f64 	%fd2150, %fd2148, %fd2149;
	fma.rn.f64 	%fd2151, %fd2150, 0dBFE62E42FEFA39EF, %fd421;
	fma.rn.f64 	%fd2152, %fd2150, 0dBC7ABC9E3B39803F, %fd2151;
	fma.rn.f64 	%fd2153, %fd2152, 0d3E5ADE1569CE2BDF, 0d3E928AF3FCA213EA;
	fma.rn.f64 	%fd2154, %fd2153, %fd2152, 0d3EC71DEE62401315;
	fma.rn.f64 	%fd2155, %fd2154, %fd2152, 0d3EFA01997C89EB71;
	fma.rn.f64 	%fd2156, %fd2155, %fd2152, 0d3F2A01A014761F65;
	fma.rn.f64 	%fd2157, %fd2156, %fd2152, 0d3F56C16C1852B7AF;
	fma.rn.f64 	%fd2158, %fd2157, %fd2152, 0d3F81111111122322;
	fma.rn.f64 	%fd2159, %fd2158, %fd2152, 0d3FA55555555502A1;
	fma.rn.f64 	%fd2160, %fd2159, %fd2152, 0d3FC5555555555511;
	fma.rn.f64 	%fd2161, %fd2160, %fd2152, 0d3FE000000000000B;
	fma.rn.f64 	%fd2162, %fd2161, %fd2152, 0d3FF0000000000000;
	fma.rn.f64 	%fd2163, %fd2162, %fd2152, 0d3FF0000000000000;
	{
	.reg .b32 %temp; 
	mov.b64 	{%r265, %temp}, %fd2163;
	}
	{
	.reg .b32 %temp; 
	mov.b64 	{%temp, %r266}, %fd2163;
	}
	shl.b32 	%r863, %r264, 20;
	add.s32 	%r864, %r863, %r266;
	mov.b64 	%fd3211, {%r265, %r864};
	{
	.reg .b32 %temp; 
	mov.b64 	{%temp, %r865}, %fd421;
	}
	mov.b32 	%f123, %r865;
	abs.f32 	%f56, %f123;
	setp.lt.f32 	%p239, %f56, 0f4086232B;
	@%p239 bra 	$L__BB4_303;
	setp.lt.f64 	%p240, %fd421, 0d0000000000000000;
	add.f64 	%fd2164, %fd421, 0d7FF0000000000000;
	selp.f64 	%fd3211, 0d0000000000000000, %fd2164, %p240;
	setp.geu.f32 	%p241, %f56, 0f40874800;
	@%p241 bra 	$L__BB4_303;
	shr.u32 	%r866, %r264, 31;
	add.s32 	%r867, %r264, %r866;
	shr.s32 	%r868, %r867, 1;
	shl.b32 	%r869, %r868, 20;
	add.s32 	%r870, %r266, %r869;
	mov.b64 	%fd2165, {%r265, %r870};
	sub.s32 	%r871, %r264, %r868;
	shl.b32 	%r872, %r871, 20;
	add.s32 	%r873, %r872, 1072693248;
	mov.b32 	%r874, 0;
	mov.b64 	%fd2166, {%r874, %r873};
	mul.f64 	%fd3211, %fd2166, %fd2165;
$L__BB4_303:
	div.rn.f64 	%fd426, %fd415, 0d4044000000000000;
	abs.f64 	%fd427, %fd426;
	setp.eq.f64 	%p242, %fd427, 0d7FF0000000000000;
	@%p242 bra 	$L__BB4_307;
	mul.f64 	%fd2167, %fd426, 0d3FE45F306DC9C883;
	cvt.rni.s32.f64 	%r1340, %fd2167;
	cvt.rn.f64.s32 	%fd2168, %r1340;
	fma.rn.f64 	%fd2169, %fd2168, 0dBFF921FB54442D18, %fd426;
	fma.rn.f64 	%fd2170, %fd2168, 0dBC91A62633145C00, %fd2169;
	fma.rn.f64 	%fd3213, %fd2168, 0dB97B839A252049C0, %fd2170;
	setp.ltu.f64 	%p243, %fd427, 0d41E0000000000000;
	@%p243 bra 	$L__BB4_306;
	{ // callseq 183, 0
	.param .b64 param0;
	st.param.f64 	[param0], %fd426;
	.param .align 16 .b8 retval0[16];
	call.uni (retval0), 
	__internal_trig_reduction_slowpathd, 
	(
	param0
	);
	ld.param.f64 	%fd3213, [retval0];
	ld.param.b32 	%r1340, [retval0+8];
	} // callseq 183
$L__BB4_306:
	add.s32 	%r1341, %r1340, 1;
	bra.uni 	$L__BB4_308;
$L__BB4_307:
	mov.f64 	%fd2172, 0d0000000000000000;
	mul.rn.f64 	%fd3213, %fd426, %fd2172;
	mov.b32 	%r1341, 1;
$L__BB4_308:
	shl.b32 	%r877, %r1341, 6;
	cvt.u64.u32 	%rd195, %r877;
	and.b64  	%rd196, %rd195, 64;
	add.s64 	%rd198, %rd22, %rd196;
	mul.rn.f64 	%fd2173, %fd3213, %fd3213;
	and.b32  	%r878, %r1341, 1;
	setp.eq.b32 	%p244, %r878, 1;
	selp.f64 	%fd2174, 0dBDA8FF8320FD8164, 0d3DE5DB65F9785EBA, %p244;
	ld.global.nc.v2.f64 	{%fd2175, %fd2176}, [%rd198];
	fma.rn.f64 	%fd2177, %fd2174, %fd2173, %fd2175;
	fma.rn.f64 	%fd2178, %fd2177, %fd2173, %fd2176;
	ld.global.nc.v2.f64 	{%fd2179, %fd2180}, [%rd198+16];
	fma.rn.f64 	%fd2181, %fd2178, %fd2173, %fd2179;
	fma.rn.f64 	%fd2182, %fd2181, %fd2173, %fd2180;
	ld.global.nc.v2.f64 	{%fd2183, %fd2184}, [%rd198+32];
	fma.rn.f64 	%fd2185, %fd2182, %fd2173, %fd2183;
	fma.rn.f64 	%fd2186, %fd2185, %fd2173, %fd2184;
	fma.rn.f64 	%fd2187, %fd2186, %fd3213, %fd3213;
	fma.rn.f64 	%fd2188, %fd2186, %fd2173, 0d3FF0000000000000;
	selp.f64 	%fd2189, %fd2188, %fd2187, %p244;
	and.b32  	%r879, %r1341, 2;
	setp.eq.s32 	%p245, %r879, 0;
	mov.f64 	%fd2190, 0d0000000000000000;
	sub.f64 	%fd2191, %fd2190, %fd2189;
	selp.f64 	%fd2192, %fd2189, %fd2191, %p245;
	mul.f64 	%fd2193, %fd3211, %fd2192;
	cvt.rn.f32.f64 	%f57, %fd2193;
	ld.global.f64 	%fd433, [%rd10+12288];
	abs.f64 	%fd434, %fd433;
	setp.eq.f64 	%p246, %fd434, 0d7FF0000000000000;
	@%p246 bra 	$L__BB4_311;
	mul.f64 	%fd2194, %fd433, 0d3FE45F306DC9C883;
	cvt.rni.s32.f64 	%r1342, %fd2194;
	cvt.rn.f64.s32 	%fd2195, %r1342;
	fma.rn.f64 	%fd2196, %fd2195, 0dBFF921FB54442D18, %fd433;
	fma.rn.f64 	%fd2197, %fd2195, 0dBC91A62633145C00, %fd2196;
	fma.rn.f64 	%fd3214, %fd2195, 0dB97B839A252049C0, %fd2197;
	setp.ltu.f64 	%p247, %fd434, 0d41E0000000000000;
	@%p247 bra 	$L__BB4_312;
	{ // callseq 184, 0
	.param .b64 param0;
	st.param.f64 	[param0], %fd433;
	.param .align 16 .b8 retval0[16];
	call.uni (retval0), 
	__internal_trig_reduction_slowpathd, 
	(
	param0
	);
	ld.param.f64 	%fd3214, [retval0];
	ld.param.b32 	%r1342, [retval0+8];
	} // callseq 184
	bra.uni 	$L__BB4_312;
$L__BB4_311:
	mov.f64 	%fd2199, 0d0000000000000000;
	mul.rn.f64 	%fd3214, %fd433, %fd2199;
	mov.b32 	%r1342, 0;
$L__BB4_312:
	shl.b32 	%r882, %r1342, 6;
	cvt.u64.u32 	%rd199, %r882;
	and.b64  	%rd200, %rd199, 64;
	add.s64 	%rd202, %rd22, %rd200;
	mul.rn.f64 	%fd2200, %fd3214, %fd3214;
	and.b32  	%r883, %r1342, 1;
	setp.eq.b32 	%p248, %r883, 1;
	selp.f64 	%fd2201, 0dBDA8FF8320FD8164, 0d3DE5DB65F9785EBA, %p248;
	ld.global.nc.v2.f64 	{%fd2202, %fd2203}, [%rd202];
	fma.rn.f64 	%fd2204, %fd2201, %fd2200, %fd2202;
	fma.rn.f64 	%fd2205, %fd2204, %fd2200, %fd2203;
	ld.global.nc.v2.f64 	{%fd2206, %fd2207}, [%rd202+16];
	fma.rn.f64 	%fd2208, %fd2205, %fd2200, %fd2206;
	fma.rn.f64 	%fd2209, %fd2208, %fd2200, %fd2207;
	ld.global.nc.v2.f64 	{%fd2210, %fd2211}, [%rd202+32];
	fma.rn.f64 	%fd2212, %fd2209, %fd2200, %fd2210;
	fma.rn.f64 	%fd2213, %fd2212, %fd2200, %fd2211;
	fma.rn.f64 	%fd2214, %fd2213, %fd3214, %fd3214;
	fma.rn.f64 	%fd2215, %fd2213, %fd2200, 0d3FF0000000000000;
	selp.f64 	%fd2216, %fd2215, %fd2214, %p248;
	and.b32  	%r884, %r1342, 2;
	setp.eq.s32 	%p249, %r884, 0;
	mov.f64 	%fd2217, 0d0000000000000000;
	sub.f64 	%fd2218, %fd2217, %fd2216;
	selp.f64 	%fd439, %fd2216, %fd2218, %p249;
	fma.rn.f64 	%fd2219, %fd439, 0d3FF71547652B82FE, 0d4338000000000000;
	{
	.reg .b32 %temp; 
	mov.b64 	{%r275, %temp}, %fd2219;
	}
	mov.f64 	%fd2220, 0dC338000000000000;
	add.rn.f64 	%fd2221, %fd2219, %fd2220;
	fma.rn.f64 	%fd2222, %fd2221, 0dBFE62E42FEFA39EF, %fd439;
	fma.rn.f64 	%fd2223, %fd2221, 0dBC7ABC9E3B39803F, %fd2222;
	fma.rn.f64 	%fd2224, %fd2223, 0d3E5ADE1569CE2BDF, 0d3E928AF3FCA213EA;
	fma.rn.f64 	%fd2225, %fd2224, %fd2223, 0d3EC71DEE62401315;
	fma.rn.f64 	%fd2226, %fd2225, %fd2223, 0d3EFA01997C89EB71;
	fma.rn.f64 	%fd2227, %fd2226, %fd2223, 0d3F2A01A014761F65;
	fma.rn.f64 	%fd2228, %fd2227, %fd2223, 0d3F56C16C1852B7AF;
	fma.rn.f64 	%fd2229, %fd2228, %fd2223, 0d3F81111111122322;
	fma.rn.f64 	%fd2230, %fd2229, %fd2223, 0d3FA55555555502A1;
	fma.rn.f64 	%fd2231, %fd2230, %fd2223, 0d3FC5555555555511;
	fma.rn.f64 	%fd2232, %fd2231, %fd2223, 0d3FE000000000000B;
	fma.rn.f64 	%fd2233, %fd2232, %fd2223, 0d3FF0000000000000;
	fma.rn.f64 	%fd2234, %fd2233, %fd2223, 0d3FF0000000000000;
	{
	.reg .b32 %temp; 
	mov.b64 	{%r276, %temp}, %fd2234;
	}
	{
	.reg .b32 %temp; 
	mov.b64 	{%temp, %r277}, %fd2234;
	}
	shl.b32 	%r885, %r275, 20;
	add.s32 	%r886, %r885, %r277;
	mov.b64 	%fd3215, {%r276, %r886};
	{
	.reg .b32 %temp; 
	mov.b64 	{%temp, %r887}, %fd439;
	}
	mov.b32 	%f124, %r887;
	abs.f32 	%f58, %f124;
	setp.lt.f32 	%p250, %f58, 0f4086232B;
	@%p250 bra 	$L__BB4_315;
	setp.lt.f64 	%p251, %fd439, 0d0000000000000000;
	add.f64 	%fd2235, %fd439, 0d7FF0000000000000;
	selp.f64 	%fd3215, 0d0000000000000000, %fd2235, %p251;
	setp.geu.f32 	%p252, %f58, 0f40874800;
	@%p252 bra 	$L__BB4_315;
	shr.u32 	%r888, %r275, 31;
	add.s32 	%r889, %r275, %r888;
	shr.s32 	%r890, %r889, 1;
	shl.b32 	%r891, %r890, 20;
	add.s32 	%r892, %r277, %r891;
	mov.b64 	%fd2236, {%r276, %r892};
	sub.s32 	%r893, %r275, %r890;
	shl.b32 	%r894, %r893, 20;
	add.s32 	%r895, %r894, 1072693248;
	mov.b32 	%r896, 0;
	mov.b64 	%fd2237, {%r896, %r895};
	mul.f64 	%fd3215, %fd2237, %fd2236;
$L__BB4_315:
	div.rn.f64 	%fd444, %fd433, 0d4044000000000000;
	abs.f64 	%fd445, %fd444;
	setp.eq.f64 	%p253, %fd445, 0d7FF0000000000000;
	@%p253 bra 	$L__BB4_319;
	mul.f64 	%fd2238, %fd444, 0d3FE45F306DC9C883;
	cvt.rni.s32.f64 	%r1343, %fd2238;
	cvt.rn.f64.s32 	%fd2239, %r1343;
	fma.rn.f64 	%fd2240, %fd2239, 0dBFF921FB54442D18, %fd444;
	fma.rn.f64 	%fd2241, %fd2239, 0dBC91A62633145C00, %fd2240;
	fma.rn.f64 	%fd3217, %fd2239, 0dB97B839A252049C0, %fd2241;
	setp.ltu.f64 	%p254, %fd445, 0d41E0000000000000;
	@%p254 bra 	$L__BB4_318;
	{ // callseq 185, 0
	.param .b64 param0;
	st.param.f64 	[param0], %fd444;
	.param .align 16 .b8 retval0[16];
	call.uni (retval0), 
	__internal_trig_reduction_slowpathd, 
	(
	param0
	);
	ld.param.f64 	%fd3217, [retval0];
	ld.param.b32 	%r1343, [retval0+8];
	} // callseq 185
$L__BB4_318:
	add.s32 	%r1344, %r1343, 1;
	bra.uni 	$L__BB4_320;
$L__BB4_319:
	mov.f64 	%fd2243, 0d0000000000000000;
	mul.rn.f64 	%fd3217, %fd444, %fd2243;
	mov.b32 	%r1344, 1;
$L__BB4_320:
	shl.b32 	%r899, %r1344, 6;
	cvt.u64.u32 	%rd203, %r899;
	and.b64  	%rd204, %rd203, 64;
	add.s64 	%rd206, %rd22, %rd204;
	mul.rn.f64 	%fd2244, %fd3217, %fd3217;
	and.b32  	%r900, %r1344, 1;
	setp.eq.b32 	%p255, %r900, 1;
	selp.f64 	%fd2245, 0dBDA8FF8320FD8164, 0d3DE5DB65F9785EBA, %p255;
	ld.global.nc.v2.f64 	{%fd2246, %fd2247}, [%rd206];
	fma.rn.f64 	%fd2248, %fd2245, %fd2244, %fd2246;
	fma.rn.f64 	%fd2249, %fd2248, %fd2244, %fd2247;
	ld.global.nc.v2.f64 	{%fd2250, %fd2251}, [%rd206+16];
	fma.rn.f64 	%fd2252, %fd2249, %fd2244, %fd2250;
	fma.rn.f64 	%fd2253, %fd2252, %fd2244, %fd2251;
	ld.global.nc.v2.f64 	{%fd2254, %fd2255}, [%rd206+32];
	fma.rn.f64 	%fd2256, %fd2253, %fd2244, %fd2254;
	fma.rn.f64 	%fd2257, %fd2256, %fd2244, %fd2255;
	fma.rn.f64 	%fd2258, %fd2257, %fd3217, %fd3217;
	fma.rn.f64 	%fd2259, %fd2257, %fd2244, 0d3FF0000000000000;
	selp.f64 	%fd2260, %fd2259, %fd2258, %p255;
	and.b32  	%r901, %r1344, 2;
	setp.eq.s32 	%p256, %r901, 0;
	mov.f64 	%fd2261, 0d0000000000000000;
	sub.f64 	%fd2262, %fd2261, %fd2260;
	selp.f64 	%fd2263, %fd2260, %fd2262, %p256;
	mul.f64 	%fd2264, %fd3215, %fd2263;
	cvt.rn.f32.f64 	%f59, %fd2264;
	ld.global.f64 	%fd451, [%rd10+14336];
	abs.f64 	%fd452, %fd451;
	setp.eq.f64 	%p257, %fd452, 0d7FF0000000000000;
	@%p257 bra 	$L__BB4_323;
	mul.f64 	%fd2265, %fd451, 0d3FE45F306DC9C883;
	cvt.rni.s32.f64 	%r1345, %fd2265;
	cvt.rn.f64.s32 	%fd2266, %r1345;
	fma.rn.f64 	%fd2267, %fd2266, 0dBFF921FB54442D18, %fd451;
	fma.rn.f64 	%fd2268, %fd2266, 0dBC91A62633145C00, %fd2267;
	fma.rn.f64 	%fd3218, %fd2266, 0dB97B839A252049C0, %fd2268;
	setp.ltu.f64 	%p258, %fd452, 0d41E0000000000000;
	@%p258 bra 	$L__BB4_324;
	{ // callseq 186, 0
	.param .b64 param0;
	st.param.f64 	[param0], %fd451;
	.param .align 16 .b8 retval0[16];
	call.uni (retval0), 
	__internal_trig_reduction_slowpathd, 
	(
	param0
	);
	ld.param.f64 	%fd3218, [retval0];
	ld.param.b32 	%r1345, [retval0+8];
	} // callseq 186
	bra.uni 	$L__BB4_324;
$L__BB4_323:
	mov.f64 	%fd2270, 0d0000000000000000;
	mul.rn.f64 	%fd3218, %fd451, %fd2270;
	mov.b32 	%r1345, 0;
$L__BB4_324:
	shl.b32 	%r904, %r1345, 6;
	cvt.u64.u32 	%rd207, %r904;
	and.b64  	%rd208, %rd207, 64;
	add.s64 	%rd210, %rd22, %rd208;
	mul.rn.f64 	%fd2271, %fd3218, %fd3218;
	and.b32  	%r905, %r1345, 1;
	setp.eq.b32 	%p259, %r905, 1;
	selp.f64 	%fd2272, 0dBDA8FF8320FD8164, 0d3DE5DB65F9785EBA, %p259;
	ld.global.nc.v2.f64 	{%fd2273, %fd2274}, [%rd210];
	fma.rn.f64 	%fd2275, %fd2272, %fd2271, %fd2273;
	fma.rn.f64 	%fd2276, %fd2275, %fd2271, %fd2274;
	ld.global.nc.v2.f64 	{%fd2277, %fd2278}, [%rd210+16];
	fma.rn.f64 	%fd2279, %fd2276, %fd2271, %fd2277;
	fma.rn.f64 	%fd2280, %fd2279, %fd2271, %fd2278;
	ld.global.nc.v2.f64 	{%fd2281, %fd2282}, [%rd210+32];
	fma.rn.f64 	%fd2283, %fd2280, %fd2271, %fd2281;
	fma.rn.f64 	%fd2284, %fd2283, %fd2271, %fd2282;
	fma.rn.f64 	%fd2285, %fd2284, %fd3218, %fd3218;
	fma.rn.f64 	%fd2286, %fd2284, %fd2271, 0d3FF0000000000000;
	selp.f64 	%fd2287, %fd2286, %fd2285, %p259;
	and.b32  	%r906, %r1345, 2;
	setp.eq.s32 	%p260, %r906, 0;
	mov.f64 	%fd2288, 0d0000000000000000;
	sub.f64 	%fd2289, %fd2288, %fd2287;
	selp.f64 	%fd457, %fd2287, %fd2289, %p260;
	fma.rn.f64 	%fd2290, %fd457, 0d3FF71547652B82FE, 0d4338000000000000;
	{
	.reg .b32 %temp; 
	mov.b64 	{%r286, %temp}, %fd2290;
	}
	mov.f64 	%fd2291, 0dC338000000000000;
	add.rn.f64 	%fd2292, %fd2290, %fd2291;
	fma.rn.f64 	%fd2293, %fd2292, 0dBFE62E42FEFA39EF, %fd457;
	fma.rn.f64 	%fd2294, %fd2292, 0dBC7ABC9E3B39803F, %fd2293;
	fma.rn.f64 	%fd2295, %fd2294, 0d3E5ADE1569CE2BDF, 0d3E928AF3FCA213EA;
	fma.rn.f64 	%fd2296, %fd2295, %fd2294, 0d3EC71DEE62401315;
	fma.rn.f64 	%fd2297, %fd2296, %fd2294, 0d3EFA01997C89EB71;
	fma.rn.f64 	%fd2298, %fd2297, %fd2294, 0d3F2A01A014761F65;
	fma.rn.f64 	%fd2299, %fd2298, %fd2294, 0d3F56C16C1852B7AF;
	fma.rn.f64 	%fd2300, %fd2299, %fd2294, 0d3F81111111122322;
	fma.rn.f64 	%fd2301, %fd2300, %fd2294, 0d3FA55555555502A1;
	fma.rn.f64 	%fd2302, %fd2301, %fd2294, 0d3FC5555555555511;
	fma.rn.f64 	%fd2303, %fd2302, %fd2294, 0d3FE000000000000B;
	fma.rn.f64 	%fd2304, %fd2303, %fd2294, 0d3FF0000000000000;
	fma.rn.f64 	%fd2305, %fd2304, %fd2294, 0d3FF0000000000000;
	{
	.reg .b32 %temp; 
	mov.b64 	{%r287, %temp}, %fd2305;
	}
	{
	.reg .b32 %temp; 
	mov.b64 	{%temp, %r288}, %fd2305;
	}
	shl.b32 	%r907, %r286, 20;
	add.s32 	%r908, %r907, %r288;
	mov.b64 	%fd3219, {%r287, %r908};
	{
	.reg .b32 %temp; 
	mov.b64 	{%temp, %r909}, %fd457;
	}
	mov.b32 	%f125, %r909;
	abs.f32 	%f60, %f125;
	setp.lt.f32 	%p261, %f60, 0f4086232B;
	@%p261 bra 	$L__BB4_327;
	setp.lt.f64 	%p262, %fd457, 0d0000000000000000;
	add.f64 	%fd2306, %fd457, 0d7FF0000000000000;
	selp.f64 	%fd3219, 0d0000000000000000, %fd2306, %p262;
	setp.geu.f32 	%p263, %f60, 0f40874800;
	@%p263 bra 	$L__BB4_327;
	shr.u32 	%r910, %r286, 31;
	add.s32 	%r911, %r286, %r910;
	shr.s32 	%r912, %r911, 1;
	shl.b32 	%r913, %r912, 20;
	add.s32 	%r914, %r288, %r913;
	mov.b64 	%fd2307, {%r287, %r914};
	sub.s32 	%r915, %r286, %r912;
	shl.b32 	%r916, %r915, 20;
	add.s32 	%r917, %r916, 1072693248;
	mov.b32 	%r918, 0;
	mov.b64 	%fd2308, {%r918, %r917};
	mul.f64 	%fd3219, %fd2308, %fd2307;
$L__BB4_327:
	div.rn.f64 	%fd462, %fd451, 0d4044000000000000;
	abs.f64 	%fd463, %fd462;
	setp.eq.f64 	%p264, %fd463, 0d7FF0000000000000;
	@%p264 bra 	$L__BB4_331;
	mul.f64 	%fd2309, %fd462, 0d3FE45F306DC9C883;
	cvt.rni.s32.f64 	%r1346, %fd2309;
	cvt.rn.f64.s32 	%fd2310, %r1346;
	fma.rn.f64 	%fd2311, %fd2310, 0dBFF921FB54442D18, %fd462;
	fma.rn.f64 	%fd2312, %fd2310, 0dBC91A62633145C00, %fd2311;
	fma.rn.f64 	%fd3221, %fd2310, 0dB97B839A252049C0, %fd2312;
	setp.ltu.f64 	%p265, %fd463, 0d41E0000000000000;
	@%p265 bra 	$L__BB4_330;
	{ // callseq 187, 0
	.param .b64 param0;
	st.param.f64 	[param0], %fd462;
	.param .align 16 .b8 retval0[16];
	call.uni (retval0), 
	__internal_trig_reduction_slowpathd, 
	(
	param0
	);
	ld.param.f64 	%fd3221, [retval0];
	ld.param.b32 	%r1346, [retval0+8];
	} // callseq 187
$L__BB4_330:
	add.s32 	%r1347, %r1346, 1;
	bra.uni 	$L__BB4_332;
$L__BB4_331:
	mov.f64 	%fd2314, 0d0000000000000000;
	mul.rn.f64 	%fd3221, %fd462, %fd2314;
	mov.b32 	%r1347, 1;
$L__BB4_332:
	shl.b32 	%r921, %r1347, 6;
	cvt.u64.u32 	%rd211, %r921;
	and.b64  	%rd212, %rd211, 64;
	add.s64 	%rd214, %rd22, %rd212;
	mul.rn.f64 	%fd2315, %fd3221, %fd3221;
	and.b32  	%r922, %r1347, 1;
	setp.eq.b32 	%p266, %r922, 1;
	selp.f64 	%fd2316, 0dBDA8FF8320FD8164, 0d3DE5DB65F9785EBA, %p266;
	ld.global.nc.v2.f64 	{%fd2317, %fd2318}, [%rd214];
	fma.rn.f64 	%fd2319, %fd2316, %fd2315, %fd2317;
	fma.rn.f64 	%fd2320, %fd2319, %fd2315, %fd2318;
	ld.global.nc.v2.f64 	{%fd2321, %fd2322}, [%rd214+16];
	fma.rn.f64 	%fd2323, %fd2320, %fd2315, %fd2321;
	fma.rn.f64 	%fd2324, %fd2323, %fd2315, %fd2322;
	ld.global.nc.v2.f64 	{%fd2325, %fd2326}, [%rd214+32];
	fma.rn.f64 	%fd2327, %fd2324, %fd2315, %fd2325;
	fma.rn.f64 	%fd2328, %fd2327, %fd2315, %fd2326;
	fma.rn.f64 	%fd2329, %fd2328, %fd3221, %fd3221;
	fma.rn.f64 	%fd2330, %fd2328, %fd2315, 0d3FF0000000000000;
	selp.f64 	%fd2331, %fd2330, %fd2329, %p266;
	and.b32  	%r923, %r1347, 2;
	setp.eq.s32 	%p267, %r923, 0;
	mov.f64 	%fd2332, 0d0000000000000000;
	sub.f64 	%fd2333, %fd2332, %fd2331;
	selp.f64 	%fd2334, %fd2331, %fd2333, %p267;
	mul.f64 	%fd2335, %fd3219, %fd2334;
	cvt.rn.f32.f64 	%f61, %fd2335;
	ld.global.f64 	%fd469, [%rd10+16384];
	abs.f64 	%fd470, %fd469;
	setp.eq.f64 	%p268, %fd470, 0d7FF0000000000000;
	@%p268 bra 	$L__BB4_335;
	mul.f64 	%fd2336, %fd469, 0d3FE45F306DC9C883;
	cvt.rni.s32.f64 	%r1348, %fd2336;
	cvt.rn.f64.s32 	%fd2337, %r1348;
	fma.rn.f64 	%fd2338, %fd2337, 0dBFF921FB54442D18, %fd469;
	fma.rn.f64 	%fd2339, %fd2337, 0dBC91A62633145C00, %fd2338;
	fma.rn.f64 	%fd3222, %fd2337, 0dB97B839A252049C0, %fd2339;
	setp.ltu.f64 	%p269, %fd470, 0d41E0000000000000;
	@%p269 bra 	$L__BB4_336;
	{ // callseq 188, 0
	.param .b64 param0;
	st.param.f64 	[param0], %fd469;
	.param .align 16 .b8 retval0[16];
	call.uni (retval0), 
	__internal_trig_reduction_slowpathd, 
	(
	param0
	);
	ld.param.f64 	%fd3222, [retval0];
	ld.param.b32 	%r1348, [retval0+8];
	} // callseq 188
	bra.uni 	$L__BB4_336;
$L__BB4_335:
	mov.f64 	%fd2341, 0d0000000000000000;
	mul.rn.f64 	%fd3222, %fd469, %fd2341;
	mov.b32 	%r1348, 0;
$L__BB4_336:
	shl.b32 	%r926, %r1348, 6;
	cvt.u64.u32 	%rd215, %r926;
	and.b64  	%rd216, %rd215, 64;
	add.s64 	%rd218, %rd22, %rd216;
	mul.rn.f64 	%fd2342, %fd3222, %fd3222;
	and.b32  	%r927, %r1348, 1;
	setp.eq.b32 	%p270, %r927, 1;
	selp.f64 	%fd2343, 0dBDA8FF8320FD8164, 0d3DE5DB65F9785EBA, %p270;
	ld.global.nc.v2.f64 	{%fd2344, %fd2345}, [%rd218];
	fma.rn.f64 	%fd2346, %fd2343, %fd2342, %fd2344;
	fma.rn.f64 	%fd2347, %fd2346, %fd2342, %fd2345;
	ld.global.nc.v2.f64 	{%fd2348, %fd2349}, [%rd218+16];
	fma.rn.f64 	%fd2350, %fd2347, %fd2342, %fd2348;
	fma.rn.f64 	%fd2351, %fd2350, %fd2342, %fd2349;
	ld.global.nc.v2.f64 	{%fd2352, %fd2353}, [%rd218+32];
	fma.rn.f64 	%fd2354, %fd2351, %fd2342, %fd2352;
	fma.rn.f64 	%fd2355, %fd2354, %fd2342, %fd2353;
	fma.rn.f64 	%fd2356, %fd2355, %fd3222, %fd3222;
	fma.rn.f64 	%fd2357, %fd2355, %fd2342, 0d3FF0000000000000;
	selp.f64 	%fd2358, %fd2357, %fd2356, %p270;
	and.b32  	%r928, %r1348, 2;
	setp.eq.s32 	%p271, %r928, 0;
	mov.f64 	%fd2359, 0d0000000000000000;
	sub.f64 	%fd2360, %fd2359, %fd2358;
	selp.f64 	%fd475, %fd2358, %fd2360, %p271;
	fma.rn.f64 	%fd2361, %fd475, 0d3FF71547652B82FE, 0d4338000000000000;
	{
	.reg .b32 %temp; 
	mov.b64 	{%r297, %temp}, %fd2361;
	}
	mov.f64 	%fd2362, 0dC338000000000000;
	add.rn.f64 	%fd2363, %fd2361, %fd2362;
	fma.rn.f64 	%fd2364, %fd2363, 0dBFE62E42FEFA39EF, %fd475;
	fma.rn.f64 	%fd2365, %fd2363, 0dBC7ABC9E3B39803F, %fd2364;
	fma.rn.f64 	%fd2366, %fd2365, 0d3E5ADE1569CE2BDF, 0d3E928AF3FCA213EA;
	fma.rn.f64 	%fd2367, %fd2366, %fd2365, 0d3EC71DEE62401315;
	fma.rn.f64 	%fd2368, %fd2367, %fd2365, 0d3EFA01997C89EB71;
	fma.rn.f64 	%fd2369, %fd2368, %fd2365, 0d3F2A01A014761F65;
	fma.rn.f64 	%fd2370, %fd2369, %fd2365, 0d3F56C16C1852B7AF;
	fma.rn.f64 	%fd2371, %fd2370, %fd2365, 0d3F81111111122322;
	fma.rn.f64 	%fd2372, %fd2371, %fd2365, 0d3FA55555555502A1;
	fma.rn.f64 	%fd2373, %fd2372, %fd2365, 0d3FC5555555555511;
	fma.rn.f64 	%fd2374, %fd2373, %fd2365, 0d3FE000000000000B;
	fma.rn.f64 	%fd2375, %fd2374, %fd2365, 0d3FF0000000000000;
	fma.rn.f64 	%fd2376, %fd2375, %fd2365, 0d3FF0000000000000;
	{
	.reg .b32 %temp; 
	mov.b64 	{%r298, %temp}, %fd2376;
	}
	{
	.reg .b32 %temp; 
	mov.b64 	{%temp, %r299}, %fd2376;
	}
	shl.b32 	%r929, %r297, 20;
	add.s32 	%r930, %r929, %r299;
	mov.b64 	%fd3223, {%r298, %r930};
	{
	.reg .b32 %temp; 
	mov.b64 	{%temp, %r931}, %fd475;
	}
	mov.b32 	%f126, %r931;
	abs.f32 	%f62, %f126;
	setp.lt.f32 	%p272, %f62, 0f4086232B;
	@%p272 bra 	$L__BB4_339;
	setp.lt.f64 	%p273, %fd475, 0d0000000000000000;
	add.f64 	%fd2377, %fd475, 0d7FF0000000000000;
	selp.f64 	%fd3223, 0d0000000000000000, %fd2377, %p273;
	setp.geu.f32 	%p274, %f62, 0f40874800;
	@%p274 bra 	$L__BB4_339;
	shr.u32 	%r932, %r297, 31;
	add.s32 	%r933, %r297, %r932;
	shr.s32 	%r934, %r933, 1;
	shl.b32 	%r935, %r934, 20;
	add.s32 	%r936, %r299, %r935;
	mov.b64 	%fd2378, {%r298, %r936};
	sub.s32 	%r937, %r297, %r934;
	shl.b32 	%r938, %r937, 20;
	add.s32 	%r939, %r938, 1072693248;
	mov.b32 	%r940, 0;
	mov.b64 	%fd2379, {%r940, %r939};
	mul.f64 	%fd3223, %fd2379, %fd2378;
$L__BB4_339:
	div.rn.f64 	%fd480, %fd469, 0d4044000000000000;
	abs.f64 	%fd481, %fd480;
	setp.eq.f64 	%p275, %fd481, 0d7FF0000000000000;
	@%p275 bra 	$L__BB4_343;
	mul.f64 	%fd2380, %fd480, 0d3FE45F306DC9C883;
	cvt.rni.s32.f64 	%r1349, %fd2380;
	cvt.rn.f64.s32 	%fd2381, %r1349;
	fma.rn.f64 	%fd2382, %fd2381, 0dBFF921FB54442D18, %fd480;
	fma.rn.f64 	%fd2383, %fd2381, 0dBC91A62633145C00, %fd2382;
	fma.rn.f64 	%fd3225, %fd2381, 0dB97B839A252049C0, %fd2383;
	setp.ltu.f64 	%p276, %fd481, 0d41E0000000000000;
	@%p276 bra 	$L__BB4_342;
	{ // callseq 189, 0
	.param .b64 param0;
	st.param.f64 	[param0], %fd480;
	.param .align 16 .b8 retval0[16];
	call.uni (retval0), 
	__internal_trig_reduction_slowpathd, 
	(
	param0
	);
	ld.param.f64 	%fd3225, [retval0];
	ld.param.b32 	%r1349, [retval0+8];
	} // callseq 189
$L__BB4_342:
	add.s32 	%r1350, %r1349, 1;
	bra.uni 	$L__BB4_344;
$L__BB4_343:
	mov.f64 	%fd2385, 0d0000000000000000;
	mul.rn.f64 	%fd3225, %fd480, %fd2385;
	mov.b32 	%r1350, 1;
$L__BB4_344:
	shl.b32 	%r943, %r1350, 6;
	cvt.u64.u32 	%rd219, %r943;
	and.b64  	%rd220, %rd219, 64;
	add.s64 	%rd222, %rd22, %rd220;
	mul.rn.f64 	%fd2386, %fd3225, %fd3225;
	and.b32  	%r944, %r1350, 1;
	setp.eq.b32 	%p277, %r944, 1;
	selp.f64 	%fd2387, 0dBDA8FF8320FD8164, 0d3DE5DB65F9785EBA, %p277;
	ld.global.nc.v2.f64 	{%fd2388, %fd2389}, [%rd222];
	fma.rn.f64 	%fd2390, %fd2387, %fd2386, %fd2388;
	fma.rn.f64 	%fd2391, %fd2390, %fd2386, %fd2389;
	ld.global.nc.v2.f64 	{%fd2392, %fd2393}, [%rd222+16];
	fma.rn.f64 	%fd2394, %fd2391, %fd2386, %fd2392;
	fma.rn.f64 	%fd2395, %fd2394, %fd2386, %fd2393;
	ld.global.nc.v2.f64 	{%fd2396, %fd2397}, [%rd222+32];
	fma.rn.f64 	%fd2398, %fd2395, %fd2386, %fd2396;
	fma.rn.f64 	%fd2399, %fd2398, %fd2386, %fd2397;
	fma.rn.f64 	%fd2400, %fd2399, %fd3225, %fd3225;
	fma.rn.f64 	%fd2401, %fd2399, %fd2386, 0d3FF0000000000000;
	selp.f64 	%fd2402, %fd2401, %fd2400, %p277;
	and.b32  	%r945, %r1350, 2;
	setp.eq.s32 	%p278, %r945, 0;
	mov.f64 	%fd2403, 0d0000000000000000;
	sub.f64 	%fd2404, %fd2403, %fd2402;
	selp.f64 	%fd2405, %fd2402, %fd2404, %p278;
	mul.f64 	%fd2406, %fd3223, %fd2405;
	cvt.rn.f32.f64 	%f63, %fd2406;
	ld.global.f64 	%fd487, [%rd10+18432];
	abs.f64 	%fd488, %fd487;
	setp.eq.f64 	%p279, %fd488, 0d7FF0000000000000;
	@%p279 bra 	$L__BB4_347;
	mul.f64 	%fd2407, %fd487, 0d3FE45F306DC9C883;
	cvt.rni.s32.f64 	%r1351, %fd2407;
	cvt.rn.f64.s32 	%fd2408, %r1351;
	fma.rn.f64 	%fd2409, %fd2408, 0dBFF921FB54442D18, %fd487;
	fma.rn.f64 	%fd2410, %fd2408, 0dBC91A62633145C00, %fd2409;
	fma.rn.f64 	%fd3226, %fd2408, 0dB97B839A252049C0, %fd2410;
	setp.ltu.f64 	%p280, %fd488, 0d41E0000000000000;
	@%p280 bra 	$L__BB4_348;
	{ // callseq 190, 0
	.param .b64 param0;
	st.param.f64 	[param0], %fd487;
	.param .align 16 .b8 retval0[16];
	call.uni (retval0), 
	__internal_trig_reduction_slowpathd, 
	(
	param0
	);
	ld.param.f64 	%fd3226, [retval0];
	ld.param.b32 	%r1351, [retval0+8];
	} // callseq 190
	bra.uni 	$L__BB4_348;
$L__BB4_347:
	mov.f64 	%fd2412, 0d0000000000000000;
	mul.rn.f64 	%fd3226, %fd487, %fd2412;
	mov.b32 	%r1351, 0;
$L__BB4_348:
	shl.b32 	%r948, %r1351, 6;
	cvt.u64.u32 	%rd223, %r948;
	and.b64  	%rd224, %rd223, 64;
	add.s64 	%rd226, %rd22, %rd224;
	mul.rn.f64 	%fd2413, %fd3226, %fd3226;
	and.b32  	%r949, %r1351, 1;
	setp.eq.b32 	%p281, %r949, 1;
	selp.f64 	%fd2414, 0dBDA8FF8320FD8164, 0d3DE5DB65F9785EBA, %p281;
	ld.global.nc.v2.f64 	{%fd2415, %fd2416}, [%rd226];
	fma.rn.f64 	%fd2417, %fd2414, %fd2413, %fd2415;
	fma.rn.f64 	%fd2418, %fd2417, %fd2413, %fd2416;
	ld.global.nc.v2.f64 	{%fd2419, %fd2420}, [%rd226+16];
	fma.rn.f64 	%fd2421, %fd2418, %fd2413, %fd2419;
	fma.rn.f64 	%fd2422, %fd2421, %fd2413, %fd2420;
	ld.global.nc.v2.f64 	{%fd2423, %fd2424}, [%rd226+32];
	fma.rn.f64 	%fd2425, %fd2422, %fd2413, %fd2423;
	fma.rn.f64 	%fd2426, %fd2425, %fd2413, %fd2424;
	fma.rn.f64 	%fd2427, %fd2426, %fd3226, %fd3226;
	fma.rn.f64 	%fd2428, %fd2426, %fd2413, 0d3FF0000000000000;
	selp.f64 	%fd2429, %fd2428, %fd2427, %p281;
	and.b32  	%r950, %r1351, 2;
	setp.eq.s32 	%p282, %r950, 0;
	mov.f64 	%fd2430, 0d0000000000000000;
	sub.f64 	%fd2431, %fd2430, %fd2429;
	selp.f64 	%fd493, %fd2429, %fd2431, %p282;
	fma.rn.f64 	%fd2432, %fd493, 0d3FF71547652B82FE, 0d4338000000000000;
	{
	.reg .b32 %temp; 
	mov.b64 	{%r308, %temp}, %fd2432;
	}
	mov.f64 	%fd2433, 0dC338000000000000;
	add.rn.f64 	%fd2434, %fd2432, %fd2433;
	fma.rn.f64 	%fd2435, %fd2434, 0dBFE62E42FEFA39EF, %fd493;
	fma.rn.f64 	%fd2436, %fd2434, 0dBC7ABC9E3B39803F, %fd2435;
	fma.rn.f64 	%fd2437, %fd2436, 0d3E5ADE1569CE2BDF, 0d3E928AF3FCA213EA;
	fma.rn.f64 	%fd2438, %fd2437, %fd2436, 0d3EC71DEE62401315;
	fma.rn.f64 	%fd2439, %fd2438, %fd2436, 0d3EFA01997C89EB71;
	fma.rn.f64 	%fd2440, %fd2439, %fd2436, 0d3F2A01A014761F65;
	fma.rn.f64 	%fd2441, %fd2440, %fd2436, 0d3F56C16C1852B7AF;
	fma.rn.f64 	%fd2442, %fd2441, %fd2436, 0d3F81111111122322;
	fma.rn.f64 	%fd2443, %fd2442, %fd2436, 0d3FA55555555502A1;
	fma.rn.f64 	%fd2444, %fd2443, %fd2436, 0d3FC5555555555511;
	fma.rn.f64 	%fd2445, %fd2444, %fd2436, 0d3FE000000000000B;
	fma.rn.f64 	%fd2446, %fd2445, %fd2436, 0d3FF0000000000000;
	fma.rn.f64 	%fd2447, %fd2446, %fd2436, 0d3FF0000000000000;
	{
	.reg .b32 %temp; 
	mov.b64 	{%r309, %temp}, %fd2447;
	}
	{
	.reg .b32 %temp; 
	mov.b64 	{%temp, %r310}, %fd2447;
	}
	shl.b32 	%r951, %r308, 20;
	add.s32 	%r952, %r951, %r310;
	mov.b64 	%fd3227, {%r309, %r952};
	{
	.reg .b32 %temp; 
	mov.b64 	{%temp, %r953}, %fd493;
	}
	mov.b32 	%f127, %r953;
	abs.f32 	%f64, %f127;
	setp.lt.f32 	%p283, %f64, 0f4086232B;
	@%p283 bra 	$L__BB4_351;
	setp.lt.f64 	%p284, %fd493, 0d0000000000000000;
	add.f64 	%fd2448, %fd493, 0d7FF0000000000000;
	selp.f64 	%fd3227, 0d0000000000000000, %fd2448, %p284;
	setp.geu.f32 	%p285, %f64, 0f40874800;
	@%p285 bra 	$L__BB4_351;
	shr.u32 	%r954, %r308, 31;
	add.s32 	%r955, %r308, %r954;
	shr.s32 	%r956, %r955, 1;
	shl.b32 	%r957, %r956, 20;
	add.s32 	%r958, %r310, %r957;
	mov.b64 	%fd2449, {%r309, %r958};
	sub.s32 	%r959, %r308, %r956;
	shl.b32 	%r960, %r959, 20;
	add.s32 	%r961, %r960, 1072693248;
	mov.b32 	%r962, 0;
	mov.b64 	%fd2450, {%r962, %r961};
	mul.f64 	%fd3227, %fd2450, %fd2449;
$L__BB4_351:
	div.rn.f64 	%fd498, %fd487, 0d4044000000000000;
	abs.f64 	%fd499, %fd498;
	setp.eq.f64 	%p286, %fd499, 0d7FF0000000000000;
	@%p286 bra 	$L__BB4_355;
	mul.f64 	%fd2451, %fd498, 0d3FE45F306DC9C883;
	cvt.rni.s32.f64 	%r1352, %fd2451;
	cvt.rn.f64.s32 	%fd2452, %r1352;
	fma.rn.f64 	%fd2453, %fd2452, 0dBFF921FB54442D18, %fd498;
	fma.rn.f64 	%fd2454, %fd2452, 0dBC91A62633145C00, %fd2453;
	fma.rn.f64 	%fd3229, %fd2452, 0dB97B839A252049C0, %fd2454;
	setp.ltu.f64 	%p287, %fd499, 0d41E0000000000000;
	@%p287 bra 	$L__BB4_354;
	{ // callseq 191, 0
	.param .b64 param0;
	st.param.f64 	[param0], %fd498;
	.param .align 16 .b8 retval0[16];
	call.uni (retval0), 
	__internal_trig_reduction_slowpathd, 
	(
	param0
	);
	ld.param.f64 	%fd3229, [retval0];
	ld.param.b32 	%r1352, [retval0+8];
	} // callseq 191
$L__BB4_354:
	add.s32 	%r1353, %r1352, 1;
	bra.uni 	$L__BB4_356;
$L__BB4_355:
	mov.f64 	%fd2456, 0d0000000000000000;
	mul.rn.f64 	%fd3229, %fd498, %fd2456;
	mov.b32 	%r1353, 1;
$L__BB4_356:
	shl.b32 	%r965, %r1353, 6;
	cvt.u64.u32 	%rd227, %r965;
	and.b64  	%rd228, %rd227, 64;
	add.s64 	%rd230, %rd22, %rd228;
	mul.rn.f64 	%fd2457, %fd3229, %fd3229;
	and.b32  	%r966, %r1353, 1;
	setp.eq.b32 	%p288, %r966, 1;
	selp.f64 	%fd2458, 0dBDA8FF8320FD8164, 0d3DE5DB65F9785EBA, %p288;
	ld.global.nc.v2.f64 	{%fd2459, %fd2460}, [%rd230];
	fma.rn.f64 	%fd2461, %fd2458, %fd2457, %fd2459;
	fma.rn.f64 	%fd2462, %fd2461, %fd2457, %fd2460;
	ld.global.nc.v2.f64 	{%fd2463, %fd2464}, [%rd230+16];
	fma.rn.f64 	%fd2465, %fd2462, %fd2457, %fd2463;
	fma.rn.f64 	%fd2466, %fd2465, %fd2457, %fd2464;
	ld.global.nc.v2.f64 	{%fd2467, %fd2468}, [%rd230+32];
	fma.rn.f64 	%fd2469, %fd2466, %fd2457, %fd2467;
	fma.rn.f64 	%fd2470, %fd2469, %fd2457, %fd2468;
	fma.rn.f64 	%fd2471, %fd2470, %fd3229, %fd3229;
	fma.rn.f64 	%fd2472, %fd2470, %fd2457, 0d3FF0000000000000;
	selp.f64 	%fd2473, %fd2472, %fd2471, %p288;
	and.b32  	%r967, %r1353, 2;
	setp.eq.s32 	%p289, %r967, 0;
	mov.f64 	%fd2474, 0d0000000000000000;
	sub.f64 	%fd2475, %fd2474, %fd2473;
	selp.f64 	%fd2476, %fd2473, %fd2475, %p289;
	mul.f64 	%fd2477, %fd3227, %fd2476;
	cvt.rn.f32.f64 	%f65, %fd2477;
	ld.global.f64 	%fd505, [%rd10+20480];
	abs.f64 	%fd506, %fd505;
	setp.eq.f64 	%p290, %fd506, 0d7FF0000000000000;
	@%p290 bra 	$L__BB4_359;
	mul.f64 	%fd2478, %fd505, 0d3FE45F306DC9C883;
	cvt.rni.s32.f64 	%r1354, %fd2478;
	cvt.rn.f64.s32 	%fd2479, %r1354;
	fma.rn.f64 	%fd2480, %fd2479, 0dBFF921FB54442D18, %fd505;
	fma.rn.f64 	%fd2481, %fd2479, 0dBC91A62633145C00, %fd2480;
	fma.rn.f64 	%fd3230, %fd2479, 0dB97B839A252049C0, %fd2481;
	setp.ltu.f64 	%p291, %fd506, 0d41E0000000000000;
	@%p291 bra 	$L__BB4_360;
	{ // callseq 192, 0
	.param .b64 param0;
	st.param.f64 	[param0], %fd505;
	.param .align 16 .b8 retval0[16];
	call.uni (retval0), 
	__internal_trig_reduction_slowpathd, 
	(
	param0
	);
	ld.param.f64 	%fd3230, [retval0];
	ld.param.b32 	%r1354, [retval0+8];
	} // callseq 192
	bra.uni 	$L__BB4_360;
$L__BB4_359:
	mov.f64 	%fd2483, 0d0000000000000000;
	mul.rn.f64 	%fd3230, %fd505, %fd2483;
	mov.b32 	%r1354, 0;
$L__BB4_360:
	shl.b32 	%r970, %r1354, 6;
	cvt.u64.u32 	%rd231, %r970;
	and.b64  	%rd232, %rd231, 64;
	add.s64 	%rd234, %rd22, %rd232;
	mul.rn.f64 	%fd2484, %fd3230, %fd3230;
	and.b32  	%r971, %r1354, 1;
	setp.eq.b32 	%p292, %r971, 1;
	selp.f64 	%fd2485, 0dBDA8FF8320FD8164, 0d3DE5DB65F9785EBA, %p292;
	ld.global.nc.v2.f64 	{%fd2486, %fd2487}, [%rd234];
	fma.rn.f64 	%fd2488, %fd2485, %fd2484, %fd2486;
	fma.rn.f64 	%fd2489, %fd2488, %fd2484, %fd2487;
	ld.global.nc.v2.f64 	{%fd2490, %fd2491}, [%rd234+16];
	fma.rn.f64 	%fd2492, %fd2489, %fd2484, %fd2490;
	fma.rn.f64 	%fd2493, %fd2492, %fd2484, %fd2491;
	ld.global.nc.v2.f64 	{%fd2494, %fd2495}, [%rd234+32];
	fma.rn.f64 	%fd2496, %fd2493, %fd2484, %fd2494;
	fma.rn.f64 	%fd2497, %fd2496, %fd2484, %fd2495;
	fma.rn.f64 	%fd2498, %fd2497, %fd3230, %fd3230;
	fma.rn.f64 	%fd2499, %fd2497, %fd2484, 0d3FF0000000000000;
	selp.f64 	%fd2500, %fd2499, %fd2498, %p292;
	and.b32  	%r972, %r1354, 2;
	setp.eq.s32 	%p293, %r972, 0;
	mov.f64 	%fd2501, 0d0000000000000000;
	sub.f64 	%fd2502, %fd2501, %fd2500;
	selp.f64 	%fd511, %fd2500, %fd2502, %p293;
	fma.rn.f64 	%fd2503, %fd511, 0d3FF71547652B82FE, 0d4338000000000000;
	{
	.reg .b32 %temp; 
	mov.b64 	{%r319, %temp}, %fd2503;
	}
	mov.f64 	%fd2504, 0dC338000000000000;
	add.rn.f64 	%fd2505, %fd2503, %fd2504;
	fma.rn.f64 	%fd2506, %fd2505, 0dBFE62E42FEFA39EF, %fd511;
	fma.rn.f64 	%fd2507, %fd2505, 0dBC7ABC9E3B39803F, %fd2506;
	fma.rn.f64 	%fd2508, %fd2507, 0d3E5ADE1569CE2BDF, 0d3E928AF3FCA213EA;
	fma.rn.f64 	%fd2509, %fd2508, %fd2507, 0d3EC71DEE62401315;
	fma.rn.f64 	%fd2510, %fd2509, %fd2507, 0d3EFA01997C89EB71;
	fma.rn.f64 	%fd2511, %fd2510, %fd2507, 0d3F2A01A014761F65;
	fma.rn.f64 	%fd2512, %fd2511, %fd2507, 0d3F56C16C1852B7AF;
	fma.rn.f64 	%fd2513, %fd2512, %fd2507, 0d3F81111111122322;
	fma.rn.f64 	%fd2514, %fd2513, %fd2507, 0d3FA55555555502A1;
	fma.rn.f64 	%fd2515, %fd2514, %fd2507, 0d3FC5555555555511;
	fma.rn.f64 	%fd2516, %fd2515, %fd2507, 0d3FE000000000000B;
	fma.rn.f64 	%fd2517, %fd2516, %fd2507, 0d3FF0000000000000;
	fma.rn.f64 	%fd2518, %fd2517, %fd2507, 0d3FF0000000000000;
	{
	.reg .b32 %temp; 
	mov.b64 	{%r320, %temp}, %fd2518;
	}
	{
	.reg .b32 %temp; 
	mov.b64 	{%temp, %r321}, %fd2518;
	}
	shl.b32 	%r973, %r319, 20;
	add.s32 	%r974, %r973, %r321;
	mov.b64 	%fd3231, {%r320, %r974};
	{
	.reg .b32 %temp; 
	mov.b64 	{%temp, %r975}, %fd511;
	}
	mov.b32 	%f128, %r975;
	abs.f32 	%f66, %f128;
	setp.lt.f32 	%p294, %f66, 0f4086232B;
	@%p294 bra 	$L__BB4_363;
	setp.lt.f64 	%p295, %fd511, 0d0000000000000000;
	add.f64 	%fd2519, %fd511, 0d7FF0000000000000;
	selp.f64 	%fd3231, 0d0000000000000000, %fd2519, %p295;
	setp.geu.f32 	%p296, %f66, 0f40874800;
	@%p296 bra 	$L__BB4_363;
	shr.u32 	%r976, %r319, 31;
	add.s32 	%r977, %r319, %r976;
	shr.s32 	%r978, %r977, 1;
	shl.b32 	%r979, %r978, 20;
	add.s32 	%r980, %r321, %r979;
	mov.b64 	%fd2520, {%r320, %r980};
	sub.s32 	%r981, %r319, %r978;
	shl.b32 	%r982, %r981, 20;
	add.s32 	%r983, %r982, 1072693248;
	mov.b32 	%r984, 0;
	mov.b64 	%fd2521, {%r984, %r983};
	mul.f64 	%fd3231, %fd2521, %fd2520;
$L__BB4_363:
	div.rn.f64 	%fd516, %fd505, 0d4044000000000000;
	abs.f64 	%fd517, %fd516;
	setp.eq.f64 	%p297, %fd517, 0d7FF0000000000000;
	@%p297 bra 	$L__BB4_367;
	mul.f64 	%fd2522, %fd516, 0d3FE45F306DC9C883;
	cvt.rni.s32.f64 	%r1355, %fd2522;
	cvt.rn.f64.s32 	%fd2523, %r1355;
	fma.rn.f64 	%fd2524, %fd2523, 0dBFF921FB54442D18, %fd516;
	fma.rn.f64 	%fd2525, %fd2523, 0dBC91A62633145C00, %fd2524;
	fma.rn.f64 	%fd3233, %fd2523, 0dB97B839A252049C0, %fd2525;
	setp.ltu.f64 	%p298, %fd517, 0d41E0000000000000;
	@%p298 bra 	$L__BB4_366;
	{ // callseq 193, 0
	.param .b64 param0;
	st.param.f64 	[param0], %fd516;
	.param .align 16 .b8 retval0[16];
	call.uni (retval0), 
	__internal_trig_reduction_slowpathd, 
	(
	param0
	);
	ld.param.f64 	%fd3233, [retval0];
	ld.param.b32 	%r1355, [retval0+8];
	} // callseq 193
$L__BB4_366:
	add.s32 	%r1356, %r1355, 1;
	bra.uni 	$L__BB4_368;
$L__BB4_367:
	mov.f64 	%fd2527, 0d0000000000000000;
	mul.rn.f64 	%fd3233, %fd516, %fd2527;
	mov.b32 	%r1356, 1;
$L__BB4_368:
	shl.b32 	%r987, %r1356, 6;
	cvt.u64.u32 	%rd235, %r987;
	and.b64  	%rd236, %rd235, 64;
	add.s64 	%rd238, %rd22, %rd236;
	mul.rn.f64 	%fd2528, %fd3233, %fd3233;
	and.b32  	%r988, %r1356, 1;
	setp.eq.b32 	%p299, %r988, 1;
	selp.f64 	%fd2529, 0dBDA8FF8320FD8164, 0d3DE5DB65F9785EBA, %p299;
	ld.global.nc.v2.f64 	{%fd2530, %fd2531}, [%rd238];
	fma.rn.f64 	%fd2532, %fd2529, %fd2528, %fd2530;
	fma.rn.f64 	%fd2533, %fd2532, %fd2528, %fd2531;
	ld.global.nc.v2.f64 	{%fd2534, %fd2535}, [%rd238+16];
	fma.rn.f64 	%fd2536, %fd2533, %fd2528, %fd2534;
	fma.rn.f64 	%fd2537, %fd2536, %fd2528, %fd2535;
	ld.global.nc.v2.f64 	{%fd2538, %fd2539}, [%rd238+32];
	fma.rn.f64 	%fd2540, %fd2537, %fd2528, %fd2538;
	fma.rn.f64 	%fd2541, %fd2540, %fd2528, %fd2539;
	fma.rn.f64 	%fd2542, %fd2541, %fd3233, %fd3233;
	fma.rn.f64 	%fd2543, %fd2541, %fd2528, 0d3FF0000000000000;
	selp.f64 	%fd2544, %fd2543, %fd2542, %p299;
	and.b32  	%r989, %r1356, 2;
	setp.eq.s32 	%p300, %r989, 0;
	mov.f64 	%fd2545, 0d0000000000000000;
	sub.f64 	%fd2546, %fd2545, %fd2544;
	selp.f64 	%fd2547, %fd2544, %fd2546, %p300;
	mul.f64 	%fd2548, %fd3231, %fd2547;
	cvt.rn.f32.f64 	%f67, %fd2548;
	ld.global.f64 	%fd523, [%rd10+22528];
	abs.f64 	%fd524, %fd523;
	setp.eq.f64 	%p301, %fd524, 0d7FF0000000000000;
	@%p301 bra 	$L__BB4_371;
	mul.f64 	%fd2549, %fd523, 0d3FE45F306DC9C883;
	cvt.rni.s32.f64 	%r1357, %fd2549;
	cvt.rn.f64.s32 	%fd2550, %r1357;
	fma.rn.f64 	%fd2551, %fd2550, 0dBFF921FB54442D18, %fd523;
	fma.rn.f64 	%fd2552, %fd2550, 0dBC91A62633145C00, %fd2551;
	fma.rn.f64 	%fd3234, %fd2550, 0dB97B839A252049C0, %fd2552;
	setp.ltu.f64 	%p302, %fd524, 0d41E0000000000000;
	@%p302 bra 	$L__BB4_372;
	{ // callseq 194, 0
	.param .b64 param0;
	st.param.f64 	[param0], %fd523;
	.param .align 16 .b8 retval0[16];
	call.uni (retval0), 
	__internal_trig_reduction_slowpathd, 
	(
	param0
	);
	ld.param.f64 	%fd3234, [retval0];
	ld.param.b32 	%r1357, [retval0+8];
	} // callseq 194
	bra.uni 	$L__BB4_372;
$L__BB4_371:
	mov.f64 	%fd2554, 0d0000000000000000;
	mul.rn.f64 	%fd3234, %fd523, %fd2554;
	mov.b32 	%r1357, 0;
$L__BB4_372:
	shl.b32 	%r992, %r1357, 6;
	cvt.u64.u32 	%rd239, %r992;
	and.b64  	%rd240, %rd239, 64;
	add.s64 	%rd242, %rd22, %rd240;
	mul.rn.f64 	%fd2555, %fd3234, %fd3234;
	and.b32  	%r993, %r1357, 1;
	setp.eq.b32 	%p303, %r993, 1;
	selp.f64 	%fd2556, 0dBDA8FF8320FD8164, 0d3DE5DB65F9785EBA, %p303;
	ld.global.nc.v2.f64 	{%fd2557, %fd2558}, [%rd242];
	fma.rn.f64 	%fd2559, %fd2556, %fd2555, %fd2557;
	fma.rn.f64 	%fd2560, %fd2559, %fd2555, %fd2558;
	ld.global.nc.v2.f64 	{%fd2561, %fd2562}, [%rd242+16];
	fma.rn.f64 	%fd2563, %fd2560, %fd2555, %fd2561;
	fma.rn.f64 	%fd2564, %fd2563, %fd2555, %fd2562;
	ld.global.nc.v2.f64 	{%fd2565, %fd2566}, [%rd242+32];
	fma.rn.f64 	%fd2567, %fd2564, %fd2555, %fd2565;
	fma.rn.f64 	%fd2568, %fd2567, %fd2555, %fd2566;
	fma.rn.f64 	%fd2569, %fd2568, %fd3234, %fd3234;
	fma.rn.f64 	%fd2570, %fd2568, %fd2555, 0d3FF0000000000000;
	selp.f64 	%fd2571, %fd2570, %fd2569, %p303;
	and.b32  	%r994, %r1357, 2;
	setp.eq.s32 	%p304, %r994, 0;
	mov.f64 	%fd2572, 0d0000000000000000;
	sub.f64 	%fd2573, %fd2572, %fd2571;
	selp.f64 	%fd529, %fd2571, %fd2573, %p304;
	fma.rn.f64 	%fd2574, %fd529, 0d3FF71547652B82FE, 0d4338000000000000;
	{
	.reg .b32 %temp; 
	mov.b64 	{%r330, %temp}, %fd2574;
	}
	mov.f64 	%fd2575, 0dC338000000000000;
	add.rn.f64 	%fd2576, %fd2574, %fd2575;
	fma.rn.f64 	%fd2577, %fd2576, 0dBFE62E42FEFA39EF, %fd529;
	fma.rn.f64 	%fd2578, %fd2576, 0dBC7ABC9E3B39803F, %fd2577;
	fma.rn.f64 	%fd2579, %fd2578, 0d3E5ADE1569CE2BDF, 0d3E928AF3FCA213EA;
	fma.rn.f64 	%fd2580, %fd2579, %fd2578, 0d3EC71DEE62401315;
	fma.rn.f64 	%fd2581, %fd2580, %fd2578, 0d3EFA01997C89EB71;
	fma.rn.f64 	%fd2582, %fd2581, %fd2578, 0d3F2A01A014761F65;
	fma.rn.f64 	%fd2583, %fd2582, %fd2578, 0d3F56C16C1852B7AF;
	fma.rn.f64 	%fd2584, %fd2583, %fd2578, 0d3F81111111122322;
	fma.rn.f64 	%fd2585, %fd2584, %fd2578, 0d3FA55555555502A1;
	fma.rn.f64 	%fd2586, %fd2585, %fd2578, 0d3FC5555555555511;
	fma.rn.f64 	%fd2587, %fd2586, %fd2578, 0d3FE000000000000B;
	fma.rn.f64 	%fd2588, %fd2587, %fd2578, 0d3FF0000000000000;
	fma.rn.f64 	%fd2589, %fd2588, %fd2578, 0d3FF0000000000000;
	{
	.reg .b32 %temp; 
	mov.b64 	{%r331, %temp}, %fd2589;
	}
	{
	.reg .b32 %temp; 
	mov.b64 	{%temp, %r332}, %fd2589;
	}
	shl.b32 	%r995, %r330, 20;
	add.s32 	%r996, %r995, %r332;
	mov.b64 	%fd3235, {%r331, %r996};
	{
	.reg .b32 %temp; 
	mov.b64 	{%temp, %r997}, %fd529;
	}
	mov.b32 	%f129, %r997;
	abs.f32 	%f68, %f129;
	setp.lt.f32 	%p305, %f68, 0f4086232B;
	@%p305 bra 	$L__BB4_375;
	setp.lt.f64 	%p306, %fd529, 0d0000000000000000;
	add.f64 	%fd2590, %fd529, 0d7FF0000000000000;
	selp.f64 	%fd3235, 0d0000000000000000, %fd2590, %p306;
	setp.geu.f32 	%p307, %f68, 0f40874800;
	@%p307 bra 	$L__BB4_375;
	shr.u32 	%r998, %r330, 31;
	add.s32 	%r999, %r330, %r998;
	shr.s32 	%r1000, %r999, 1;
	shl.b32 	%r1001, %r1000, 20;
	add.s32 	%r1002, %r332, %r1001;
	mov.b64 	%fd2591, {%r331, %r1002};
	sub.s32 	%r1003, %r330, %r1000;
	shl.b32 	%r1004, %r1003, 20;
	add.s32 	%r1005, %r1004, 1072693248;
	mov.b32 	%r1006, 0;
	mov.b64 	%fd2592, {%r1006, %r1005};
	mul.f64 	%fd3235, %fd2592, %fd2591;
$L__BB4_375:
	div.rn.f64 	%fd534, %fd523, 0d4044000000000000;
	abs.f64 	%fd535, %fd534;
	setp.eq.f64 	%p308, %fd535, 0d7FF0000000000000;
	@%p308 bra 	$L__BB4_379;
	mul.f64 	%fd2593, %fd534, 0d3FE45F306DC9C883;
	cvt.rni.s32.f64 	%r1358, %fd2593;
	cvt.rn.f64.s32 	%fd2594, %r1358;
	fma.rn.f64 	%fd2595, %fd2594, 0dBFF921FB54442D18, %fd534;
	fma.rn.f64 	%fd2596, %fd2594, 0dBC91A62633145C00, %fd2595;
	fma.rn.f64 	%fd3237, %fd2594, 0dB97B839A252049C0, %fd2596;
	setp.ltu.f64 	%p309, %fd535, 0d41E0000000000000;
	@%p309 bra 	$L__BB4_378;
	{ // callseq 195, 0
	.param .b64 param0;
	st.param.f64 	[param0], %fd534;
	.param .align 16 .b8 retval0[16];
	call.uni (retval0), 
	__internal_trig_reduction_slowpathd, 
	(
	param0
	);
	ld.param.f64 	%fd3237, [retval0];
	ld.param.b32 	%r1358, [retval0+8];
	} // callseq 195
$L__BB4_378:
	add.s32 	%r1359, %r1358, 1;
	bra.uni 	$L__BB4_380;
$L__BB4_379:
	mov.f64 	%fd2598, 0d0000000000000000;
	mul.rn.f64 	%fd3237, %fd534, %fd2598;
	mov.b32 	%r1359, 1;
$L__BB4_380:
	shl.b32 	%r1009, %r1359, 6;
	cvt.u64.u32 	%rd243, %r1009;
	and.b64  	%rd244, %rd243, 64;
	add.s64 	%rd246, %rd22, %rd244;
	mul.rn.f64 	%fd2599, %fd3237, %fd3237;
	and.b32  	%r1010, %r1359, 1;
	setp.eq.b32 	%p310, %r1010, 1;
	selp.f64 	%fd2600, 0dBDA8FF8320FD8164, 0d3DE5DB65F9785EBA, %p310;
	ld.global.nc.v2.f64 	{%fd2601, %fd2602}, [%rd246];
	fma.rn.f64 	%fd2603, %fd2600, %fd2599, %fd2601;
	fma.rn.f64 	%fd2604, %fd2603, %fd2599, %fd2602;
	ld.global.nc.v2.f64 	{%fd2605, %fd2606}, [%rd246+16];
	fma.rn.f64 	%fd2607, %fd2604, %fd2599, %fd2605;
	fma.rn.f64 	%fd2608, %fd2607, %fd2599, %fd2606;
	ld.global.nc.v2.f64 	{%fd2609, %fd2610}, [%rd246+32];
	fma.rn.f64 	%fd2611, %fd2608, %fd2599, %fd2609;
	fma.rn.f64 	%fd2612, %fd2611, %fd2599, %fd2610;
	fma.rn.f64 	%fd2613, %fd2612, %fd3237, %fd3237;
	fma.rn.f64 	%fd2614, %fd2612, %fd2599, 0d3FF0000000000000;
	selp.f64 	%fd2615, %fd2614, %fd2613, %p310;
	and.b32  	%r1011, %r1359, 2;
	setp.eq.s32 	%p311, %r1011, 0;
	mov.f64 	%fd2616, 0d0000000000000000;
	sub.f64 	%fd2617, %fd2616, %fd2615;
	selp.f64 	%fd2618, %fd2615, %fd2617, %p311;
	mul.f64 	%fd2619, %fd3235, %fd2618;
	cvt.rn.f32.f64 	%f69, %fd2619;
	ld.global.f64 	%fd541, [%rd10+24576];
	abs.f64 	%fd542, %fd541;
	setp.eq.f64 	%p312, %fd542, 0d7FF0000000000000;
	@%p312 bra 	$L__BB4_383;
	mul.f64 	%fd2620, %fd541, 0d3FE45F306DC9C883;
	cvt.rni.s32.f64 	%r1360, %fd2620;
	cvt.rn.f64.s32 	%fd2621, %r1360;
	fma.rn.f64 	%fd2622, %fd2621, 0dBFF921FB54442D18, %fd541;
	fma.rn.f64 	%fd2623, %fd2621, 0dBC91A62633145C00, %fd2622;
	fma.rn.f64 	%fd3238, %fd2621, 0dB97B839A252049C0, %fd2623;
	setp.ltu.f64 	%p313, %fd542, 0d41E0000000000000;
	@%p313 bra 	$L__BB4_384;
	{ // callseq 196, 0
	.param .b64 param0;
	st.param.f64 	[param0], %fd541;
	.param .align 16 .b8 retval0[16];
	call.uni (retval0), 
	__internal_trig_reduction_slowpathd, 
	(
	param0
	);
	ld.param.f64 	%fd3238, [retval0];
	ld.param.b32 	%r1360, [retval0+8];
	} // callseq 196
	bra.uni 	$L__BB4_384;
$L__BB4_383:
	mov.f64 	%fd2625, 0d0000000000000000;
	mul.rn.f64 	%fd3238, %fd541, %fd2625;
	mov.b32 	%r1360, 0;
$L__BB4_384:
	shl.b32 	%r1014, %r1360, 6;
	cvt.u64.u32 	%rd247, %r1014;
	and.b64  	%rd248, %rd247, 64;
	add.s64 	%rd250, %rd22, %rd248;
	mul.rn.f64 	%fd2626, %fd3238, %fd3238;
	and.b32  	%r1015, %r1360, 1;
	setp.eq.b32 	%p314, %r1015, 1;
	selp.f64 	%fd2627, 0dBDA8FF8320FD8164, 0d3DE5DB65F9785EBA, %p314;
	ld.global.nc.v2.f64 	{%fd2628, %fd2629}, [%rd250];
	fma.rn.f64 	%fd2630, %fd2627, %fd2626, %fd2628;
	fma.rn.f64 	%fd2631, %fd2630, %fd2626, %fd2629;
	ld.global.nc.v2.f64 	{%fd2632, %fd2633}, [%rd250+16];
	fma.rn.f64 	%fd2634, %fd2631, %fd2626, %fd2632;
	fma.rn.f64 	%fd2635, %fd2634, %fd2626, %fd2633;
	ld.global.nc.v2.f64 	{%fd2636, %fd2637}, [%rd250+32];
	fma.rn.f64 	%fd2638, %fd2635, %fd2626, %fd2636;
	fma.rn.f64 	%fd2639, %fd2638, %fd2626, %fd2637;
	fma.rn.f64 	%fd2640, %fd2639, %fd3238, %fd3238;
	fma.rn.f64 	%fd2641, %fd2639, %fd2626, 0d3FF0000000000000;
	selp.f64 	%fd2642, %fd2641, %fd2640, %p314;
	and.b32  	%r1016, %r1360, 2;
	setp.eq.s32 	%p315, %r1016, 0;
	mov.f64 	%fd2643, 0d0000000000000000;
	sub.f64 	%fd2644, %fd2643, %fd2642;
	selp.f64 	%fd547, %fd2642, %fd2644, %p315;
	fma.rn.f64 	%fd2645, %fd547, 0d3FF71547652B82FE, 0d4338000000000000;
	{
	.reg .b32 %temp; 
	mov.b64 	{%r341, %temp}, %fd2645;
	}
	mov.f64 	%fd2646, 0dC338000000000000;
	add.rn.f64 	%fd2647, %fd2645, %fd2646;
	fma.rn.f64 	%fd2648, %fd2647, 0dBFE62E42FEFA39EF, %fd547;
	fma.rn.f64 	%fd2649, %fd2647, 0dBC7ABC9E3B39803F, %fd2648;
	fma.rn.f64 	%fd2650, %fd2649, 0d3E5ADE1569CE2BDF, 0d3E928AF3FCA213EA;
	fma.rn.f64 	%fd2651, %fd2650, %fd2649, 0d3EC71DEE62401315;
	fma.rn.f64 	%fd2652, %fd2651, %fd2649, 0d3EFA01997C89EB71;
	fma.rn.f64 	%fd2653, %fd2652, %fd2649, 0d3F2A01A014761F65;
	fma.rn.f64 	%fd2654, %fd2653, %fd2649, 0d3F56C16C1852B7AF;
	fma.rn.f64 	%fd2655, %fd2654, %fd2649, 0d3F81111111122322;
	fma.rn.f64 	%fd2656, %fd2655, %fd2649, 0d3FA55555555502A1;
	fma.rn.f64 	%fd2657, %fd2656, %fd2649, 0d3FC5555555555511;
	fma.rn.f64 	%fd2658, %fd2657, %fd2649, 0d3FE000000000000B;
	fma.rn.f64 	%fd2659, %fd2658, %fd2649, 0d3FF0000000000000;
	fma.rn.f64 	%fd2660, %fd2659, %fd2649, 0d3FF0000000000000;
	{
	.reg .b32 %temp; 
	mov.b64 	{%r342, %temp}, %fd2660;
	}
	{
	.reg .b32 %temp; 
	mov.b64 	{%temp, %r343}, %fd2660;
	}
	shl.b32 	%r1017, %r341, 20;
	add.s32 	%r1018, %r1017, %r343;
	mov.b64 	%fd3239, {%r342, %r1018};
	{
	.reg .b32 %temp; 
	mov.b64 	{%temp, %r1019}, %fd547;
	}
	mov.b32 	%f130, %r1019;
	abs.f32 	%f70, %f130;
	setp.lt.f32 	%p316, %f70, 0f4086232B;
	@%p316 bra 	$L__BB4_387;
	setp.lt.f64 	%p317, %fd547, 0d0000000000000000;
	add.f64 	%fd2661, %fd547, 0d7FF0000000000000;
	selp.f64 	%fd3239, 0d0000000000000000, %fd2661, %p317;
	setp.geu.f32 	%p318, %f70, 0f40874800;
	@%p318 bra 	$L__BB4_387;
	shr.u32 	%r1020, %r341, 31;
	add.s32 	%r1021, %r341, %r1020;
	shr.s32 	%r1022, %r1021, 1;
	shl.b32 	%r1023, %r1022, 20;
	add.s32 	%r1024, %r343, %r1023;
	mov.b64 	%fd2662, {%r342, %r1024};
	sub.s32 	%r1025, %r341, %r1022;
	shl.b32 	%r1026, %r1025, 20;
	add.s32 	%r1027, %r1026, 1072693248;
	mov.b32 	%r1028, 0;
	mov.b64 	%fd2663, {%r1028, %r1027};
	mul.f64 	%fd3239, %fd2663, %fd2662;
$L__BB4_387:
	div.rn.f64 	%fd552, %fd541, 0d4044000000000000;
	abs.f64 	%fd553, %fd552;
	setp.eq.f64 	%p319, %fd553, 0d7FF0000000000000;
	@%p319 bra 	$L__BB4_391;
	mul.f64 	%fd2664, %fd552, 0d3FE45F306DC9C883;
	cvt.rni.s32.f64 	%r1361, %fd2664;
	cvt.rn.f64.s32 	%fd2665, %r1361;
	fma.rn.f64 	%fd2666, %fd2665, 0dBFF921FB54442D18, %fd552;
	fma.rn.f64 	%fd2667, %fd2665, 0dBC91A62633145C00, %fd2666;
	fma.rn.f64 	%fd3241, %fd2665, 0dB97B839A252049C0, %fd2667;
	setp.ltu.f64 	%p320, %fd553, 0d41E0000000000000;
	@%p320 bra 	$L__BB4_390;
	{ // callseq 197, 0
	.param .b64 param0;
	st.param.f64 	[param0], %fd552;
	.param .align 16 .b8 retval0[16];
	call.uni (retval0), 
	__internal_trig_reduction_slowpathd, 
	(
	param0
	);
	ld.param.f64 	%fd3241, [retval0];
	ld.param.b32 	%r1361, [retval0+8];
	} // callseq 197
$L__BB4_390:
	add.s32 	%r1362, %r1361, 1;
	bra.uni 	$L__BB4_392;
$L__BB4_391:
	mov.f64 	%fd2669, 0d0000000000000000;
	mul.rn.f64 	%fd3241, %fd552, %fd2669;
	mov.b32 	%r1362, 1;
$L__BB4_392:
	shl.b32 	%r1031, %r1362, 6;
	cvt.u64.u32 	%rd251, %r1031;
	and.b64  	%rd252, %rd251, 64;
	add.s64 	%rd254, %rd22, %rd252;
	mul.rn.f64 	%fd2670, %fd3241, %fd3241;
	and.b32  	%r1032, %r1362, 1;
	setp.eq.b32 	%p321, %r1032, 1;
	selp.f64 	%fd2671, 0dBDA8FF8320FD8164, 0d3DE5DB65F9785EBA, %p321;
	ld.global.nc.v2.f64 	{%fd2672, %fd2673}, [%rd254];
	fma.rn.f64 	%fd2674, %fd2671, %fd2670, %fd2672;
	fma.rn.f64 	%fd2675, %fd2674, %fd2670, %fd2673;
	ld.global.nc.v2.f64 	{%fd2676, %fd2677}, [%rd254+16];
	fma.rn.f64 	%fd2678, %fd2675, %fd2670, %fd2676;
	fma.rn.f64 	%fd2679, %fd2678, %fd2670, %fd2677;
	ld.global.nc.v2.f64 	{%fd2680, %fd2681}, [%rd254+32];
	fma.rn.f64 	%fd2682, %fd2679, %fd2670, %fd2680;
	fma.rn.f64 	%fd2683, %fd2682, %fd2670, %fd2681;
	fma.rn.f64 	%fd2684, %fd2683, %fd3241, %fd3241;
	fma.rn.f64 	%fd2685, %fd2683, %fd2670, 0d3FF0000000000000;
	selp.f64 	%fd2686, %fd2685, %fd2684, %p321;
	and.b32  	%r1033, %r1362, 2;
	setp.eq.s32 	%p322, %r1033, 0;
	mov.f64 	%fd2687, 0d0000000000000000;
	sub.f64 	%fd2688, %fd2687, %fd2686;
	selp.f64 	%fd2689, %fd2686, %fd2688, %p322;
	mul.f64 	%fd2690, %fd3239, %fd2689;
	cvt.rn.f32.f64 	%f71, %fd2690;
	ld.global.f64 	%fd559, [%rd10+26624];
	abs.f64 	%fd560, %fd559;
	setp.eq.f64 	%p323, %fd560, 0d7FF0000000000000;
	@%p323 bra 	$L__BB4_395;
	mul.f64 	%fd2691, %fd559, 0d3FE45F306DC9C883;
	cvt.rni.s32.f64 	%r1363, %fd2691;
	cvt.rn.f64.s32 	%fd2692, %r1363;
	fma.rn.f64 	%fd2693, %fd2692, 0dBFF921FB54442D18, %fd559;
	fma.rn.f64 	%fd2694, %fd2692, 0dBC91A62633145C00, %fd2693;
	fma.rn.f64 	%fd3242, %fd2692, 0dB97B839A252049C0, %fd2694;
	setp.ltu.f64 	%p324, %fd560, 0d41E0000000000000;
	@%p324 bra 	$L__BB4_396;
	{ // callseq 198, 0
	.param .b64 param0;
	st.param.f64 	[param0], %fd559;
	.param .align 16 .b8 retval0[16];
	call.uni (retval0), 
	__internal_trig_reduction_slowpathd, 
	(
	param0
	);
	ld.param.f64 	%fd3242, [retval0];
	ld.param.b32 	%r1363, [retval0+8];
	} // callseq 198
	bra.uni 	$L__BB4_396;
$L__BB4_395:
	mov.f64 	%fd2696, 0d0000000000000000;
	mul.rn.f64 	%fd3242, %fd559, %fd2696;
	mov.b32 	%r1363, 0;
$L__BB4_396:
	shl.b32 	%r1036, %r1363, 6;
	cvt.u64.u32 	%rd255, %r1036;
	and.b64  	%rd256, %rd255, 64;
	add.s64 	%rd258, %rd22, %rd256;
	mul.rn.f64 	%fd2697, %fd3242, %fd3242;
	and.b32  	%r1037, %r1363, 1;
	setp.eq.b32 	%p325, %r1037, 1;
	selp.f64 	%fd2698, 0dBDA8FF8320FD8164, 0d3DE5DB65F9785EBA, %p325;
	ld.global.nc.v2.f64 	{%fd2699, %fd2700}, [%rd258];
	fma.rn.f64 	%fd2701, %fd2698, %fd2697, %fd2699;
	fma.rn.f64 	%fd2702, %fd2701, %fd2697, %fd2700;
	ld.global.nc.v2.f64 	{%fd2703, %fd2704}, [%rd258+16];
	fma.rn.f64 	%fd2705, %fd2702, %fd2697, %fd2703;
	fma.rn.f64 	%fd2706, %fd2705, %fd2697, %fd2704;
	ld.global.nc.v2.f64 	{%fd2707, %fd2708}, [%rd258+32];
	fma.rn.f64 	%fd2709, %fd2706, %fd2697, %fd2707;
	fma.rn.f64 	%fd2710, %fd2709, %fd2697, %fd2708;
	fma.rn.f64 	%fd2711, %fd2710, %fd3242, %fd3242;
	fma.rn.f64 	%fd2712, %fd2710, %fd2697, 0d3FF0000000000000;
	selp.f64 	%fd2713, %fd2712, %fd2711, %p325;
	and.b32  	%r1038, %r1363, 2;
	setp.eq.s32 	%p326, %r1038, 0;
	mov.f64 	%fd2714, 0d0000000000000000;
	sub.f64 	%fd2715, %fd2714, %fd2713;
	selp.f64 	%fd565, %fd2713, %fd2715, %p326;
	fma.rn.f64 	%fd2716, %fd565, 0d3FF71547652B82FE, 0d4338000000000000;
	{
	.reg .b32 %temp; 
	mov.b64 	{%r352, %temp}, %fd2716;
	}
	mov.f64 	%fd2717, 0dC338000000000000;
	add.rn.f64 	%fd2718, %fd2716, %fd2717;
	fma.rn.f64 	%fd2719, %fd2718, 0dBFE62E42FEFA39EF, %fd565;
	fma.rn.f64 	%fd2720, %fd2718, 0dBC7ABC9E3B39803F, %fd2719;
	fma.rn.f64 	%fd2721, %fd2720, 0d3E5ADE1569CE2BDF, 0d3E928AF3FCA213EA;
	fma.rn.f64 	%fd2722, %fd2721, %fd2720, 0d3EC71DEE62401315;
	fma.rn.f64 	%fd2723, %fd2722, %fd2720, 0d3EFA01997C89EB71;
	fma.rn.f64 	%fd2724, %fd2723, %fd2720, 0d3F2A01A014761F65;
	fma.rn.f64 	%fd2725, %fd2724, %fd2720, 0d3F56C16C1852B7AF;
	fma.rn.f64 	%fd2726, %fd2725, %fd2720, 0d3F81111111122322;
	fma.rn.f64 	%fd2727, %fd2726, %fd2720, 0d3FA55555555502A1;
	fma.rn.f64 	%fd2728, %fd2727, %fd2720, 0d3FC5555555555511;
	fma.rn.f64 	%fd2729, %fd2728, %fd2720, 0d3FE000000000000B;
	fma.rn.f64 	%fd2730, %fd2729, %fd2720, 0d3FF0000000000000;
	fma.rn.f64 	%fd2731, %fd2730, %fd2720, 0d3FF0000000000000;
	{
	.reg .b32 %temp; 
	mov.b64 	{%r353, %temp}, %fd2731;
	}
	{
	.reg .b32 %temp; 
	mov.b64 	{%temp, %r354}, %fd2731;
	}
	shl.b32 	%r1039, %r352, 20;
	add.s32 	%r1040, %r1039, %r354;
	mov.b64 	%fd3243, {%r353, %r1040};
	{
	.reg .b32 %temp; 
	mov.b64 	{%temp, %r1041}, %fd565;
	}
	mov.b32 	%f131, %r1041;
	abs.f32 	%f72, %f131;
	setp.lt.f32 	%p327, %f72, 0f4086232B;
	@%p327 bra 	$L__BB4_399;
	setp.lt.f64 	%p328, %fd565, 0d0000000000000000;
	add.f64 	%fd2732, %fd565, 0d7FF0000000000000;
	selp.f64 	%fd3243, 0d0000000000000000, %fd2732, %p328;
	setp.geu.f32 	%p329, %f72, 0f40874800;
	@%p329 bra 	$L__BB4_399;
	shr.u32 	%r1042, %r352, 31;
	add.s32 	%r1043, %r352, %r1042;
	shr.s32 	%r1044, %r1043, 1;
	shl.b32 	%r1045, %r1044, 20;
	add.s32 	%r1046, %r354, %r1045;
	mov.b64 	%fd2733, {%r353, %r1046};
	sub.s32 	%r1047, %r352, %r1044;
	shl.b32 	%r1048, %r1047, 20;
	add.s32 	%r1049, %r1048, 1072693248;
	mov.b32 	%r1050, 0;
	mov.b64 	%fd2734, {%r1050, %r1049};
	mul.f64 	%fd3243, %fd2734, %fd2733;
$L__BB4_399:
	div.rn.f64 	%fd570, %fd559, 0d4044000000000000;
	abs.f64 	%fd571, %fd570;
	setp.eq.f64 	%p330, %fd571, 0d7FF0000000000000;
	@%p330 bra 	$L__BB4_403;
	mul.f64 	%fd2735, %fd570, 0d3FE45F306DC9C883;
	cvt.rni.s32.f64 	%r1364, %fd2735;
	cvt.rn.f64.s32 	%fd2736, %r1364;
	fma.rn.f64 	%fd2737, %fd2736, 0dBFF921FB54442D18, %fd570;
	fma.rn.f64 	%fd2738, %fd2736, 0dBC91A62633145C00, %fd2737;
	fma.rn.f64 	%fd3245, %fd2736, 0dB97B839A252049C0, %fd2738;
	setp.ltu.f64 	%p331, %fd571, 0d41E0000000000000;
	@%p331 bra 	$L__BB4_402;
	{ // callseq 199, 0
	.param .b64 param0;
	st.param.f64 	[param0], %fd570;
	.param .align 16 .b8 retval0[16];
	call.uni (retval0), 
	__internal_trig_reduction_slowpathd, 
	(
	param0
	);
	ld.param.f64 	%fd3245, [retval0];
	ld.param.b32 	%r1364, [retval0+8];
	} // callseq 199
$L__BB4_402:
	add.s32 	%r1365, %r1364, 1;
	bra.uni 	$L__BB4_404;
$L__BB4_403:
	mov.f64 	%fd2740, 0d0000000000000000;
	mul.rn.f64 	%fd3245, %fd570, %fd2740;
	mov.b32 	%r1365, 1;
$L__BB4_404:
	shl.b32 	%r1053, %r1365, 6;
	cvt.u64.u32 	%rd259, %r1053;
	and.b64  	%rd260, %rd259, 64;
	add.s64 	%rd262, %rd22, %rd260;
	mul.rn.f64 	%fd2741, %fd3245, %fd3245;
	and.b32  	%r1054, %r1365, 1;
	setp.eq.b32 	%p332, %r1054, 1;
	selp.f64 	%fd2742, 0dBDA8FF8320FD8164, 0d3DE5DB65F9785EBA, %p332;
	ld.global.nc.v2.f64 	{%fd2743, %fd2744}, [%rd262];
	fma.rn.f64 	%fd2745, %fd2742, %fd2741, %fd2743;
	fma.rn.f64 	%fd2746, %fd2745, %fd2741, %fd2744;
	ld.global.nc.v2.f64 	{%fd2747, %fd2748}, [%rd262+16];
	fma.rn.f64 	%fd2749, %fd2746, %fd2741, %fd2747;
	fma.rn.f64 	%fd2750, %fd2749, %fd2741, %fd2748;
	ld.global.nc.v2.f64 	{%fd2751, %fd2752}, [%rd262+32];
	fma.rn.f64 	%fd2753, %fd2750, %fd2741, %fd2751;
	fma.rn.f64 	%fd2754, %fd2753, %fd2741, %fd2752;
	fma.rn.f64 	%fd2755, %fd2754, %fd3245, %fd3245;
	fma.rn.f64 	%fd2756, %fd2754, %fd2741, 0d3FF0000000000000;
	selp.f64 	%fd2757, %fd2756, %fd2755, %p332;
	and.b32  	%r1055, %r1365, 2;
	setp.eq.s32 	%p333, %r1055, 0;
	mov.f64 	%fd2758, 0d0000000000000000;
	sub.f64 	%fd2759, %fd2758, %fd2757;
	selp.f64 	%fd2760, %fd2757, %fd2759, %p333;
	mul.f64 	%fd2761, %fd3243, %fd2760;
	cvt.rn.f32.f64 	%f73, %fd2761;
	ld.global.f64 	%fd577, [%rd10+28672];
	abs.f64 	%fd578, %fd577;
	setp.eq.f64 	%p334, %fd578, 0d7FF0000000000000;
	@%p334 bra 	$L__BB4_407;
	mul.f64 	%fd2762, %fd577, 0d3FE45F306DC9C883;
	cvt.rni.s32.f64 	%r1366, %fd2762;
	cvt.rn.f64.s32 	%fd2763, %r1366;
	fma.rn.f64 	%fd2764, %fd2763, 0dBFF921FB54442D18, %fd577;
	fma.rn.f64 	%fd2765, %fd2763, 0dBC91A62633145C00, %fd2764;
	fma.rn.f64 	%fd3246, %fd2763, 0dB97B839A252049C0, %fd2765;
	setp.ltu.f64 	%p335, %fd578, 0d41E0000000000000;
	@%p335 bra 	$L__BB4_408;
	{ // callseq 200, 0
	.param .b64 param0;
	st.param.f64 	[param0], %fd577;
	.param .align 16 .b8 retval0[16];
	call.uni (retval0), 
	__internal_trig_reduction_slowpathd, 
	(
	param0
	);
	ld.param.f64 	%fd3246, [retval0];
	ld.param.b32 	%r1366, [retval0+8];
	} // callseq 200
	bra.uni 	$L__BB4_408;
$L__BB4_407:
	mov.f64 	%fd2767, 0d0000000000000000;
	mul.rn.f64 	%fd3246, %fd577, %fd2767;
	mov.b32 	%r1366, 0;
$L__BB4_408:
	shl.b32 	%r1058, %r1366, 6;
	cvt.u64.u32 	%rd263, %r1058;
	and.b64  	%rd264, %rd263, 64;
	add.s64 	%rd266, %rd22, %rd264;
	mul.rn.f64 	%fd2768, %fd3246, %fd3246;
	and.b32  	%r1059, %r1366, 1;
	setp.eq.b32 	%p336, %r1059, 1;
	selp.f64 	%fd2769, 0dBDA8FF8320FD8164, 0d3DE5DB65F9785EBA, %p336;
	ld.global.nc.v2.f64 	{%fd2770, %fd2771}, [%rd266];
	fma.rn.f64 	%fd2772, %fd2769, %fd2768, %fd2770;
	fma.rn.f64 	%fd2773, %fd2772, %fd2768, %fd2771;
	ld.global.nc.v2.f64 	{%fd2774, %fd2775}, [%rd266+16];
	fma.rn.f64 	%fd2776, %fd2773, %fd2768, %fd2774;
	fma.rn.f64 	%fd2777, %fd2776, %fd2768, %fd2775;
	ld.global.nc.v2.f64 	{%fd2778, %fd2779}, [%rd266+32];
	fma.rn.f64 	%fd2780, %fd2777, %fd2768, %fd2778;
	fma.rn.f64 	%fd2781, %fd2780, %fd2768, %fd2779;
	fma.rn.f64 	%fd2782, %fd2781, %fd3246, %fd3246;
	fma.rn.f64 	%fd2783, %fd2781, %fd2768, 0d3FF0000000000000;
	selp.f64 	%fd2784, %fd2783, %fd2782, %p336;
	and.b32  	%r1060, %r1366, 2;
	setp.eq.s32 	%p337, %r1060, 0;
	mov.f64 	%fd2785, 0d0000000000000000;
	sub.f64 	%fd2786, %fd2785, %fd2784;
	selp.f64 	%fd583, %fd2784, %fd2786, %p337;
	fma.rn.f64 	%fd2787, %fd583, 0d3FF71547652B82FE, 0d4338000000000000;
	{
	.reg .b32 %temp; 
	mov.b64 	{%r363, %temp}, %fd2787;
	}
	mov.f64 	%fd2788, 0dC338000000000000;
	add.rn.f64 	%fd2789, %fd2787, %fd2788;
	fma.rn.f64 	%fd2790, %fd2789, 0dBFE62E42FEFA39EF, %fd583;
	fma.rn.f64 	%fd2791, %fd2789, 0dBC7ABC9E3B39803F, %fd2790;
	fma.rn.f64 	%fd2792, %fd2791, 0d3E5ADE1569CE2BDF, 0d3E928AF3FCA213EA;
	fma.rn.f64 	%fd2793, %fd2792, %fd2791, 0d3EC71DEE62401315;
	fma.rn.f64 	%fd2794, %fd2793, %fd2791, 0d3EFA01997C89EB71;
	fma.rn.f64 	%fd2795, %fd2794, %fd2791, 0d3F2A01A014761F65;
	fma.rn.f64 	%fd2796, %fd2795, %fd2791, 0d3F56C16C1852B7AF;
	fma.rn.f64 	%fd2797, %fd2796, %fd2791, 0d3F81111111122322;
	fma.rn.f64 	%fd2798, %fd2797, %fd2791, 0d3FA55555555502A1;
	fma.rn.f64 	%fd2799, %fd2798, %fd2791, 0d3FC5555555555511;
	fma.rn.f64 	%fd2800, %fd2799, %fd2791, 0d3FE000000000000B;
	fma.rn.f64 	%fd2801, %fd2800, %fd2791, 0d3FF0000000000000;
	fma.rn.f64 	%fd2802, %fd2801, %fd2791, 0d3FF0000000000000;
	{
	.reg .b32 %temp; 
	mov.b64 	{%r364, %temp}, %fd2802;
	}
	{
	.reg .b32 %temp; 
	mov.b64 	{%temp, %r365}, %fd2802;
	}
	shl.b32 	%r1061, %r363, 20;
	add.s32 	%r1062, %r1061, %r365;
	mov.b64 	%fd3247, {%r364, %r1062};
	{
	.reg .b32 %temp; 
	mov.b64 	{%temp, %r1063}, %fd583;
	}
	mov.b32 	%f132, %r1063;
	abs.f32 	%f74, %f132;
	setp.lt.f32 	%p338, %f74, 0f4086232B;
	@%p338 bra 	$L__BB4_411;
	setp.lt.f64 	%p339, %fd583, 0d0000000000000000;
	add.f64 	%fd2803, %fd583, 0d7FF0000000000000;
	selp.f64 	%fd3247, 0d0000000000000000, %fd2803, %p339;
	setp.geu.f32 	%p340, %f74, 0f40874800;
	@%p340 bra 	$L__BB4_411;
	shr.u32 	%r1064, %r363, 31;
	add.s32 	%r1065, %r363, %r1064;
	shr.s32 	%r1066, %r1065, 1;
	shl.b32 	%r1067, %r1066, 20;
	add.s32 	%r1068, %r365, %r1067;
	mov.b64 	%fd2804, {%r364, %r1068};
	sub.s32 	%r1069, %r363, %r1066;
	shl.b32 	%r1070, %r1069, 20;
	add.s32 	%r1071, %r1070, 1072693248;
	mov.b32 	%r1072, 0;
	mov.b64 	%fd2805, {%r1072, %r1071};
	mul.f64 	%fd3247, %fd2805, %fd2804;
$L__BB4_411:
	div.rn.f64 	%fd588, %fd577, 0d4044000000000000;
	abs.f64 	%fd589, %fd588;
	setp.eq.f64 	%p341, %fd589, 0d7FF0000000000000;
	@%p341 bra 	$L__BB4_415;
	mul.f64 	%fd2806, %fd588, 0d3FE45F306DC9C883;
	cvt.rni.s32.f64 	%r1367, %fd2806;
	cvt.rn.f64.s32 	%fd2807, %r1367;
	fma.rn.f64 	%fd2808, %fd2807, 0dBFF921FB54442D18, %fd588;
	fma.rn.f64 	%fd2809, %fd2807, 0dBC91A62633145C00, %fd2808;
	fma.rn.f64 	%fd3249, %fd2807, 0dB97B839A252049C0, %fd2809;
	setp.ltu.f64 	%p342, %fd589, 0d41E0000000000000;
	@%p342 bra 	$L__BB4_414;
	{ // callseq 201, 0
	.param .b64 param0;
	st.param.f64 	[param0], %fd588;
	.param .align 16 .b8 retval0[16];
	call.uni (retval0), 
	__internal_trig_reduction_slowpathd, 
	(
	param0
	);
	ld.param.f64 	%fd3249, [retval0];
	ld.param.b32 	%r1367, [retval0+8];
	} // callseq 201
$L__BB4_414:
	add.s32 	%r1368, %r1367, 1;
	bra.uni 	$L__BB4_416;
$L__BB4_415:
	mov.f64 	%fd2811, 0d0000000000000000;
	mul.rn.f64 	%fd3249, %fd588, %fd2811;
	mov.b32 	%r1368, 1;
$L__BB4_416:
	shl.b32 	%r1075, %r1368, 6;
	cvt.u64.u32 	%rd267, %r1075;
	and.b64  	%rd268, %rd267, 64;
	add.s64 	%rd270, %rd22, %rd268;
	mul.rn.f64 	%fd2812, %fd3249, %fd3249;
	and.b32  	%r1076, %r1368, 1;
	setp.eq.b32 	%p343, %r1076, 1;
	selp.f64 	%fd2813, 0dBDA8FF8320FD8164, 0d3DE5DB65F9785EBA, %p343;
	ld.global.nc.v2.f64 	{%fd2814, %fd2815}, [%rd270];
	fma.rn.f64 	%fd2816, %fd2813, %fd2812, %fd2814;
	fma.rn.f64 	%fd2817, %fd2816, %fd2812, %fd2815;
	ld.global.nc.v2.f64 	{%fd2818, %fd2819}, [%rd270+16];
	fma.rn.f64 	%fd2820, %fd2817, %fd2812, %fd2818;
	fma.rn.f64 	%fd2821, %fd2820, %fd2812, %fd2819;
	ld.global.nc.v2.f64 	{%fd2822, %fd2823}, [%rd270+32];
	fma.rn.f64 	%fd2824, %fd2821, %fd2812, %fd2822;
	fma.rn.f64 	%fd2825, %fd2824, %fd2812, %fd2823;
	fma.rn.f64 	%fd2826, %fd2825, %fd3249, %fd3249;
	fma.rn.f64 	%fd2827, %fd2825, %fd2812, 0d3FF0000000000000;
	selp.f64 	%fd2828, %fd2827, %fd2826, %p343;
	and.b32  	%r1077, %r1368, 2;
	setp.eq.s32 	%p344, %r1077, 0;
	mov.f64 	%fd2829, 0d0000000000000000;
	sub.f64 	%fd2830, %fd2829, %fd2828;
	selp.f64 	%fd2831, %fd2828, %fd2830, %p344;
	mul.f64 	%fd2832, %fd3247, %fd2831;
	cvt.rn.f32.f64 	%f75, %fd2832;
	ld.global.f64 	%fd595, [%rd10+30720];
	abs.f64 	%fd596, %fd595;
	setp.eq.f64 	%p345, %fd596, 0d7FF0000000000000;
	@%p345 bra 	$L__BB4_419;
	mul.f64 	%fd2833, %fd595, 0d3FE45F306DC9C883;
	cvt.rni.s32.f64 	%r1369, %fd2833;
	cvt.rn.f64.s32 	%fd2834, %r1369;
	fma.rn.f64 	%fd2835, %fd2834, 0dBFF921FB54442D18, %fd595;
	fma.rn.f64 	%fd2836, %fd2834, 0dBC91A62633145C00, %fd2835;
	fma.rn.f64 	%fd3250, %fd2834, 0dB97B839A252049C0, %fd2836;
	setp.ltu.f64 	%p346, %fd596, 0d41E0000000000000;
	@%p346 bra 	$L__BB4_420;
	{ // callseq 202, 0
	.param .b64 param0;
	st.param.f64 	[param0], %fd595;
	.param .align 16 .b8 retval0[16];
	call.uni (retval0), 
	__internal_trig_reduction_slowpathd, 
	(
	param0
	);
	ld.param.f64 	%fd3250, [retval0];
	ld.param.b32 	%r1369, [retval0+8];
	} // callseq 202
	bra.uni 	$L__BB4_420;
$L__BB4_419:
	mov.f64 	%fd2838, 0d0000000000000000;
	mul.rn.f64 	%fd3250, %fd595, %fd2838;
	mov.b32 	%r1369, 0;
$L__BB4_420:
	shl.b32 	%r1080, %r1369, 6;
	cvt.u64.u32 	%rd271, %r1080;
	and.b64  	%rd272, %rd271, 64;
	add.s64 	%rd274, %rd22, %rd272;
	mul.rn.f64 	%fd2839, %fd3250, %fd3250;
	and.b32  	%r1081, %r1369, 1;
	setp.eq.b32 	%p347, %r1081, 1;
	selp.f64 	%fd2840, 0dBDA8FF8320FD8164, 0d3DE5DB65F9785EBA, %p347;
	ld.global.nc.v2.f64 	{%fd2841, %fd2842}, [%rd274];
	fma.rn.f64 	%fd2843, %fd2840, %fd2839, %fd2841;
	fma.rn.f64 	%fd2844, %fd2843, %fd2839, %fd2842;
	ld.global.nc.v2.f64 	{%fd2845, %fd2846}, [%rd274+16];
	fma.rn.f64 	%fd2847, %fd2844, %fd2839, %fd2845;
	fma.rn.f64 	%fd2848, %fd2847, %fd2839, %fd2846;
	ld.global.nc.v2.f64 	{%fd2849, %fd2850}, [%rd274+32];
	fma.rn.f64 	%fd2851, %fd2848, %fd2839, %fd2849;
	fma.rn.f64 	%fd2852, %fd2851, %fd2839, %fd2850;
	fma.rn.f64 	%fd2853, %fd2852, %fd3250, %fd3250;
	fma.rn.f64 	%fd2854, %fd2852, %fd2839, 0d3FF0000000000000;
	selp.f64 	%fd2855, %fd2854, %fd2853, %p347;
	and.b32  	%r1082, %r1369, 2;
	setp.eq.s32 	%p348, %r1082, 0;
	mov.f64 	%fd2856, 0d0000000000000000;
	sub.f64 	%fd2857, %fd2856, %fd2855;
	selp.f64 	%fd601, %fd2855, %fd2857, %p348;
	fma.rn.f64 	%fd2858, %fd601, 0d3FF71547652B82FE, 0d4338000000000000;
	{
	.reg .b32 %temp; 
	mov.b64 	{%r374, %temp}, %fd2858;
	}
	mov.f64 	%fd2859, 0dC338000000000000;
	add.rn.f64 	%fd2860, %fd2858, %fd2859;
	fma.rn.f64 	%fd2861, %fd2860, 0dBFE62E42FEFA39EF, %fd601;
	fma.rn.f64 	%fd2862, %fd2860, 0dBC7ABC9E3B39803F, %fd2861;
	fma.rn.f64 	%fd2863, %fd2862, 0d3E5ADE1569CE2BDF, 0d3E928AF3FCA213EA;
	fma.rn.f64 	%fd2864, %fd2863, %fd2862, 0d3EC71DEE62401315;
	fma.rn.f64 	%fd2865, %fd2864, %fd2862, 0d3EFA01997C89EB71;
	fma.rn.f64 	%fd2866, %fd2865, %fd2862, 0d3F2A01A014761F65;
	fma.rn.f64 	%fd2867, %fd2866, %fd2862, 0d3F56C16C1852B7AF;
	fma.rn.f64 	%fd2868, %fd2867, %fd2862, 0d3F81111111122322;
	fma.rn.f64 	%fd2869, %fd2868, %fd2862, 0d3FA55555555502A1;
	fma.rn.f64 	%fd2870, %fd2869, %fd2862, 0d3FC5555555555511;
	fma.rn.f64 	%fd2871, %fd2870, %fd2862, 0d3FE000000000000B;
	fma.rn.f64 	%fd2872, %fd2871, %fd2862, 0d3FF0000000000000;
	fma.rn.f64 	%fd2873, %fd2872, %fd2862, 0d3FF0000000000000;
	{
	.reg .b32 %temp; 
	mov.b64 	{%r375, %temp}, %fd2873;
	}
	{
	.reg .b32 %temp; 
	mov.b64 	{%temp, %r376}, %fd2873;
	}
	shl.b32 	%r1083, %r374, 20;
	add.s32 	%r1084, %r1083, %r376;
	mov.b64 	%fd3251, {%r375, %r1084};
	{
	.reg .b32 %temp; 
	mov.b64 	{%temp, %r1085}, %fd601;
	}
	mov.b32 	%f133, %r1085;
	abs.f32 	%f76, %f133;
	setp.lt.f32 	%p349, %f76, 0f4086232B;
	@%p349 bra 	$L__BB4_423;
	setp.lt.f64 	%p350, %fd601, 0d0000000000000000;
	add.f64 	%fd2874, %fd601, 0d7FF0000000000000;
	selp.f64 	%fd3251, 0d0000000000000000, %fd2874, %p350;
	setp.geu.f32 	%p351, %f76, 0f40874800;
	@%p351 bra 	$L__BB4_423;
	shr.u32 	%r1086, %r374, 31;
	add.s32 	%r1087, %r374, %r1086;
	shr.s32 	%r1088, %r1087, 1;
	shl.b32 	%r1089, %r1088, 20;
	add.s32 	%r1090, %r376, %r1089;
	mov.b64 	%fd2875, {%r375, %r1090};
	sub.s32 	%r1091, %r374, %r1088;
	shl.b32 	%r1092, %r1091, 20;
	add.s32 	%r1093, %r1092, 1072693248;
	mov.b32 	%r1094, 0;
	mov.b64 	%fd2876, {%r1094, %r1093};
	mul.f64 	%fd3251, %fd2876, %fd2875;
$L__BB4_423:
	div.rn.f64 	%fd606, %fd595, 0d4044000000000000;
	abs.f64 	%fd607, %fd606;
	setp.eq.f64 	%p352, %fd607, 0d7FF0000000000000;
	@%p352 bra 	$L__BB4_427;
	mul.f64 	%fd2877, %fd606, 0d3FE45F306DC9C883;
	cvt.rni.s32.f64 	%r1370, %fd2877;
	cvt.rn.f64.s32 	%fd2878, %r1370;
	fma.rn.f64 	%fd2879, %fd2878, 0dBFF921FB54442D18, %fd606;
	fma.rn.f64 	%fd2880, %fd2878, 0dBC91A62633145C00, %fd2879;
	fma.rn.f64 	%fd3253, %fd2878, 0dB97B839A252049C0, %fd2880;
	setp.ltu.f64 	%p353, %fd607, 0d41E0000000000000;
	@%p353 bra 	$L__BB4_426;
	{ // callseq 203, 0
	.param .b64 param0;
	st.param.f64 	[param0], %fd606;
	.param .align 16 .b8 retval0[16];
	call.uni (retval0), 
	__internal_trig_reduction_slowpathd, 
	(
	param0
	);
	ld.param.f64 	%fd3253, [retval0];
	ld.param.b32 	%r1370, [retval0+8];
	} // callseq 203
$L__BB4_426:
	add.s32 	%r1371, %r1370, 1;
	bra.uni 	$L__BB4_428;
$L__BB4_427:
	mov.f64 	%fd2882, 0d0000000000000000;
	mul.rn.f64 	%fd3253, %fd606, %fd2882;
	mov.b32 	%r1371, 1;
$L__BB4_428:
	shl.b32 	%r1097, %r1371, 6;
	cvt.u64.u32 	%rd275, %r1097;
	and.b64  	%rd276, %rd275, 64;
	add.s64 	%rd278, %rd22, %rd276;
	mul.rn.f64 	%fd2883, %fd3253, %fd3253;
	and.b32  	%r1098, %r1371, 1;
	setp.eq.b32 	%p354, %r1098, 1;
	selp.f64 	%fd2884, 0dBDA8FF8320FD8164, 0d3DE5DB65F9785EBA, %p354;
	ld.global.nc.v2.f64 	{%fd2885, %fd2886}, [%rd278];
	fma.rn.f64 	%fd2887, %fd2884, %fd2883, %fd2885;
	fma.rn.f64 	%fd2888, %fd2887, %fd2883, %fd2886;
	ld.global.nc.v2.f64 	{%fd2889, %fd2890}, [%rd278+16];
	fma.rn.f64 	%fd2891, %fd2888, %fd2883, %fd2889;
	fma.rn.f64 	%fd2892, %fd2891, %fd2883, %fd2890;
	ld.global.nc.v2.f64 	{%fd2893, %fd2894}, [%rd278+32];
	fma.rn.f64 	%fd2895, %fd2892, %fd2883, %fd2893;
	fma.rn.f64 	%fd2896, %fd2895, %fd2883, %fd2894;
	fma.rn.f64 	%fd2897, %fd2896, %fd3253, %fd3253;
	fma.rn.f64 	%fd2898, %fd2896, %fd2883, 0d3FF0000000000000;
	selp.f64 	%fd2899, %fd2898, %fd2897, %p354;
	and.b32  	%r1099, %r1371, 2;
	setp.eq.s32 	%p355, %r1099, 0;
	mov.f64 	%fd2900, 0d0000000000000000;
	sub.f64 	%fd2901, %fd2900, %fd2899;
	selp.f64 	%fd2902, %fd2899, %fd2901, %p355;
	mul.f64 	%fd2903, %fd3251, %fd2902;
	cvt.rn.f32.f64 	%f134, %fd2903;
	add.f32 	%f135, %f250, %f47;
	add.f32 	%f136, %f49, %f51;
	add.f32 	%f137, %f53, %f55;
	add.f32 	%f138, %f57, %f59;
	add.f32 	%f139, %f61, %f63;
	add.f32 	%f140, %f65, %f67;
	add.f32 	%f141, %f69, %f71;
	add.f32 	%f142, %f73, %f75;
	add.f32 	%f143, %f135, %f136;
	add.f32 	%f144, %f137, %f138;
	add.f32 	%f145, %f139, %f140;
	add.f32 	%f146, %f141, %f142;
	add.f32 	%f147, %f143, %f144;
	add.f32 	%f148, %f145, %f146;
	add.f32 	%f149, %f147, %f148;
	add.f32 	%f250, %f149, %f134;
	sub.s64 	%rd279, %rd17, %rd311;
	setp.lt.u64 	%p356, %rd279, 4096;
	@%p356 bra 	$L__BB4_446;
	add.s64 	%rd311, %rd311, 4096;
	setp.le.u64 	%p357, %rd311, %rd8;
	@%p357 bra 	$L__BB4_236;
$L__BB4_430:
	setp.le.u64 	%p358, %rd17, %rd311;
	@%p358 bra 	$L__BB4_446;
	cvt.u32.u64 	%r1100, %rd311;
	cvt.u32.u64 	%r1101, %rd17;
	sub.s32 	%r382, %r1101, %r1100;
	setp.ge.s32 	%p359, %r29, %r382;
	@%p359 bra 	$L__BB4_446;
	add.s64 	%rd280, %rd311, %rd6;
	shl.b64 	%rd281, %rd280, 3;
	add.s64 	%rd312, %rd2, %rd281;
	mov.u32 	%r1372, %r29;
$L__BB4_433:
	ld.global.f64 	%fd613, [%rd312];
	abs.f64 	%fd614, %fd613;
	setp.neu.f64 	%p360, %fd614, 0d7FF0000000000000;
	@%p360 bra 	$L__BB4_435;
	mov.f64 	%fd2909, 0d0000000000000000;
	mul.rn.f64 	%fd3254, %fd613, %fd2909;
	mov.b32 	%r1373, 0;
	bra.uni 	$L__BB4_437;
$L__BB4_435:
	mul.f64 	%fd2904, %fd613, 0d3FE45F306DC9C883;
	cvt.rni.s32.f64 	%r1373, %fd2904;
	cvt.rn.f64.s32 	%fd2905, %r1373;
	fma.rn.f64 	%fd2906, %fd2905, 0dBFF921FB54442D18, %fd613;
	fma.rn.f64 	%fd2907, %fd2905, 0dBC91A62633145C00, %fd2906;
	fma.rn.f64 	%fd3254, %fd2905, 0dB97B839A252049C0, %fd2907;
	setp.ltu.f64 	%p361, %fd614, 0d41E0000000000000;
	@%p361 bra 	$L__BB4_437;
	{ // callseq 204, 0
	.param .b64 param0;
	st.param.f64 	[param0], %fd613;
	.param .align 16 .b8 retval0[16];
	call.uni (retval0), 
	__internal_trig_reduction_slowpathd, 
	(
	param0
	);
	ld.param.f64 	%fd3254, [retval0];
	ld.param.b32 	%r1373, [retval0+8];
	} // callseq 204
$L__BB4_437:
	shl.b32 	%r1104, %r1373, 6;
	cvt.u64.u32 	%rd282, %r1104;
	and.b64  	%rd283, %rd282, 64;
	add.s64 	%rd285, %rd22, %rd283;
	mul.rn.f64 	%fd2910, %fd3254, %fd3254;
	and.b32  	%r1105, %r1373, 1;
	setp.eq.b32 	%p362, %r1105, 1;
	selp.f64 	%fd2911, 0dBDA8FF8320FD8164, 0d3DE5DB65F9785EBA, %p362;
	ld.global.nc.v2.f64 	{%fd2912, %fd2913}, [%rd285];
	fma.rn.f64 	%fd2914, %fd2911, %fd2910, %fd2912;
	fma.rn.f64 	%fd2915, %fd2914, %fd2910, %fd2913;
	ld.global.nc.v2.f64 	{%fd2916, %fd2917}, [%rd285+16];
	fma.rn.f64 	%fd2918, %fd2915, %fd2910, %fd2916;
	fma.rn.f64 	%fd2919, %fd2918, %fd2910, %fd2917;
	ld.global.nc.v2.f64 	{%fd2920, %fd2921}, [%rd285+32];
	fma.rn.f64 	%fd2922, %fd2919, %fd2910, %fd2920;
	fma.rn.f64 	%fd2923, %fd2922, %fd2910, %fd2921;
	fma.rn.f64 	%fd2924, %fd2923, %fd3254, %fd3254;
	fma.rn.f64 	%fd2925, %fd2923, %fd2910, 0d3FF0000000000000;
	selp.f64 	%fd2926, %fd2925, %fd2924, %p362;
	and.b32  	%r1106, %r1373, 2;
	setp.eq.s32 	%p363, %r1106, 0;
	mov.f64 	%fd2927, 0d0000000000000000;
	sub.f64 	%fd2928, %fd2927, %fd2926;
	selp.f64 	%fd619, %fd2926, %fd2928, %p363;
	fma.rn.f64 	%fd2929, %fd619, 0d3FF71547652B82FE, 0d4338000000000000;
	{
	.reg .b32 %temp; 
	mov.b64 	{%r387, %temp}, %fd2929;
	}
	mov.f64 	%fd2930, 0dC338000000000000;
	add.rn.f64 	%fd2931, %fd2929, %fd2930;
	fma.rn.f64 	%fd2932, %fd2931, 0dBFE62E42FEFA39EF, %fd619;
	fma.rn.f64 	%fd2933, %fd2931, 0dBC7ABC9E3B39803F, %fd2932;
	fma.rn.f64 	%fd2934, %fd2933, 0d3E5ADE1569CE2BDF, 0d3E928AF3FCA213EA;
	fma.rn.f64 	%fd2935, %fd2934, %fd2933, 0d3EC71DEE62401315;
	fma.rn.f64 	%fd2936, %fd2935, %fd2933, 0d3EFA01997C89EB71;
	fma.rn.f64 	%fd2937, %fd2936, %fd2933, 0d3F2A01A014761F65;
	fma.rn.f64 	%fd2938, %fd2937, %fd2933, 0d3F56C16C1852B7AF;
	fma.rn.f64 	%fd2939, %fd2938, %fd2933, 0d3F81111111122322;
	fma.rn.f64 	%fd2940, %fd2939, %fd2933, 0d3FA55555555502A1;
	fma.rn.f64 	%fd2941, %fd2940, %fd2933, 0d3FC5555555555511;
	fma.rn.f64 	%fd2942, %fd2941, %fd2933, 0d3FE000000000000B;
	fma.rn.f64 	%fd2943, %fd2942, %fd2933, 0d3FF0000000000000;
	fma.rn.f64 	%fd2944, %fd2943, %fd2933, 0d3FF0000000000000;
	{
	.reg .b32 %temp; 
	mov.b64 	{%r388, %temp}, %fd2944;
	}
	{
	.reg .b32 %temp; 
	mov.b64 	{%temp, %r389}, %fd2944;
	}
	shl.b32 	%r1107, %r387, 20;
	add.s32 	%r1108, %r1107, %r389;
	mov.b64 	%fd3255, {%r388, %r1108};
	{
	.reg .b32 %temp; 
	mov.b64 	{%temp, %r1109}, %fd619;
	}
	mov.b32 	%f150, %r1109;
	abs.f32 	%f80, %f150;
	setp.lt.f32 	%p364, %f80, 0f4086232B;
	@%p364 bra 	$L__BB4_440;
	setp.lt.f64 	%p365, %fd619, 0d0000000000000000;
	add.f64 	%fd2945, %fd619, 0d7FF0000000000000;
	selp.f64 	%fd3255, 0d0000000000000000, %fd2945, %p365;
	setp.geu.f32 	%p366, %f80, 0f40874800;
	@%p366 bra 	$L__BB4_440;
	shr.u32 	%r1110, %r387, 31;
	add.s32 	%r1111, %r387, %r1110;
	shr.s32 	%r1112, %r1111, 1;
	shl.b32 	%r1113, %r1112, 20;
	add.s32 	%r1114, %r389, %r1113;
	mov.b64 	%fd2946, {%r388, %r1114};
	sub.s32 	%r1115, %r387, %r1112;
	shl.b32 	%r1116, %r1115, 20;
	add.s32 	%r1117, %r1116, 1072693248;
	mov.b32 	%r1118, 0;
	mov.b64 	%fd2947, {%r1118, %r1117};
	mul.f64 	%fd3255, %fd2947, %fd2946;
$L__BB4_440:
	div.rn.f64 	%fd624, %fd613, 0d4044000000000000;
	abs.f64 	%fd625, %fd624;
	setp.neu.f64 	%p367, %fd625, 0d7FF0000000000000;
	@%p367 bra 	$L__BB4_442;
	mov.f64 	%fd2953, 0d0000000000000000;
	mul.rn.f64 	%fd3257, %fd624, %fd2953;
	mov.b32 	%r1375, 1;
	bra.uni 	$L__BB4_445;
$L__BB4_442:
	mul.f64 	%fd2948, %fd624, 0d3FE45F306DC9C883;
	cvt.rni.s32.f64 	%r1374, %fd2948;
	cvt.rn.f64.s32 	%fd2949, %r1374;
	fma.rn.f64 	%fd2950, %fd2949, 0dBFF921FB54442D18, %fd624;
	fma.rn.f64 	%fd2951, %fd2949, 0dBC91A62633145C00, %fd2950;
	fma.rn.f64 	%fd3257, %fd2949, 0dB97B839A252049C0, %fd2951;
	setp.ltu.f64 	%p368, %fd625, 0d41E0000000000000;
	@%p368 bra 	$L__BB4_444;
	{ // callseq 205, 0
	.param .b64 param0;
	st.param.f64 	[param0], %fd624;
	.param .align 16 .b8 retval0[16];
	call.uni (retval0), 
	__internal_trig_reduction_slowpathd, 
	(
	param0
	);
	ld.param.f64 	%fd3257, [retval0];
	ld.param.b32 	%r1374, [retval0+8];
	} // callseq 205
$L__BB4_444:
	add.s32 	%r1375, %r1374, 1;
$L__BB4_445:
	shl.b32 	%r1121, %r1375, 6;
	cvt.u64.u32 	%rd286, %r1121;
	and.b64  	%rd287, %rd286, 64;
	add.s64 	%rd289, %rd22, %rd287;
	mul.rn.f64 	%fd2954, %fd3257, %fd3257;
	and.b32  	%r1122, %r1375, 1;
	setp.eq.b32 	%p369, %r1122, 1;
	selp.f64 	%fd2955, 0dBDA8FF8320FD8164, 0d3DE5DB65F9785EBA, %p369;
	ld.global.nc.v2.f64 	{%fd2956, %fd2957}, [%rd289];
	fma.rn.f64 	%fd2958, %fd2955, %fd2954, %fd2956;
	fma.rn.f64 	%fd2959, %fd2958, %fd2954, %fd2957;
	ld.global.nc.v2.f64 	{%fd2960, %fd2961}, [%rd289+16];
	fma.rn.f64 	%fd2962, %fd2959, %fd2954, %fd2960;
	fma.rn.f64 	%fd2963, %fd2962, %fd2954, %fd2961;
	ld.global.nc.v2.f64 	{%fd2964, %fd2965}, [%rd289+32];
	fma.rn.f64 	%fd2966, %fd2963, %fd2954, %fd2964;
	fma.rn.f64 	%fd2967, %fd2966, %fd2954, %fd2965;
	fma.rn.f64 	%fd2968, %fd2967, %fd3257, %fd3257;
	fma.rn.f64 	%fd2969, %fd2967, %fd2954, 0d3FF0000000000000;
	selp.f64 	%fd2970, %fd2969, %fd2968, %p369;
	and.b32  	%r1123, %r1375, 2;
	setp.eq.s32 	%p370, %r1123, 0;
	mov.f64 	%fd2971, 0d0000000000000000;
	sub.f64 	%fd2972, %fd2971, %fd2970;
	selp.f64 	%fd2973, %fd2970, %fd2972, %p370;
	mul.f64 	%fd2974, %fd3255, %fd2973;
	cvt.rn.f32.f64 	%f151, %fd2974;
	add.f32 	%f250, %f250, %f151;
	add.s32 	%r1372, %r1372, 256;
	add.s64 	%rd312, %rd312, 2048;
	setp.lt.s32 	%p371, %r1372, %r382;
	@%p371 bra 	$L__BB4_433;
$L__BB4_446:
	// begin inline asm
	mov.u32 %r1124, %laneid;
	// end inline asm
	mov.b32 	%r1126, %f250;
	mov.b32 	%r1127, 1;
	mov.b32 	%r1148, 31;
	mov.b32 	%r1149, -1;
	// begin inline asm
	shfl.sync.down.b32 %r1125, %r1126, %r1127, %r1148, %r1149;
	// end inline asm
	setp.gt.s32 	%p372, %r1124, 30;
	mov.b32 	%f152, %r1125;
	add.f32 	%f153, %f250, %f152;
	selp.f32 	%f154, %f250, %f153, %p372;
	mov.b32 	%r1131, %f154;
	mov.b32 	%r1132, 2;
	// begin inline asm
	shfl.sync.down.b32 %r1130, %r1131, %r1132, %r1148, %r1149;
	// end inline asm
	setp.gt.s32 	%p373, %r1124, 29;
	mov.b32 	%f155, %r1130;
	add.f32 	%f156, %f154, %f155;
	selp.f32 	%f157, %f154, %f156, %p373;
	mov.b32 	%r1136, %f157;
	mov.b32 	%r1137, 4;
	// begin inline asm
	shfl.sync.down.b32 %r1135, %r1136, %r1137, %r1148, %r1149;
	// end inline asm
	setp.gt.s32 	%p374, %r1124, 27;
	mov.b32 	%f158, %r1135;
	add.f32 	%f159, %f157, %f158;
	selp.f32 	%f160, %f157, %f159, %p374;
	mov.b32 	%r1141, %f160;
	mov.b32 	%r1142, 8;
	// begin inline asm
	shfl.sync.down.b32 %r1140, %r1141, %r1142, %r1148, %r1149;
	// end inline asm
	setp.gt.s32 	%p375, %r1124, 23;
	mov.b32 	%f161, %r1140;
	add.f32 	%f162, %f160, %f161;
	selp.f32 	%f163, %f160, %f162, %p375;
	mov.b32 	%r1146, %f163;
	mov.b32 	%r1147, 16;
	// begin inline asm
	shfl.sync.down.b32 %r1145, %r1146, %r1147, %r1148, %r1149;
	// end inline asm
	setp.gt.s32 	%p376, %r1124, 15;
	mov.b32 	%f164, %r1145;
	add.f32 	%f83, %f163, %f164;
	selp.f32 	%f251, %f163, %f83, %p376;
	setp.ne.s32 	%p377, %r1124, 0;
	@%p377 bra 	$L__BB4_448;
	shr.u32 	%r1150, %r29, 3;
	and.b32  	%r1151, %r1150, 124;
	mov.u32 	%r1152, _ZZN3cub18CUB_300001_SM_10006detail6reduce28DeviceReduceSingleTileKernelINS2_10policy_hubIfyN4cuda3std3__44plusIfEEE10Policy1000EN6thrust24THRUST_300001_SM_1000_NS6detail15normal_iteratorINSD_10device_ptrIdEEEEPdyS9_df9integrateEEvT0_T1_T2_T3_T4_T6_E12temp_storage;
	add.s32 	%r1153, %r1152, %r1151;
	st.shared.f32 	[%r1153+8], %f83;
$L__BB4_448:
	bar.sync 	0;
	setp.ne.s32 	%p378, %r29, 0;
	@%p378 bra 	$L__BB4_450;
	ld.shared.f32 	%f165, [_ZZN3cub18CUB_300001_SM_10006detail6reduce28DeviceReduceSingleTileKernelINS2_10policy_hubIfyN4cuda3std3__44plusIfEEE10Policy1000EN6thrust24THRUST_300001_SM_1000_NS6detail15normal_iteratorINSD_10device_ptrIdEEEEPdyS9_df9integrateEEvT0_T1_T2_T3_T4_T6_E12temp_storage+12];
	add.f32 	%f166, %f251, %f165;
	ld.shared.f32 	%f167, [_ZZN3cub18CUB_300001_SM_10006detail6reduce28DeviceReduceSingleTileKernelINS2_10policy_hubIfyN4cuda3std3__44plusIfEEE10Policy1000EN6thrust24THRUST_300001_SM_1000_NS6detail15normal_iteratorINSD_10device_ptrIdEEEEPdyS9_df9integrateEEvT0_T1_T2_T3_T4_T6_E12temp_storage+16];
	add.f32 	%f168, %f166, %f167;
	ld.shared.f32 	%f169, [_ZZN3cub18CUB_300001_SM_10006detail6reduce28DeviceReduceSingleTileKernelINS2_10policy_hubIfyN4cuda3std3__44plusIfEEE10Policy1000EN6thrust24THRUST_300001_SM_1000_NS6detail15normal_iteratorINSD_10device_ptrIdEEEEPdyS9_df9integrateEEvT0_T1_T2_T3_T4_T6_E12temp_storage+20];
	add.f32 	%f170, %f168, %f169;
	ld.shared.f32 	%f171, [_ZZN3cub18CUB_300001_SM_10006detail6reduce28DeviceReduceSingleTileKernelINS2_10policy_hubIfyN4cuda3std3__44plusIfEEE10Policy1000EN6thrust24THRUST_300001_SM_1000_NS6detail15normal_iteratorINSD_10device_ptrIdEEEEPdyS9_df9integrateEEvT0_T1_T2_T3_T4_T6_E12temp_storage+24];
	add.f32 	%f172, %f170, %f171;
	ld.shared.f32 	%f173, [_ZZN3cub18CUB_300001_SM_10006detail6reduce28DeviceReduceSingleTileKernelINS2_10policy_hubIfyN4cuda3std3__44plusIfEEE10Policy1000EN6thrust24THRUST_300001_SM_1000_NS6detail15normal_iteratorINSD_10device_ptrIdEEEEPdyS9_df9integrateEEvT0_T1_T2_T3_T4_T6_E12temp_storage+28];
	add.f32 	%f174, %f172, %f173;
	ld.shared.f32 	%f175, [_ZZN3cub18CUB_300001_SM_10006detail6reduce28DeviceReduceSingleTileKernelINS2_10policy_hubIfyN4cuda3std3__44plusIfEEE10Policy1000EN6thrust24THRUST_300001_SM_1000_NS6detail15normal_iteratorINSD_10device_ptrIdEEEEPdyS9_df9integrateEEvT0_T1_T2_T3_T4_T6_E12temp_storage+32];
	add.f32 	%f176, %f174, %f175;
	ld.shared.f32 	%f177, [_ZZN3cub18CUB_300001_SM_10006detail6reduce28DeviceReduceSingleTileKernelINS2_10policy_hubIfyN4cuda3std3__44plusIfEEE10Policy1000EN6thrust24THRUST_300001_SM_1000_NS6detail15normal_iteratorINSD_10device_ptrIdEEEEPdyS9_df9integrateEEvT0_T1_T2_T3_T4_T6_E12temp_storage+36];
	add.f32 	%f251, %f176, %f177;
$L__BB4_450:
	mov.u32 	%r1266, %tid.x;
	setp.ne.s32 	%p427, %r1266, 0;
	@%p427 bra 	$L__BB4_452;
	cvt.rn.f32.f64 	%f242, %fd631;
	add.f32 	%f243, %f251, %f242;
	cvt.f64.f32 	%fd3117, %f243;
	st.global.f64 	[%rd1], %fd3117;
$L__BB4_452:
	ret;

}
	// .globl	_ZN3cub18CUB_300001_SM_10006detail6reduce18DeviceReduceKernelINS2_10policy_hubIfyN4cuda3std3__44plusIfEEE10Policy1000EN6thrust24THRUST_300001_SM_1000_NS6detail15normal_iteratorINSD_10device_ptrIdEEEEyS9_f9integrateEEvT0_PT3_T1_NS0_13GridEvenShareISN_EET2_T4_
.visible .entry _ZN3cub18CUB_300001_SM_10006detail6reduce18DeviceReduceKernelINS2_10policy_hubIfyN4cuda3std3__44plusIfEEE10Policy1000EN6thrust24THRUST_300001_SM_1000_NS6detail15normal_iteratorINSD_10device_ptrIdEEEEyS9_f9integrateEEvT0_PT3_T1_NS0_13GridEvenShareISN_EET2_T4_(
	.param .align 8 .b8 _ZN3cub18CUB_300001_SM_10006detail6reduce18DeviceReduceKernelINS2_10policy_hubIfyN4cuda3std3__44plusIfEEE10Policy1000EN6thrust24THRUST_300001_SM_1000_NS6detail15normal_iteratorINSD_10device_ptrIdEEEEyS9_f9integrateEEvT0_PT3_T1_NS0_13GridEvenShareISN_EET2_T4__param_0[8],
	.param .u64 .ptr .align 1 _ZN3cub18CUB_300001_SM_10006detail6reduce18DeviceReduceKernelINS2_10policy_hubIfyN4cuda3std3__44plusIfEEE10Policy1000EN6thrust24THRUST_300001_SM_1000_NS6detail15normal_iteratorINSD_10device_ptrIdEEEEyS9_f9integrateEEvT0_PT3_T1_NS0_13GridEvenShareISN_EET2_T4__param_1,
	.param .u64 _ZN3cub18CUB_300001_SM_10006detail6reduce18DeviceReduceKernelINS2_10policy_hubIfyN4cuda3std3__44plusIfEEE10Policy1000EN6thrust24THRUST_300001_SM_1000_NS6detail15normal_iteratorINSD_10device_ptrIdEEEEyS9_f9integrateEEvT0_PT3_T1_NS0_13GridEvenShareISN_EET2_T4__param_2,
	.param .align 8 .b8 _ZN3cub18CUB_300001_SM_10006detail6reduce18DeviceReduceKernelINS2_10policy_hubIfyN4cuda3std3__44plusIfEEE10Policy1000EN6thrust24THRUST_300001_SM_1000_NS6detail15normal_iteratorINSD_10device_ptrIdEEEEyS9_f9integrateEEvT0_PT3_T1_NS0_13GridEvenShareISN_EET2_T4__param_3[72],
	.param .align 1 .b8 _ZN3cub18CUB_300001_SM_10006detail6reduce18DeviceReduceKernelINS2_10policy_hubIfyN4cuda3std3__44plusIfEEE10Policy1000EN6thrust24THRUST_300001_SM_1000_NS6detail15normal_iteratorINSD_10device_ptrIdEEEEyS9_f9integrateEEvT0_PT3_T1_NS0_13GridEvenShareISN_EET2_T4__param_4[1],
	.param .align 1 .b8 _ZN3cub18CUB_300001_SM_10006detail6reduce18DeviceReduceKernelINS2_10policy_hubIfyN4cuda3std3__44plusIfEEE10Policy1000EN6thrust24THRUST_300001_SM_1000_NS6detail15normal_iteratorINSD_10device_ptrIdEEEEyS9_f9integrateEEvT0_PT3_T1_NS0_13GridEvenShareISN_EET2_T4__param_5[1]
)
.maxntid 256
{
	.reg .pred 	%p<427>;
	.reg .b32 	%r<1385>;
	.reg .b32 	%f<248>;
	.reg .b64 	%rd<323>;
	.reg .b64 	%fd<3256>;
	// demoted variable
	.shared .align 4 .b8 _ZZN3cub18CUB_300001_SM_10006detail6reduce18DeviceReduceKernelINS2_10policy_hubIfyN4cuda3std3__44plusIfEEE10Policy1000EN6thrust24THRUST_300001_SM_1000_NS6detail15normal_iteratorINSD_10device_ptrIdEEEEyS9_f9integrateEEvT0_PT3_T1_NS0_13GridEvenShareISN_EET2_T4_E12temp_storage[44];
	ld.param.u64 	%rd1, [_ZN3cub18CUB_300001_SM_10006detail6reduce18DeviceReduceKernelINS2_10policy_hubIfyN4cuda3std3__44plusIfEEE10Policy1000EN6thrust24THRUST_300001_SM_1000_NS6detail15normal_iteratorINSD_10device_ptrIdEEEEyS9_f9integrateEEvT0_PT3_T1_NS0_13GridEvenShareISN_EET2_T4__param_3+32];
	ld.param.u32 	%r397, [_ZN3cub18CUB_300001_SM_10006detail6reduce18DeviceReduceKernelINS2_10policy_hubIfyN4cuda3std3__44plusIfEEE10Policy1000EN6thrust24THRUST_300001_SM_1000_NS6detail15normal_iteratorINSD_10device_ptrIdEEEEyS9_f9integrateEEvT0_PT3_T1_NS0_13GridEvenShareISN_EET2_T4__param_3+40];
	ld.param.u64 	%rd20, [_ZN3cub18CUB_300001_SM_10006detail6reduce18DeviceReduceKernelINS2_10policy_hubIfyN4cuda3std3__44plusIfEEE10Policy1000EN6thrust24THRUST_300001_SM_1000_NS6detail15normal_iteratorINSD_10device_ptrIdEEEEyS9_f9integrateEEvT0_PT3_T1_NS0_13GridEvenShareISN_EET2_T4__param_0];
	cvta.to.global.u64 	%rd2, %rd20;
	mov.u32 	%r1, %ctaid.x;
	shl.b32 	%r398, %r397, 12;
	cvt.s64.s32 	%rd3, %r398;
	shl.b32 	%r399, %r1, 12;
	cvt.u64.u32 	%rd321, %r399;
	sub.s64 	%rd5, %rd1, %rd321;
	setp.gt.u64 	%p1, %rd5, 4095;
	@%p1 bra 	$L__BB5_39;
	cvt.u32.u64 	%r1160, %rd321;
	cvt.u32.u64 	%r1161, %rd1;
	sub.s32 	%r2, %r1161, %r1160;
	mov.u32 	%r3, %tid.x;
	setp.ge.s32 	%p378, %r3, %r2;
	mov.f32 	%f243, 0f00000000;
	mov.u32 	%r1281, %r3;
	@%p378 bra 	$L__BB5_15;
	add.s32 	%r1163, %r1160, %r3;
	mul.wide.u32 	%rd294, %r1163, 8;
	add.s64 	%rd295, %rd2, %rd294;
	ld.global.f64 	%fd1, [%rd295];
	abs.f64 	%fd2, %fd1;
	setp.neu.f64 	%p379, %fd2, 0d7FF0000000000000;
	@%p379 bra 	$L__BB5_4;
	mov.f64 	%fd2979, 0d0000000000000000;
	mul.rn.f64 	%fd3116, %fd1, %fd2979;
	mov.b32 	%r1277, 0;
	bra.uni 	$L__BB5_6;
$L__BB5_4:
	mul.f64 	%fd2974, %fd1, 0d3FE45F306DC9C883;
	cvt.rni.s32.f64 	%r1277, %fd2974;
	cvt.rn.f64.s32 	%fd2975, %r1277;
	fma.rn.f64 	%fd2976, %fd2975, 0dBFF921FB54442D18, %fd1;
	fma.rn.f64 	%fd2977, %fd2975, 0dBC91A62633145C00, %fd2976;
	fma.rn.f64 	%fd3116, %fd2975, 0dB97B839A252049C0, %fd2977;
	setp.ltu.f64 	%p380, %fd2, 0d41E0000000000000;
	@%p380 bra 	$L__BB5_6;
	{ // callseq 276, 0
	.param .b64 param0;
	st.param.f64 	[param0], %fd1;
	.param .align 16 .b8 retval0[16];
	call.uni (retval0), 
	__internal_trig_reduction_slowpathd, 
	(
	param0
	);
	ld.param.f64 	%fd3116, [retval0];
	ld.param.b32 	%r1277, [retval0+8];
	} // callseq 276
$L__BB5_6:
	shl.b32 	%r1166, %r1277, 6;
	cvt.u64.u32 	%rd296, %r1166;
	and.b64  	%rd297, %rd296, 64;
	mov.u64 	%rd298, __cudart_sin_cos_coeffs;
	add.s64 	%rd299, %rd298, %rd297;
	mul.rn.f64 	%fd2980, %fd3116, %fd3116;
	and.b32  	%r1167, %r1277, 1;
	setp.eq.b32 	%p381, %r1167, 1;
	selp.f64 	%fd2981, 0dBDA8FF8320FD8164, 0d3DE5DB65F9785EBA, %p381;
	ld.global.nc.v2.f64 	{%fd2982, %fd2983}, [%rd299];
	fma.rn.f64 	%fd2984, %fd2981, %fd2980, %fd2982;
	fma.rn.f64 	%fd2985, %fd2984, %fd2980, %fd2983;
	ld.global.nc.v2.f64 	{%fd2986, %fd2987}, [%rd299+16];
	fma.rn.f64 	%fd2988, %fd2985, %fd2980, %fd2986;
	fma.rn.f64 	%fd2989, %fd2988, %fd2980, %fd2987;
	ld.global.nc.v2.f64 	{%fd2990, %fd2991}, [%rd299+32];
	fma.rn.f64 	%fd2992, %fd2989, %fd2980, %fd2990;
	fma.rn.f64 	%fd2993, %fd2992, %fd2980, %fd2991;
	fma.rn.f64 	%fd2994, %fd2993, %fd3116, %fd3116;
	fma.rn.f64 	%fd2995, %fd2993, %fd2980, 0d3FF0000000000000;
	selp.f64 	%fd2996, %fd2995, %fd2994, %p381;
	and.b32  	%r1168, %r1277, 2;
	setp.eq.s32 	%p382, %r1168, 0;
	mov.f64 	%fd2997, 0d0000000000000000;
	sub.f64 	%fd2998, %fd2997, %fd2996;
	selp.f64 	%fd7, %fd2996, %fd2998, %p382;
	fma.rn.f64 	%fd2999, %fd7, 0d3FF71547652B82FE, 0d4338000000000000;
	{
	.reg .b32 %temp; 
	mov.b64 	{%r7, %temp}, %fd2999;
	}
	mov.f64 	%fd3000, 0dC338000000000000;
	add.rn.f64 	%fd3001, %fd2999, %fd3000;
	fma.rn.f64 	%fd3002, %fd3001, 0dBFE62E42FEFA39EF, %fd7;
	fma.rn.f64 	%fd3003, %fd3001, 0dBC7ABC9E3B39803F, %fd3002;
	fma.rn.f64 	%fd3004, %fd3003, 0d3E5ADE1569CE2BDF, 0d3E928AF3FCA213EA;
	fma.rn.f64 	%fd3005, %fd3004, %fd3003, 0d3EC71DEE62401315;
	fma.rn.f64 	%fd3006, %fd3005, %fd3003, 0d3EFA01997C89EB71;
	fma.rn.f64 	%fd3007, %fd3006, %fd3003, 0d3F2A01A014761F65;
	fma.rn.f64 	%fd3008, %fd3007, %fd3003, 0d3F56C16C1852B7AF;
	fma.rn.f64 	%fd3009, %fd3008, %fd3003, 0d3F81111111122322;
	fma.rn.f64 	%fd3010, %fd3009, %fd3003, 0d3FA55555555502A1;
	fma.rn.f64 	%fd3011, %fd3010, %fd3003, 0d3FC5555555555511;
	fma.rn.f64 	%fd3012, %fd3011, %fd3003, 0d3FE000000000000B;
	fma.rn.f64 	%fd3013, %fd3012, %fd3003, 0d3FF0000000000000;
	fma.rn.f64 	%fd3014, %fd3013, %fd3003, 0d3FF0000000000000;
	{
	.reg .b32 %temp; 
	mov.b64 	{%r8, %temp}, %fd3014;
	}
	{
	.reg .b32 %temp; 
	mov.b64 	{%temp, %r9}, %fd3014;
	}
	shl.b32 	%r1169, %r7, 20;
	add.s32 	%r1170, %r1169, %r9;
	mov.b64 	%fd3117, {%r8, %r1170};
	{
	.reg .b32 %temp; 
	mov.b64 	{%temp, %r1171}, %fd7;
	}
	mov.b32 	%f178, %r1171;
	abs.f32 	%f1, %f178;
	setp.lt.f32 	%p383, %f1, 0f4086232B;
	@%p383 bra 	$L__BB5_9;
	setp.lt.f64 	%p384, %fd7, 0d0000000000000000;
	add.f64 	%fd3015, %fd7, 0d7FF0000000000000;
	selp.f64 	%fd3117, 0d0000000000000000, %fd3015, %p384;
	setp.geu.f32 	%p385, %f1, 0f40874800;
	@%p385 bra 	$L__BB5_9;
	shr.u32 	%r1172, %r7, 31;
	add.s32 	%r1173, %r7, %r1172;
	shr.s32 	%r1174, %r1173, 1;
	shl.b32 	%r1175, %r1174, 20;
	add.s32 	%r1176, %r9, %r1175;
	mov.b64 	%fd3016, {%r8, %r1176};
	sub.s32 	%r1177, %r7, %r1174;
	shl.b32 	%r1178, %r1177, 20;
	add.s32 	%r1179, %r1178, 1072693248;
	mov.b32 	%r1180, 0;
	mov.b64 	%fd3017, {%r1180, %r1179};
	mul.f64 	%fd3117, %fd3017, %fd3016;
$L__BB5_9:
	div.rn.f64 	%fd12, %fd1, 0d4044000000000000;
	abs.f64 	%fd13, %fd12;
	setp.neu.f64 	%p386, %fd13, 0d7FF0000000000000;
	@%p386 bra 	$L__BB5_11;
	mov.f64 	%fd3023, 0d0000000000000000;
	mul.rn.f64 	%fd3119, %fd12, %fd3023;
	mov.b32 	%r1279, 1;
	bra.uni 	$L__BB5_14;
$L__BB5_11:
	mul.f64 	%fd3018, %fd12, 0d3FE45F306DC9C883;
	cvt.rni.s32.f64 	%r1278, %fd3018;
	cvt.rn.f64.s32 	%fd3019, %r1278;
	fma.rn.f64 	%fd3020, %fd3019, 0dBFF921FB54442D18, %fd12;
	fma.rn.f64 	%fd3021, %fd3019, 0dBC91A62633145C00, %fd3020;
	fma.rn.f64 	%fd3119, %fd3019, 0dB97B839A252049C0, %fd3021;
	setp.ltu.f64 	%p387, %fd13, 0d41E0000000000000;
	@%p387 bra 	$L__BB5_13;
	{ // callseq 277, 0
	.param .b64 param0;
	st.param.f64 	[param0], %fd12;
	.param .align 16 .b8 retval0[16];
	call.uni (retval0), 
	__internal_trig_reduction_slowpathd, 
	(
	param0
	);
	ld.param.f64 	%fd3119, [retval0];
	ld.param.b32 	%r1278, [retval0+8];
	} // callseq 277
$L__BB5_13:
	add.s32 	%r1279, %r1278, 1;
$L__BB5_14:
	shl.b32 	%r1183, %r1279, 6;
	cvt.u64.u32 	%rd300, %r1183;
	and.b64  	%rd301, %rd300, 64;
	add.s64 	%rd303, %rd298, %rd301;
	mul.rn.f64 	%fd3024, %fd3119, %fd3119;
	and.b32  	%r1184, %r1279, 1;
	setp.eq.b32 	%p388, %r1184, 1;
	selp.f64 	%fd3025, 0dBDA8FF8320FD8164, 0d3DE5DB65F9785EBA, %p388;
	ld.global.nc.v2.f64 	{%fd3026, %fd3027}, [%rd303];
	fma.rn.f64 	%fd3028, %fd3025, %fd3024, %fd3026;
	fma.rn.f64 	%fd3029, %fd3028, %fd3024, %fd3027;
	ld.global.nc.v2.f64 	{%fd3030, %fd3031}, [%rd303+16];
	fma.rn.f64 	%fd3032, %fd3029, %fd3024, %fd3030;
	fma.rn.f64 	%fd3033, %fd3032, %fd3024, %fd3031;
	ld.global.nc.v2.f64 	{%fd3034, %fd3035}, [%rd303+32];
	fma.rn.f64 	%fd3036, %fd3033, %fd3024, %fd3034;
	fma.rn.f64 	%fd3037, %fd3036, %fd3024, %fd3035;
	fma.rn.f64 	%fd3038, %fd3037, %fd3119, %fd3119;
	fma.rn.f64 	%fd3039, %fd3037, %fd3024, 0d3FF0000000000000;
	selp.f64 	%fd3040, %fd3039, %fd3038, %p388;
	and.b32  	%r1185, %r1279, 2;
	setp.eq.s32 	%p389, %r1185, 0;
	mov.f64 	%fd3041, 0d0000000000000000;
	sub.f64 	%fd3042, %fd3041, %fd3040;
	selp.f64 	%fd3043, %fd3040, %fd3042, %p389;
	mul.f64 	%fd3044, %fd3117, %fd3043;
	cvt.rn.f32.f64 	%f243, %fd3044;
	add.s32 	%r1281, %r3, 256;
$L__BB5_15:
	setp.ge.s32 	%p390, %r1281, %r2;
	@%p390 bra 	$L__BB5_30;
	mul.wide.u32 	%rd304, %r1, 32768;
	mul.wide.u32 	%rd305, %r1281, 8;
	or.b64  	%rd306, %rd304, %rd305;
	add.s64 	%rd319, %rd2, %rd306;
	mov.u64 	%rd309, __cudart_sin_cos_coeffs;
$L__BB5_17:
	ld.global.f64 	%fd19, [%rd319];
	abs.f64 	%fd20, %fd19;
	setp.neu.f64 	%p391, %fd20, 0d7FF0000000000000;
	@%p391 bra 	$L__BB5_19;
	mov.f64 	%fd3050, 0d0000000000000000;
	mul.rn.f64 	%fd3120, %fd19, %fd3050;
	mov.b32 	%r1282, 0;
	bra.uni 	$L__BB5_21;
$L__BB5_19:
	mul.f64 	%fd3045, %fd19, 0d3FE45F306DC9C883;
	cvt.rni.s32.f64 	%r1282, %fd3045;
	cvt.rn.f64.s32 	%fd3046, %r1282;
	fma.rn.f64 	%fd3047, %fd3046, 0dBFF921FB54442D18, %fd19;
	fma.rn.f64 	%fd3048, %fd3046, 0dBC91A62633145C00, %fd3047;
	fma.rn.f64 	%fd3120, %fd3046, 0dB97B839A252049C0, %fd3048;
	setp.ltu.f64 	%p392, %fd20, 0d41E0000000000000;
	@%p392 bra 	$L__BB5_21;
	{ // callseq 278, 0
	.param .b64 param0;
	st.param.f64 	[param0], %fd19;
	.param .align 16 .b8 retval0[16];
	call.uni (retval0), 
	__internal_trig_reduction_slowpathd, 
	(
	param0
	);
	ld.param.f64 	%fd3120, [retval0];
	ld.param.b32 	%r1282, [retval0+8];
	} // callseq 278
$L__BB5_21:
	shl.b32 	%r1188, %r1282, 6;
	cvt.u64.u32 	%rd307, %r1188;
	and.b64  	%rd308, %rd307, 64;
	add.s64 	%rd310, %rd309, %rd308;
	mul.rn.f64 	%fd3051, %fd3120, %fd3120;
	and.b32  	%r1189, %r1282, 1;
	setp.eq.b32 	%p393, %r1189, 1;
	selp.f64 	%fd3052, 0dBDA8FF8320FD8164, 0d3DE5DB65F9785EBA, %p393;
	ld.global.nc.v2.f64 	{%fd3053, %fd3054}, [%rd310];
	fma.rn.f64 	%fd3055, %fd3052, %fd3051, %fd3053;
	fma.rn.f64 	%fd3056, %fd3055, %fd3051, %fd3054;
	ld.global.nc.v2.f64 	{%fd3057, %fd3058}, [%rd310+16];
	fma.rn.f64 	%fd3059, %fd3056, %fd3051, %fd3057;
	fma.rn.f64 	%fd3060, %fd3059, %fd3051, %fd3058;
	ld.global.nc.v2.f64 	{%fd3061, %fd3062}, [%rd310+32];
	fma.rn.f64 	%fd3063, %fd3060, %fd3051, %fd3061;
	fma.rn.f64 	%fd3064, %fd3063, %fd3051, %fd3062;
	fma.rn.f64 	%fd3065, %fd3064, %fd3120, %fd3120;
	fma.rn.f64 	%fd3066, %fd3064, %fd3051, 0d3FF0000000000000;
	selp.f64 	%fd3067, %fd3066, %fd3065, %p393;
	and.b32  	%r1190, %r1282, 2;
	setp.eq.s32 	%p394, %r1190, 0;
	mov.f64 	%fd3068, 0d0000000000000000;
	sub.f64 	%fd3069, %fd3068, %fd3067;
	selp.f64 	%fd25, %fd3067, %fd3069, %p394;
	fma.rn.f64 	%fd3070, %fd25, 0d3FF71547652B82FE, 0d4338000000000000;
	{
	.reg .b32 %temp; 
	mov.b64 	{%r21, %temp}, %fd3070;
	}
	mov.f64 	%fd3071, 0dC338000000000000;
	add.rn.f64 	%fd3072, %fd3070, %fd3071;
	fma.rn.f64 	%fd3073, %fd3072, 0dBFE62E42FEFA39EF, %fd25;
	fma.rn.f64 	%fd3074, %fd3072, 0dBC7ABC9E3B39803F, %fd3073;
	fma.rn.f64 	%fd3075, %fd3074, 0d3E5ADE1569CE2BDF, 0d3E928AF3FCA213EA;
	fma.rn.f64 	%fd3076, %fd3075, %fd3074, 0d3EC71DEE62401315;
	fma.rn.f64 	%fd3077, %fd3076, %fd3074, 0d3EFA01997C89EB71;
	fma.rn.f64 	%fd3078, %fd3077, %fd3074, 0d3F2A01A014761F65;
	fma.rn.f64 	%fd3079, %fd3078, %fd3074, 0d3F56C16C1852B7AF;
	fma.rn.f64 	%fd3080, %fd3079, %fd3074, 0d3F81111111122322;
	fma.rn.f64 	%fd3081, %fd3080, %fd3074, 0d3FA55555555502A1;
	fma.rn.f64 	%fd3082, %fd3081, %fd3074, 0d3FC5555555555511;
	fma.rn.f64 	%fd3083, %fd3082, %fd3074, 0d3FE000000000000B;
	fma.rn.f64 	%fd3084, %fd3083, %fd3074, 0d3FF0000000000000;
	fma.rn.f64 	%fd3085, %fd3084, %fd3074, 0d3FF0000000000000;
	{
	.reg .b32 %temp; 
	mov.b64 	{%r22, %temp}, %fd3085;
	}
	{
	.reg .b32 %temp; 
	mov.b64 	{%temp, %r23}, %fd3085;
	}
	shl.b32 	%r1191, %r21, 20;
	add.s32 	%r1192, %r1191, %r23;
	mov.b64 	%fd3121, {%r22, %r1192};
	{
	.reg .b32 %temp; 
	mov.b64 	{%temp, %r1193}, %fd25;
	}
	mov.b32 	%f179, %r1193;
	abs.f32 	%f5, %f179;
	setp.lt.f32 	%p395, %f5, 0f4086232B;
	@%p395 bra 	$L__BB5_24;
	setp.lt.f64 	%p396, %fd25, 0d0000000000000000;
	add.f64 	%fd3086, %fd25, 0d7FF0000000000000;
	selp.f64 	%fd3121, 0d0000000000000000, %fd3086, %p396;
	setp.geu.f32 	%p397, %f5, 0f40874800;
	@%p397 bra 	$L__BB5_24;
	shr.u32 	%r1194, %r21, 31;
	add.s32 	%r1195, %r21, %r1194;
	shr.s32 	%r1196, %r1195, 1;
	shl.b32 	%r1197, %r1196, 20;
	add.s32 	%r1198, %r23, %r1197;
	mov.b64 	%fd3087, {%r22, %r1198};
	sub.s32 	%r1199, %r21, %r1196;
	shl.b32 	%r1200, %r1199, 20;
	add.s32 	%r1201, %r1200, 1072693248;
	mov.b32 	%r1202, 0;
	mov.b64 	%fd3088, {%r1202, %r1201};
	mul.f64 	%fd3121, %fd3088, %fd3087;
$L__BB5_24:
	div.rn.f64 	%fd30, %fd19, 0d4044000000000000;
	abs.f64 	%fd31, %fd30;
	setp.neu.f64 	%p398, %fd31, 0d7FF0000000000000;
	@%p398 bra 	$L__BB5_26;
	mov.f64 	%fd3094, 0d0000000000000000;
	mul.rn.f64 	%fd3123, %fd30, %fd3094;
	mov.b32 	%r1284, 1;
	bra.uni 	$L__BB5_29;
$L__BB5_26:
	mul.f64 	%fd3089, %fd30, 0d3FE45F306DC9C883;
	cvt.rni.s32.f64 	%r1283, %fd3089;
	cvt.rn.f64.s32 	%fd3090, %r1283;
	fma.rn.f64 	%fd3091, %fd3090, 0dBFF921FB54442D18, %fd30;
	fma.rn.f64 	%fd3092, %fd3090, 0dBC91A62633145C00, %fd3091;
	fma.rn.f64 	%fd3123, %fd3090, 0dB97B839A252049C0, %fd3092;
	setp.ltu.f64 	%p399, %fd31, 0d41E0000000000000;
	@%p399 bra 	$L__BB5_28;
	{ // callseq 279, 0
	.param .b64 param0;
	st.param.f64 	[param0], %fd30;
	.param .align 16 .b8 retval0[16];
	call.uni (retval0), 
	__internal_trig_reduction_slowpathd, 
	(
	param0
	);
	ld.param.f64 	%fd3123, [retval0];
	ld.param.b32 	%r1283, [retval0+8];
	} // callseq 279
$L__BB5_28:
	add.s32 	%r1284, %r1283, 1;
$L__BB5_29:
	shl.b32 	%r1205, %r1284, 6;
	cvt.u64.u32 	%rd311, %r1205;
	and.b64  	%rd312, %rd311, 64;
	add.s64 	%rd314, %rd309, %rd312;
	mul.rn.f64 	%fd3095, %fd3123, %fd3123;
	and.b32  	%r1206, %r1284, 1;
	setp.eq.b32 	%p400, %r1206, 1;
	selp.f64 	%fd3096, 0dBDA8FF8320FD8164, 0d3DE5DB65F9785EBA, %p400;
	ld.global.nc.v2.f64 	{%fd3097, %fd3098}, [%rd314];
	fma.rn.f64 	%fd3099, %fd3096, %fd3095, %fd3097;
	fma.rn.f64 	%fd3100, %fd3099, %fd3095, %fd3098;
	ld.global.nc.v2.f64 	{%fd3101, %fd3102}, [%rd314+16];
	fma.rn.f64 	%fd3103, %fd3100, %fd3095, %fd3101;
	fma.rn.f64 	%fd3104, %fd3103, %fd3095, %fd3102;
	ld.global.nc.v2.f64 	{%fd3105, %fd3106}, [%rd314+32];
	fma.rn.f64 	%fd3107, %fd3104, %fd3095, %fd3105;
	fma.rn.f64 	%fd3108, %fd3107, %fd3095, %fd3106;
	fma.rn.f64 	%fd3109, %fd3108, %fd3123, %fd3123;
	fma.rn.f64 	%fd3110, %fd3108, %fd3095, 0d3FF0000000000000;
	selp.f64 	%fd3111, %fd3110, %fd3109, %p400;
	and.b32  	%r1207, %r1284, 2;
	setp.eq.s32 	%p401, %r1207, 0;
	mov.f64 	%fd3112, 0d0000000000000000;
	sub.f64 	%fd3113, %fd3112, %fd3111;
	selp.f64 	%fd3114, %fd3111, %fd3113, %p401;
	mul.f64 	%fd3115, %fd3121, %fd3114;
	cvt.rn.f32.f64 	%f180, %fd3115;
	add.f32 	%f243, %f243, %f180;
	add.s32 	%r1281, %r1281, 256;
	add.s64 	%rd319, %rd319, 2048;
	setp.lt.s32 	%p402, %r1281, %r2;
	@%p402 bra 	$L__BB5_17;
$L__BB5_30:
	setp.lt.s32 	%p403, %r2, 256;
	@%p403 bra 	$L__BB5_35;
	// begin inline asm
	mov.u32 %r1246, %laneid;
	// end inline asm
	mov.b32 	%r1248, %f243;
	mov.b32 	%r1249, 1;
	mov.b32 	%r1270, 31;
	mov.b32 	%r1271, -1;
	// begin inline asm
	shfl.sync.down.b32 %r1247, %r1248, %r1249, %r1270, %r1271;
	// end inline asm
	setp.gt.s32 	%p419, %r1246, 30;
	mov.b32 	%f215, %r1247;
	add.f32 	%f216, %f243, %f215;
	selp.f32 	%f217, %f243, %f216, %p419;
	mov.b32 	%r1253, %f217;
	mov.b32 	%r1254, 2;
	// begin inline asm
	shfl.sync.down.b32 %r1252, %r1253, %r1254, %r1270, %r1271;
	// end inline asm
	setp.gt.s32 	%p420, %r1246, 29;
	mov.b32 	%f218, %r1252;
	add.f32 	%f219, %f217, %f218;
	selp.f32 	%f220, %f217, %f219, %p420;
	mov.b32 	%r1258, %f220;
	mov.b32 	%r1259, 4;
	// begin inline asm
	shfl.sync.down.b32 %r1257, %r1258, %r1259, %r1270, %r1271;
	// end inline asm
	setp.gt.s32 	%p421, %r1246, 27;
	mov.b32 	%f221, %r1257;
	add.f32 	%f222, %f220, %f221;
	selp.f32 	%f223, %f220, %f222, %p421;
	mov.b32 	%r1263, %f223;
	mov.b32 	%r1264, 8;
	// begin inline asm
	shfl.sync.down.b32 %r1262, %r1263, %r1264, %r1270, %r1271;
	// end inline asm
	setp.gt.s32 	%p422, %r1246, 23;
	mov.b32 	%f224, %r1262;
	add.f32 	%f225, %f223, %f224;
	selp.f32 	%f226, %f223, %f225, %p422;
	mov.b32 	%r1268, %f226;
	mov.b32 	%r1269, 16;
	// begin inline asm
	shfl.sync.down.b32 %r1267, %r1268, %r1269, %r1270, %r1271;
	// end inline asm
	setp.gt.s32 	%p423, %r1246, 15;
	mov.b32 	%f227, %r1267;
	add.f32 	%f8, %f226, %f227;
	selp.f32 	%f247, %f226, %f8, %p423;
	setp.ne.s32 	%p424, %r1246, 0;
	@%p424 bra 	$L__BB5_33;
	shr.u32 	%r1272, %r3, 3;
	and.b32  	%r1273, %r1272, 124;
	mov.u32 	%r1274, _ZZN3cub18CUB_300001_SM_10006detail6reduce18DeviceReduceKernelINS2_10policy_hubIfyN4cuda3std3__44plusIfEEE10Policy1000EN6thrust24THRUST_300001_SM_1000_NS6detail15normal_iteratorINSD_10device_ptrIdEEEEyS9_f9integrateEEvT0_PT3_T1_NS0_13GridEvenShareISN_EET2_T4_E12temp_storage;
	add.s32 	%r1275, %r1274, %r1273;
	st.shared.f32 	[%r1275+8], %f8;
$L__BB5_33:
	bar.sync 	0;
	setp.ne.s32 	%p425, %r3, 0;
	@%p425 bra 	$L__BB5_447;
	ld.shared.f32 	%f228, [_ZZN3cub18CUB_300001_SM_10006detail6reduce18DeviceReduceKernelINS2_10policy_hubIfyN4cuda3std3__44plusIfEEE10Policy1000EN6thrust24THRUST_300001_SM_1000_NS6detail15normal_iteratorINSD_10device_ptrIdEEEEyS9_f9integrateEEvT0_PT3_T1_NS0_13GridEvenShareISN_EET2_T4_E12temp_storage+12];
	add.f32 	%f229, %f247, %f228;
	ld.shared.f32 	%f230, [_ZZN3cub18CUB_300001_SM_10006detail6reduce18DeviceReduceKernelINS2_10policy_hubIfyN4cuda3std3__44plusIfEEE10Policy1000EN6thrust24THRUST_300001_SM_1000_NS6detail15normal_iteratorINSD_10device_ptrIdEEEEyS9_f9integrateEEvT0_PT3_T1_NS0_13GridEvenShareISN_EET2_T4_E12temp_storage+16];
	add.f32 	%f231, %f229, %f230;
	ld.shared.f32 	%f232, [_ZZN3cub18CUB_300001_SM_10006detail6reduce18DeviceReduceKernelINS2_10policy_hubIfyN4cuda3std3__44plusIfEEE10Policy1000EN6thrust24THRUST_300001_SM_1000_NS6detail15normal_iteratorINSD_10device_ptrIdEEEEyS9_f9integrateEEvT0_PT3_T1_NS0_13GridEvenShareISN_EET2_T4_E12temp_storage+20];
	add.f32 	%f233, %f231, %f232;
	ld.shared.f32 	%f234, [_ZZN3cub18CUB_300001_SM_10006detail6reduce18DeviceReduceKernelINS2_10policy_hubIfyN4cuda3std3__44plusIfEEE10Policy1000EN6thrust24THRUST_300001_SM_1000_NS6detail15normal_iteratorINSD_10device_ptrIdEEEEyS9_f9integrateEEvT0_PT3_T1_NS0_13GridEvenShareISN_EET2_T4_E12temp_storage+24];
	add.f32 	%f235, %f233, %f234;
	ld.shared.f32 	%f236, [_ZZN3cub18CUB_300001_SM_10006detail6reduce18DeviceReduceKernelINS2_10policy_hubIfyN4cuda3std3__44plusIfEEE10Policy1000EN6thrust24THRUST_300001_SM_1000_NS6detail15normal_iteratorINSD_10device_ptrIdEEEEyS9_f9integrateEEvT0_PT3_T1_NS0_13GridEvenShareISN_EET2_T4_E12temp_storage+28];
	add.f32 	%f237, %f235, %f236;
	ld.shared.f32 	%f238, [_ZZN3cub18CUB_300001_SM_10006detail6reduce18DeviceReduceKernelINS2_10policy_hubIfyN4cuda3std3__44plusIfEEE10Policy1000EN6thrust24THRUST_300001_SM_1000_NS6detail15normal_iteratorINSD_10device_ptrIdEEEEyS9_f9integrateEEvT0_PT3_T1_NS0_13GridEvenShareISN_EET2_T4_E12temp_storage+32];
	add.f32 	%f239, %f237, %f238;
	ld.shared.f32 	%f240, [_ZZN3cub18CUB_300001_SM_10006detail6reduce18DeviceReduceKernelINS2_10policy_hubIfyN4cuda3std3__44plusIfEEE10Policy1000EN6thrust24THRUST_300001_SM_1000_NS6detail15normal_iteratorINSD_10device_ptrIdEEEEyS9_f9integrateEEvT0_PT3_T1_NS0_13GridEvenShareISN_EET2_T4_E12temp_storage+36];
	add.f32 	%f247, %f239, %f240;
	bra.uni 	$L__BB5_447;
$L__BB5_35:
	// begin inline asm
	mov.u32 %r1208, %laneid;
	// end inline asm
	and.b32  	%r1234, %r3, 992;
	add.s32 	%r1235, %r1234, 32;
	setp.gt.s32 	%p404, %r1235, %r2;
	not.b32 	%r1236, %r1234;
	add.s32 	%r1237, %r2, %r1236;
	selp.b32 	%r1232, %r1237, 31, %p404;
	mov.b32 	%r1210, %f243;
	mov.b32 	%r1211, 1;
	mov.b32 	%r1233, -1;
	// begin inline asm
	shfl.sync.down.b32 %r1209, %r1210, %r1211, %r1232, %r1233;
	// end inline asm
	setp.lt.s32 	%p405, %r1208, %r1232;
	mov.b32 	%f181, %r1209;
	add.f32 	%f182, %f243, %f181;
	selp.f32 	%f183, %f182, %f243, %p405;
	mov.b32 	%r1215, %f183;
	mov.b32 	%r1216, 2;
	// begin inline asm
	shfl.sync.down.b32 %r1214, %r1215, %r1216, %r1232, %r1233;
	// end inline asm
	add.s32 	%r1238, %r1208, 2;
	setp.gt.s32 	%p406, %r1238, %r1232;
	mov.b32 	%f184, %r1214;
	add.f32 	%f185, %f183, %f184;
	selp.f32 	%f186, %f183, %f185, %p406;
	mov.b32 	%r1220, %f186;
	mov.b32 	%r1221, 4;
	// begin inline asm
	shfl.sync.down.b32 %r1219, %r1220, %r1221, %r1232, %r1233;
	// end inline asm
	add.s32 	%r1239, %r1208, 4;
	setp.gt.s32 	%p407, %r1239, %r1232;
	mov.b32 	%f187, %r1219;
	add.f32 	%f188, %f186, %f187;
	selp.f32 	%f189, %f186, %f188, %p407;
	mov.b32 	%r1225, %f189;
	mov.b32 	%r1226, 8;
	// begin inline asm
	shfl.sync.down.b32 %r1224, %r1225, %r1226, %r1232, %r1233;
	// end inline asm
	add.s32 	%r1240, %r1208, 8;
	setp.gt.s32 	%p408, %r1240, %r1232;
	mov.b32 	%f190, %r1224;
	add.f32 	%f191, %f189, %f190;
	selp.f32 	%f192, %f189, %f191, %p408;
	mov.b32 	%r1230, %f192;
	mov.b32 	%r1231, 16;
	// begin inline asm
	shfl.sync.down.b32 %r1229, %r1230, %r1231, %r1232, %r1233;
	// end inline asm
	add.s32 	%r1241, %r1208, 16;
	setp.gt.s32 	%p409, %r1241, %r1232;
	mov.b32 	%f193, %r1229;
	add.f32 	%f194, %f192, %f193;
	selp.f32 	%f247, %f192, %f194, %p409;
	setp.ne.s32 	%p410, %r1208, 0;
	@%p410 bra 	$L__BB5_37;
	shr.u32 	%r1242, %r3, 3;
	and.b32  	%r1243, %r1242, 124;
	mov.u32 	%r1244, _ZZN3cub18CUB_300001_SM_10006detail6reduce18DeviceReduceKernelINS2_10policy_hubIfyN4cuda3std3__44plusIfEEE10Policy1000EN6thrust24THRUST_300001_SM_1000_NS6detail15normal_iteratorINSD_10device_ptrIdEEEEyS9_f9integrateEEvT0_PT3_T1_NS0_13GridEvenShareISN_EET2_T4_E12temp_storage;
	add.s32 	%r1245, %r1244, %r1243;
	st.shared.f32 	[%r1245+8], %f247;
$L__BB5_37:
	bar.sync 	0;
	setp.ne.s32 	%p411, %r3, 0;
	@%p411 bra 	$L__BB5_447;
	setp.gt.s32 	%p412, %r2, 32;
	ld.shared.f32 	%f195, [_ZZN3cub18CUB_300001_SM_10006detail6reduce18DeviceReduceKernelINS2_10policy_hubIfyN4cuda3std3__44plusIfEEE10Policy1000EN6thrust24THRUST_300001_SM_1000_NS6detail15normal_iteratorINSD_10device_ptrIdEEEEyS9_f9integrateEEvT0_PT3_T1_NS0_13GridEvenShareISN_EET2_T4_E12temp_storage+12];
	add.f32 	%f196, %f247, %f195;
	selp.f32 	%f197, %f196, %f247, %p412;
	setp.gt.s32 	%p413, %r2, 64;
	ld.shared.f32 	%f198, [_ZZN3cub18CUB_300001_SM_10006detail6reduce18DeviceReduceKernelINS2_10policy_hubIfyN4cuda3std3__44plusIfEEE10Policy1000EN6thrust24THRUST_300001_SM_1000_NS6detail15normal_iteratorINSD_10device_ptrIdEEEEyS9_f9integrateEEvT0_PT3_T1_NS0_13GridEvenShareISN_EET2_T4_E12temp_storage+16];
	add.f32 	%f199, %f198, %f197;
	selp.f32 	%f200, %f199, %f197, %p413;
	setp.gt.s32 	%p414, %r2, 96;
	ld.shared.f32 	%f201, [_ZZN3cub18CUB_300001_SM_10006detail6reduce18DeviceReduceKernelINS2_10policy_hubIfyN4cuda3std3__44plusIfEEE10Policy1000EN6thrust24THRUST_300001_SM_1000_NS6detail15normal_iteratorINSD_10device_ptrIdEEEEyS9_f9integrateEEvT0_PT3_T1_NS0_13GridEvenShareISN_EET2_T4_E12temp_storage+20];
	add.f32 	%f202, %f201, %f200;
	selp.f32 	%f203, %f202, %f200, %p414;
	setp.gt.s32 	%p415, %r2, 128;
	ld.shared.f32 	%f204, [_ZZN3cub18CUB_300001_SM_10006detail6reduce18DeviceReduceKernelINS2_10policy_hubIfyN4cuda3std3__44plusIfEEE10Policy1000EN6thrust24THRUST_300001_SM_1000_NS6detail15normal_iteratorINSD_10device_ptrIdEEEEyS9_f9integrateEEvT0_PT3_T1_NS0_13GridEvenShareISN_EET2_T4_E12temp_storage+24];
	add.f32 	%f205, %f204, %f203;
	selp.f32 	%f206, %f205, %f203, %p415;
	setp.gt.s32 	%p416, %r2, 160;
	ld.shared.f32 	%f207, [_ZZN3cub18CUB_300001_SM_10006detail6reduce18DeviceReduceKernelINS2_10policy_hubIfyN4cuda3std3__44plusIfEEE10Policy1000EN6thrust24THRUST_300001_SM_1000_NS6detail15normal_iteratorINSD_10device_ptrIdEEEEyS9_f9integrateEEvT0_PT3_T1_NS0_13GridEvenShareISN_EET2_T4_E12temp_storage+28];
	add.f32 	%f208, %f207, %f206;
	selp.f32 	%f209, %f208, %f206, %p416;
	setp.gt.s32 	%p417, %r2, 192;
	ld.shared.f32 	%f210, [_ZZN3cub18CUB_300001_SM_10006detail6reduce18DeviceReduceKernelINS2_10policy_hubIfyN4cuda3std3__44plusIfEEE10Policy1000EN6thrust24THRUST_300001_SM_1000_NS6detail15normal_iteratorINSD_10device_ptrIdEEEEyS9_f9integrateEEvT0_PT3_T1_NS0_13GridEvenShareISN_EET2_T4_E12temp_storage+32];
	add.f32 	%f211, %f210, %f209;
	selp.f32 	%f212, %f211, %f209, %p417;
	setp.gt.s32 	%p418, %r2, 224;
	ld.shared.f32 	%f213, [_ZZN3cub18CUB_300001_SM_10006detail6reduce18DeviceReduceKernelINS2_10policy_hubIfyN4cuda3std3__44plusIfEEE10Policy1000EN6thrust24THRUST_300001_SM_1000_NS6detail15normal_iteratorINSD_10device_ptrIdEEEEyS9_f9integrateEEvT0_PT3_T1_NS0_13GridEvenShareISN_EET2_T4_E12temp_storage+36];
	add.f32 	%f214, %f213, %f212;
	selp.f32 	%f247, %f214, %f212, %p418;
	bra.uni 	$L__BB5_447;
$L__BB5_39:
	cvt.u32.u64 	%r400, %rd321;
	mov.u32 	%r30, %tid.x;
	add.s32 	%r401, %r30, %r400;
	mul.wide.u32 	%rd21, %r401, 8;
	add.s64 	%rd9, %rd2, %rd21;
	ld.global.f64 	%fd37, [%rd9];
	abs.f64 	%fd38, %fd37;
	setp.neu.f64 	%p2, %fd38, 0d7FF0000000000000;
	@%p2 bra 	$L__BB5_41;
	mov.f64 	%fd636, 0d0000000000000000;
	mul.rn.f64 	%fd3124, %fd37, %fd636;
	mov.b32 	%r1285, 0;
	bra.uni 	$L__BB5_43;
$L__BB5_41:
	mul.f64 	%fd631, %fd37, 0d3FE45F306DC9C883;
	cvt.rni.s32.f64 	%r1285, %fd631;
	cvt.rn.f64.s32 	%fd632, %r1285;
	fma.rn.f64 	%fd633, %fd632, 0dBFF921FB54442D18, %fd37;
	fma.rn.f64 	%fd634, %fd632, 0dBC91A62633145C00, %fd633;
	fma.rn.f64 	%fd3124, %fd632, 0dB97B839A252049C0, %fd634;
	setp.ltu.f64 	%p3, %fd38, 0d41E0000000000000;
	@%p3 bra 	$L__BB5_43;
	{ // callseq 210, 0
	.param .b64 param0;
	st.param.f64 	[param0], %fd37;
	.param .align 16 .b8 retval0[16];
	call.uni (retval0), 
	__internal_trig_reduction_slowpathd, 
	(
	param0
	);
	ld.param.f64 	%fd3124, [retval0];
	ld.param.b32 	%r1285, [retval0+8];
	} // callseq 210
$L__BB5_43:
	shl.b32 	%r404, %r1285, 6;
	cvt.u64.u32 	%rd22, %r404;
	and.b64  	%rd23, %rd22, 64;
	mov.u64 	%rd24, __cudart_sin_cos_coeffs;
	add.s64 	%rd25, %rd24, %rd23;
	mul.rn.f64 	%fd637, %fd3124, %fd3124;
	and.b32  	%r405, %r1285, 1;
	setp.eq.b32 	%p4, %r405, 1;
	selp.f64 	%fd638, 0dBDA8FF8320FD8164, 0d3DE5DB65F9785EBA, %p4;
	ld.global.nc.v2.f64 	{%fd639, %fd640}, [%rd25];
	fma.rn.f64 	%fd641, %fd638, %fd637, %fd639;
	fma.rn.f64 	%fd642, %fd641, %fd637, %fd640;
	ld.global.nc.v2.f64 	{%fd643, %fd644}, [%rd25+16];
	fma.rn.f64 	%fd645, %fd642, %fd637, %fd643;
	fma.rn.f64 	%fd646, %fd645, %fd637, %fd644;
	ld.global.nc.v2.f64 	{%fd647, %fd648}, [%rd25+32];
	fma.rn.f64 	%fd649, %fd646, %fd637, %fd647;
	fma.rn.f64 	%fd650, %fd649, %fd637, %fd648;
	fma.rn.f64 	%fd651, %fd650, %fd3124, %fd3124;
	fma.rn.f64 	%fd652, %fd650, %fd637, 0d3FF0000000000000;
	selp.f64 	%fd653, %fd652, %fd651, %p4;
	and.b32  	%r406, %r1285, 2;
	setp.eq.s32 	%p5, %r406, 0;
	mov.f64 	%fd654, 0d0000000000000000;
	sub.f64 	%fd655, %fd654, %fd653;
	selp.f64 	%fd43, %fd653, %fd655, %p5;
	fma.rn.f64 	%fd656, %fd43, 0d3FF71547652B82FE, 0d4338000000000000;
	{
	.reg .b32 %temp; 
	mov.b64 	{%r34, %temp}, %fd656;
	}
	mov.f64 	%fd657, 0dC338000000000000;
	add.rn.f64 	%fd658, %fd656, %fd657;
	fma.rn.f64 	%fd659, %fd658, 0dBFE62E42FEFA39EF, %fd43;
	fma.rn.f64 	%fd660, %fd658, 0dBC7ABC9E3B39803F, %fd659;
	fma.rn.f64 	%fd661, %fd660, 0d3E5ADE1569CE2BDF, 0d3E928AF3FCA213EA;
	fma.rn.f64 	%fd662, %fd661, %fd660, 0d3EC71DEE62401315;
	fma.rn.f64 	%fd663, %fd662, %fd660, 0d3EFA01997C89EB71;
	fma.rn.f64 	%fd664, %fd663, %fd660, 0d3F2A01A014761F65;
	fma.rn.f64 	%fd665, %fd664, %fd660, 0d3F56C16C1852B7AF;
	fma.rn.f64 	%fd666, %fd665, %fd660, 0d3F81111111122322;
	fma.rn.f64 	%fd667, %fd666, %fd660, 0d3FA55555555502A1;
	fma.rn.f64 	%fd668, %fd667, %fd660, 0d3FC5555555555511;
	fma.rn.f64 	%fd669, %fd668, %fd660, 0d3FE000000000000B;
	fma.rn.f64 	%fd670, %fd669, %fd660, 0d3FF0000000000000;
	fma.rn.f64 	%fd671, %fd670, %fd660, 0d3FF0000000000000;
	{
	.reg .b32 %temp; 
	mov.b64 	{%r35, %temp}, %fd671;
	}
	{
	.reg .b32 %temp; 
	mov.b64 	{%temp, %r36}, %fd671;
	}
	shl.b32 	%r407, %r34, 20;
	add.s32 	%r408, %r407, %r36;
	mov.b64 	%fd3125, {%r35, %r408};
	{
	.reg .b32 %temp; 
	mov.b64 	{%temp, %r409}, %fd43;
	}
	mov.b32 	%f86, %r409;
	abs.f32 	%f13, %f86;
	setp.lt.f32 	%p6, %f13, 0f4086232B;
	@%p6 bra 	$L__BB5_46;
	setp.lt.f64 	%p7, %fd43, 0d0000000000000000;
	add.f64 	%fd672, %fd43, 0d7FF0000000000000;
	selp.f64 	%fd3125, 0d0000000000000000, %fd672, %p7;
	setp.geu.f32 	%p8, %f13, 0f40874800;
	@%p8 bra 	$L__BB5_46;
	shr.u32 	%r410, %r34, 31;
	add.s32 	%r411, %r34, %r410;
	shr.s32 	%r412, %r411, 1;
	shl.b32 	%r413, %r412, 20;
	add.s32 	%r414, %r36, %r413;
	mov.b64 	%fd673, {%r35, %r414};
	sub.s32 	%r415, %r34, %r412;
	shl.b32 	%r416, %r415, 20;
	add.s32 	%r417, %r416, 1072693248;
	mov.b32 	%r418, 0;
	mov.b64 	%fd674, {%r418, %r417};
	mul.f64 	%fd3125, %fd674, %fd673;
$L__BB5_46:
	div.rn.f64 	%fd48, %fd37, 0d4044000000000000;
	abs.f64 	%fd49, %fd48;
	setp.neu.f64 	%p9, %fd49, 0d7FF0000000000000;
	@%p9 bra 	$L__BB5_48;
	mov.f64 	%fd680, 0d0000000000000000;
	mul.rn.f64 	%fd3127, %fd48, %fd680;
	mov.b32 	%r1287, 1;
	bra.uni 	$L__BB5_51;
$L__BB5_48:
	mul.f64 	%fd675, %fd48, 0d3FE45F306DC9C883;
	cvt.rni.s32.f64 	%r1286, %fd675;
	cvt.rn.f64.s32 	%fd676, %r1286;
	fma.rn.f64 	%fd677, %fd676, 0dBFF921FB54442D18, %fd48;
	fma.rn.f64 	%fd678, %fd676, 0dBC91A62633145C00, %fd677;
	fma.rn.f64 	%fd3127, %fd676, 0dB97B839A252049C0, %fd678;
	setp.ltu.f64 	%p10, %fd49, 0d41E0000000000000;
	@%p10 bra 	$L__BB5_50;
	{ // callseq 211, 0
	.param .b64 param0;
	st.param.f64 	[param0], %fd48;
	.param .align 16 .b8 retval0[16];
	call.uni (retval0), 
	__internal_trig_reduction_slowpathd, 
	(
	param0
	);
	ld.param.f64 	%fd3127, [retval0];
	ld.param.b32 	%r1286, [retval0+8];
	} // callseq 211
$L__BB5_50:
	add.s32 	%r1287, %r1286, 1;
$L__BB5_51:
	shl.b32 	%r421, %r1287, 6;
	cvt.u64.u32 	%rd26, %r421;
	and.b64  	%rd27, %rd26, 64;
	add.s64 	%rd29, %rd24, %rd27;
	mul.rn.f64 	%fd681, %fd3127, %fd3127;
	and.b32  	%r422, %r1287, 1;
	setp.eq.b32 	%p11, %r422, 1;
	selp.f64 	%fd682, 0dBDA8FF8320FD8164, 0d3DE5DB65F9785EBA, %p11;
	ld.global.nc.v2.f64 	{%fd683, %fd684}, [%rd29];
	fma.rn.f64 	%fd685, %fd682, %fd681, %fd683;
	fma.rn.f64 	%fd686, %fd685, %fd681, %fd684;
	ld.global.nc.v2.f64 	{%fd687, %fd688}, [%rd29+16];
	fma.rn.f64 	%fd689, %fd686, %fd681, %fd687;
	fma.rn.f64 	%fd690, %fd689, %fd681, %fd688;
	ld.global.nc.v2.f64 	{%fd691, %fd692}, [%rd29+32];
	fma.rn.f64 	%fd693, %fd690, %fd681, %fd691;
	fma.rn.f64 	%fd694, %fd693, %fd681, %fd692;
	fma.rn.f64 	%fd695, %fd694, %fd3127, %fd3127;
	fma.rn.f64 	%fd696, %fd694, %fd681, 0d3FF0000000000000;
	selp.f64 	%fd697, %fd696, %fd695, %p11;
	and.b32  	%r423, %r1287, 2;
	setp.eq.s32 	%p12, %r423, 0;
	mov.f64 	%fd698, 0d0000000000000000;
	sub.f64 	%fd699, %fd698, %fd697;
	selp.f64 	%fd700, %fd697, %fd699, %p12;
	mul.f64 	%fd701, %fd3125, %fd700;
	cvt.rn.f32.f64 	%f14, %fd701;
	ld.global.f64 	%fd55, [%rd9+2048];
	abs.f64 	%fd56, %fd55;
	setp.eq.f64 	%p13, %fd56, 0d7FF0000000000000;
	@%p13 bra 	$L__BB5_54;
	mul.f64 	%fd702, %fd55, 0d3FE45F306DC9C883;
	cvt.rni.s32.f64 	%r1288, %fd702;
	cvt.rn.f64.s32 	%fd703, %r1288;
	fma.rn.f64 	%fd704, %fd703, 0dBFF921FB54442D18, %fd55;
	fma.rn.f64 	%fd705, %fd703, 0dBC91A62633145C00, %fd704;
	fma.rn.f64 	%fd3128, %fd703, 0dB97B839A252049C0, %fd705;
	setp.ltu.f64 	%p14, %fd56, 0d41E0000000000000;
	@%p14 bra 	$L__BB5_55;
	{ // callseq 212, 0
	.param .b64 param0;
	st.param.f64 	[param0], %fd55;
	.param .align 16 .b8 retval0[16];
	call.uni (retval0), 
	__internal_trig_reduction_slowpathd, 
	(
	param0
	);
	ld.param.f64 	%fd3128, [retval0];
	ld.param.b32 	%r1288, [retval0+8];
	} // callseq 212
	bra.uni 	$L__BB5_55;
$L__BB5_54:
	mov.f64 	%fd707, 0d0000000000000000;
	mul.rn.f64 	%fd3128, %fd55, %fd707;
	mov.b32 	%r1288, 0;
$L__BB5_55:
	shl.b32 	%r426, %r1288, 6;
	cvt.u64.u32 	%rd30, %r426;
	and.b64  	%rd31, %rd30, 64;
	add.s64 	%rd33, %rd24, %rd31;
	mul.rn.f64 	%fd708, %fd3128, %fd3128;
	and.b32  	%r427, %r1288, 1;
	setp.eq.b32 	%p15, %r427, 1;
	selp.f64 	%fd709, 0dBDA8FF8320FD8164, 0d3DE5DB65F9785EBA, %p15;
	ld.global.nc.v2.f64 	{%fd710, %fd711}, [%rd33];
	fma.rn.f64 	%fd712, %fd709, %fd708, %fd710;
	fma.rn.f64 	%fd713, %fd712, %fd708, %fd711;
	ld.global.nc.v2.f64 	{%fd714, %fd715}, [%rd33+16];
	fma.rn.f64 	%fd716, %fd713, %fd708, %fd714;
	fma.rn.f64 	%fd717, %fd716, %fd708, %fd715;
	ld.global.nc.v2.f64 	{%fd718, %fd719}, [%rd33+32];
	fma.rn.f64 	%fd720, %fd717, %fd708, %fd718;
	fma.rn.f64 	%fd721, %fd720, %fd708, %fd719;
	fma.rn.f64 	%fd722, %fd721, %fd3128, %fd3128;
	fma.rn.f64 	%fd723, %fd721, %fd708, 0d3FF0000000000000;
	selp.f64 	%fd724, %fd723, %fd722, %p15;
	and.b32  	%r428, %r1288, 2;
	setp.eq.s32 	%p16, %r428, 0;
	mov.f64 	%fd725, 0d0000000000000000;
	sub.f64 	%fd726, %fd725, %fd724;
	selp.f64 	%fd61, %fd724, %fd726, %p16;
	fma.rn.f64 	%fd727, %fd61, 0d3FF71547652B82FE, 0d4338000000000000;
	{
	.reg .b32 %temp; 
	mov.b64 	{%r45, %temp}, %fd727;
	}
	mov.f64 	%fd728, 0dC338000000000000;
	add.rn.f64 	%fd729, %fd727, %fd728;
	fma.rn.f64 	%fd730, %fd729, 0dBFE62E42FEFA39EF, %fd61;
	fma.rn.f64 	%fd731, %fd729, 0dBC7ABC9E3B39803F, %fd730;
	fma.rn.f64 	%fd732, %fd731, 0d3E5ADE1569CE2BDF, 0d3E928AF3FCA213EA;
	fma.rn.f64 	%fd733, %fd732, %fd731, 0d3EC71DEE62401315;
	fma.rn.f64 	%fd734, %fd733, %fd731, 0d3EFA01997C89EB71;
	fma.rn.f64 	%fd735, %fd734, %fd731, 0d3F2A01A014761F65;
	fma.rn.f64 	%fd736, %fd735, %fd731, 0d3F56C16C1852B7AF;
	fma.rn.f64 	%fd737, %fd736, %fd731, 0d3F81111111122322;
	fma.rn.f64 	%fd738, %fd737, %fd731, 0d3FA55555555502A1;
	fma.rn.f64 	%fd739, %fd738, %fd731, 0d3FC5555555555511;
	fma.rn.f64 	%fd740, %fd739, %fd731, 0d3FE000000000000B;
	fma.rn.f64 	%fd741, %fd740, %fd731, 0d3FF0000000000000;
	fma.rn.f64 	%fd742, %fd741, %fd731, 0d3FF0000000000000;
	{
	.reg .b32 %temp; 
	mov.b64 	{%r46, %temp}, %fd742;
	}
	{
	.reg .b32 %temp; 
	mov.b64 	{%temp, %r47}, %fd742;
	}
	shl.b32 	%r429, %r45, 20;
	add.s32 	%r430, %r429, %r47;
	mov.b64 	%fd3129, {%r46, %r430};
	{
	.reg .b32 %temp; 
	mov.b64 	{%temp, %r431}, %fd61;
	}
	mov.b32 	%f87, %r431;
	abs.f32 	%f15, %f87;
	setp.lt.f32 	%p17, %f15, 0f4086232B;
	@%p17 bra 	$L__BB5_58;
	setp.lt.f64 	%p18, %fd61, 0d0000000000000000;
	add.f64 	%fd743, %fd61, 0d7FF0000000000000;
	selp.f64 	%fd3129, 0d0000000000000000, %fd743, %p18;
	setp.geu.f32 	%p19, %f15, 0f40874800;
	@%p19 bra 	$L__BB5_58;
	shr.u32 	%r432, %r45, 31;
	add.s32 	%r433, %r45, %r432;
	shr.s32 	%r434, %r433, 1;
	shl.b32 	%r435, %r434, 20;
	add.s32 	%r436, %r47, %r435;
	mov.b64 	%fd744, {%r46, %r436};
	sub.s32 	%r437, %r45, %r434;
	shl.b32 	%r438, %r437, 20;
	add.s32 	%r439, %r438, 1072693248;
	mov.b32 	%r440, 0;
	mov.b64 	%fd745, {%r440, %r439};
	mul.f64 	%fd3129, %fd745, %fd744;
$L__BB5_58:
	div.rn.f64 	%fd66, %fd55, 0d4044000000000000;
	abs.f64 	%fd67, %fd66;
	setp.eq.f64 	%p20, %fd67, 0d7FF0000000000000;
	@%p20 bra 	$L__BB5_62;
	mul.f64 	%fd746, %fd66, 0d3FE45F306DC9C883;
	cvt.rni.s32.f64 	%r1289, %fd746;
	cvt.rn.f64.s32 	%fd747, %r1289;
	fma.rn.f64 	%fd748, %fd747, 0dBFF921FB54442D18, %fd66;
	fma.rn.f64 	%fd749, %fd747, 0dBC91A62633145C00, %fd748;
	fma.rn.f64 	%fd3131, %fd747, 0dB97B839A252049C0, %fd749;
	setp.ltu.f64 	%p21, %fd67, 0d41E0000000000000;
	@%p21 bra 	$L__BB5_61;
	{ // callseq 213, 0
	.param .b64 param0;
	st.param.f64 	[param0], %fd66;
	.param .align 16 .b8 retval0[16];
	call.uni (retval0), 
	__internal_trig_reduction_slowpathd, 
	(
	param0
	);
	ld.param.f64 	%fd3131, [retval0];
	ld.param.b32 	%r1289, [retval0+8];
	} // callseq 213
$L__BB5_61:
	add.s32 	%r1290, %r1289, 1;
	bra.uni 	$L__BB5_63;
$L__BB5_62:
	mov.f64 	%fd751, 0d0000000000000000;
	mul.rn.f64 	%fd3131, %fd66, %fd751;
	mov.b32 	%r1290, 1;
$L__BB5_63:
	shl.b32 	%r443, %r1290, 6;
	cvt.u64.u32 	%rd34, %r443;
	and.b64  	%rd35, %rd34, 64;
	add.s64 	%rd37, %rd24, %rd35;
	mul.rn.f64 	%fd752, %fd3131, %fd3131;
	and.b32  	%r444, %r1290, 1;
	setp.eq.b32 	%p22, %r444, 1;
	selp.f64 	%fd753, 0dBDA8FF8320FD8164, 0d3DE5DB65F9785EBA, %p22;
	ld.global.nc.v2.f64 	{%fd754, %fd755}, [%rd37];
	fma.rn.f64 	%fd756, %fd753, %fd752, %fd754;
	fma.rn.f64 	%fd757, %fd756, %fd752, %fd755;
	ld.global.nc.v2.f64 	{%fd758, %fd759}, [%rd37+16];
	fma.rn.f64 	%fd760, %fd757, %fd752, %fd758;
	fma.rn.f64 	%fd761, %fd760, %fd752, %fd759;
	ld.global.nc.v2.f64 	{%fd762, %fd763}, [%rd37+32];
	fma.rn.f64 	%fd764, %fd761, %fd752, %fd762;
	fma.rn.f64 	%fd765, %fd764, %fd752, %fd763;
	fma.rn.f64 	%fd766, %fd765, %fd3131, %fd3131;
	fma.rn.f64 	%fd767, %fd765, %fd752, 0d3FF0000000000000;
	selp.f64 	%fd768, %fd767, %fd766, %p22;
	and.b32  	%r445, %r1290, 2;
	setp.eq.s32 	%p23, %r445, 0;
	mov.f64 	%fd769, 0d0000000000000000;
	sub.f64 	%fd770, %fd769, %fd768;
	selp.f64 	%fd771, %fd768, %fd770, %p23;
	mul.f64 	%fd772, %fd3129, %fd771;
	cvt.rn.f32.f64 	%f16, %fd772;
	ld.global.f64 	%fd73, [%rd9+4096];
	abs.f64 	%fd74, %fd73;
	setp.eq.f64 	%p24, %fd74, 0d7FF0000000000000;
	@%p24 bra 	$L__BB5_66;
	mul.f64 	%fd773, %fd73, 0d3FE45F306DC9C883;
	cvt.rni.s32.f64 	%r1291, %fd773;
	cvt.rn.f64.s32 	%fd774, %r1291;
	fma.rn.f64 	%fd775, %fd774, 0dBFF921FB54442D18, %fd73;
	fma.rn.f64 	%fd776, %fd774, 0dBC91A62633145C00, %fd775;
	fma.rn.f64 	%fd3132, %fd774, 0dB97B839A252049C0, %fd776;
	setp.ltu.f64 	%p25, %fd74, 0d41E0000000000000;
	@%p25 bra 	$L__BB5_67;
	{ // callseq 214, 0
	.param .b64 param0;
	st.param.f64 	[param0], %fd73;
	.param .align 16 .b8 retval0[16];
	call.uni (retval0), 
	__internal_trig_reduction_slowpathd, 
	(
	param0
	);
	ld.param.f64 	%fd3132, [retval0];
	ld.param.b32 	%r1291, [retval0+8];
	} // callseq 214
	bra.uni 	$L__BB5_67;
$L__BB5_66:
	mov.f64 	%fd778, 0d0000000000000000;
	mul.rn.f64 	%fd3132, %fd73, %fd778;
	mov.b32 	%r1291, 0;
$L__BB5_67:
	shl.b32 	%r448, %r1291, 6;
	cvt.u64.u32 	%rd38, %r448;
	and.b64  	%rd39, %rd38, 64;
	add.s64 	%rd41, %rd24, %rd39;
	mul.rn.f64 	%fd779, %fd3132, %fd3132;
	and.b32  	%r449, %r1291, 1;
	setp.eq.b32 	%p26, %r449, 1;
	selp.f64 	%fd780, 0dBDA8FF8320FD8164, 0d3DE5DB65F9785EBA, %p26;
	ld.global.nc.v2.f64 	{%fd781, %fd782}, [%rd41];
	fma.rn.f64 	%fd783, %fd780, %fd779, %fd781;
	fma.rn.f64 	%fd784, %fd783, %fd779, %fd782;
	ld.global.nc.v2.f64 	{%fd785, %fd786}, [%rd41+16];
	fma.rn.f64 	%fd787, %fd784, %fd779, %fd785;
	fma.rn.f64 	%fd788, %fd787, %fd779, %fd786;
	ld.global.nc.v2.f64 	{%fd789, %fd790}, [%rd41+32];
	fma.rn.f64 	%fd791, %fd788, %fd779, %fd789;
	fma.rn.f64 	%fd792, %fd791, %fd779, %fd790;
	fma.rn.f64 	%fd793, %fd792, %fd3132, %fd3132;
	fma.rn.f64 	%fd794, %fd792, %fd779, 0d3FF0000000000000;
	selp.f64 	%fd795, %fd794, %fd793, %p26;
	and.b32  	%r450, %r1291, 2;
	setp.eq.s32 	%p27, %r450, 0;
	mov.f64 	%fd796, 0d0000000000000000;
	sub.f64 	%fd797, %fd796, %fd795;
	selp.f64 	%fd79, %fd795, %fd797, %p27;
	fma.rn.f64 	%fd798, %fd79, 0d3FF71547652B82FE, 0d4338000000000000;
	{
	.reg .b32 %temp; 
	mov.b64 	{%r56, %temp}, %fd798;
	}
	mov.f64 	%fd799, 0dC338000000000000;
	add.rn.f64 	%fd800, %fd798, %fd799;
	fma.rn.f64 	%fd801, %fd800, 0dBFE62E42FEFA39EF, %fd79;
	fma.rn.f64 	%fd802, %fd800, 0dBC7ABC9E3B39803F, %fd801;
	fma.rn.f64 	%fd803, %fd802, 0d3E5ADE1569CE2BDF, 0d3E928AF3FCA213EA;
	fma.rn.f64 	%fd804, %fd803, %fd802, 0d3EC71DEE62401315;
	fma.rn.f64 	%fd805, %fd804, %fd802, 0d3EFA01997C89EB71;
	fma.rn.f64 	%fd806, %fd805, %fd802, 0d3F2A01A014761F65;
	fma.rn.f64 	%fd807, %fd806, %fd802, 0d3F56C16C1852B7AF;
	fma.rn.f64 	%fd808, %fd807, %fd802, 0d3F81111111122322;
	fma.rn.f64 	%fd809, %fd808, %fd802, 0d3FA55555555502A1;
	fma.rn.f64 	%fd810, %fd809, %fd802, 0d3FC5555555555511;
	fma.rn.f64 	%fd811, %fd810, %fd802, 0d3FE000000000000B;
	fma.rn.f64 	%fd812, %fd811, %fd802, 0d3FF0000000000000;
	fma.rn.f64 	%fd813, %fd812, %fd802, 0d3FF0000000000000;
	{
	.reg .b32 %temp; 
	mov.b64 	{%r57, %temp}, %fd813;
	}
	{
	.reg .b32 %temp; 
	mov.b64 	{%temp, %r58}, %fd813;
	}
	shl.b32 	%r451, %r56, 20;
	add.s32 	%r452, %r451, %r58;
	mov.b64 	%fd3133, {%r57, %r452};
	{
	.reg .b32 %temp; 
	mov.b64 	{%temp, %r453}, %fd79;
	}
	mov.b32 	%f88, %r453;
	abs.f32 	%f17, %f88;
	setp.lt.f32 	%p28, %f17, 0f4086232B;
	@%p28 bra 	$L__BB5_70;
	setp.lt.f64 	%p29, %fd79, 0d0000000000000000;
	add.f64 	%fd814, %fd79, 0d7FF0000000000000;
	selp.f64 	%fd3133, 0d0000000000000000, %fd814, %p29;
	setp.geu.f32 	%p30, %f17, 0f40874800;
	@%p30 bra 	$L__BB5_70;
	shr.u32 	%r454, %r56, 31;
	add.s32 	%r455, %r56, %r454;
	shr.s32 	%r456, %r455, 1;
	shl.b32 	%r457, %r456, 20;
	add.s32 	%r458, %r58, %r457;
	mov.b64 	%fd815, {%r57, %r458};
	sub.s32 	%r459, %r56, %r456;
	shl.b32 	%r460, %r459, 20;
	add.s32 	%r461, %r460, 1072693248;
	mov.b32 	%r462, 0;
	mov.b64 	%fd816, {%r462, %r461};
	mul.f64 	%fd3133, %fd816, %fd815;
$L__BB5_70:
	div.rn.f64 	%fd84, %fd73, 0d4044000000000000;
	abs.f64 	%fd85, %fd84;
	setp.eq.f64 	%p31, %fd85, 0d7FF0000000000000;
	@%p31 bra 	$L__BB5_74;
	mul.f64 	%fd817, %fd84, 0d3FE45F306DC9C883;
	cvt.rni.s32.f64 	%r1292, %fd817;
	cvt.rn.f64.s32 	%fd818, %r1292;
	fma.rn.f64 	%fd819, %fd818, 0dBFF921FB54442D18, %fd84;
	fma.rn.f64 	%fd820, %fd818, 0dBC91A62633145C00, %fd819;
	fma.rn.f64 	%fd3135, %fd818, 0dB97B839A252049C0, %fd820;
	setp.ltu.f64 	%p32, %fd85, 0d41E0000000000000;
	@%p32 bra 	$L__BB5_73;
	{ // callseq 215, 0
	.param .b64 param0;
	st.param.f64 	[param0], %fd84;
	.param .align 16 .b8 retval0[16];
	call.uni (retval0), 
	__internal_trig_reduction_slowpathd, 
	(
	param0
	);
	ld.param.f64 	%fd3135, [retval0];
	ld.param.b32 	%r1292, [retval0+8];
	} // callseq 215
$L__BB5_73:
	add.s32 	%r1293, %r1292, 1;
	bra.uni 	$L__BB5_75;
$L__BB5_74:
	mov.f64 	%fd822, 0d0000000000000000;
	mul.rn.f64 	%fd3135, %fd84, %fd822;
	mov.b32 	%r1293, 1;
$L__BB5_75:
	shl.b32 	%r465, %r1293, 6;
	cvt.u64.u32 	%rd42, %r465;
	and.b64  	%rd43, %rd42, 64;
	add.s64 	%rd45, %rd24, %rd43;
	mul.rn.f64 	%fd823, %fd3135, %fd3135;
	and.b32  	%r466, %r1293, 1;
	setp.eq.b32 	%p33, %r466, 1;
	selp.f64 	%fd824, 0dBDA8FF8320FD8164, 0d3DE5DB65F9785EBA, %p33;
	ld.global.nc.v2.f64 	{%fd825, %fd826}, [%rd45];
	fma.rn.f64 	%fd827, %fd824, %fd823, %fd825;
	fma.rn.f64 	%fd828, %fd827, %fd823, %fd826;
	ld.global.nc.v2.f64 	{%fd829, %fd830}, [%rd45+16];
	fma.rn.f64 	%fd831, %fd828, %fd823, %fd829;
	fma.rn.f64 	%fd832, %fd831, %fd823, %fd830;
	ld.global.nc.v2.f64 	{%fd833, %fd834}, [%rd45+32];
	fma.rn.f64 	%fd835, %fd832, %fd823, %fd833;
	fma.rn.f64 	%fd836, %fd835, %fd823, %fd834;
	fma.rn.f64 	%fd837, %fd836, %fd3135, %fd3135;
	fma.rn.f64 	%fd838, %fd836, %fd823, 0d3FF0000000000000;
	selp.f64 	%fd839, %fd838, %fd837, %p33;
	and.b32  	%r467, %r1293, 2;
	setp.eq.s32 	%p34, %r467, 0;
	mov.f64 	%fd840, 0d0000000000000000;
	sub.f64 	%fd841, %fd840, %fd839;
	selp.f64 	%fd842, %fd839, %fd841, %p34;
	mul.f64 	%fd843, %fd3133, %fd842;
	cvt.rn.f32.f64 	%f18, %fd843;
	ld.global.f64 	%fd91, [%rd9+6144];
	abs.f64 	%fd92, %fd91;
	setp.eq.f64 	%p35, %fd92, 0d7FF0000000000000;
	@%p35 bra 	$L__BB5_78;
	mul.f64 	%fd844, %fd91, 0d3FE45F306DC9C883;
	cvt.rni.s32.f64 	%r1294, %fd844;
	cvt.rn.f64.s32 	%fd845, %r1294;
	fma.rn.f64 	%fd846, %fd845, 0dBFF921FB54442D18, %fd91;
	fma.rn.f64 	%fd847, %fd845, 0dBC91A62633145C00, %fd846;
	fma.rn.f64 	%fd3136, %fd845, 0dB97B839A252049C0, %fd847;
	setp.ltu.f64 	%p36, %fd92, 0d41E0000000000000;
	@%p36 bra 	$L__BB5_79;
	{ // callseq 216, 0
	.param .b64 param0;
	st.param.f64 	[param0], %fd91;
	.param .align 16 .b8 retval0[16];
	call.uni (retval0), 
	__internal_trig_reduction_slowpathd, 
	(
	param0
	);
	ld.param.f64 	%fd3136, [retval0];
	ld.param.b32 	%r1294, [retval0+8];
	} // callseq 216
	bra.uni 	$L__BB5_79;
$L__BB5_78:
	mov.f64 	%fd849, 0d0000000000000000;
	mul.rn.f64 	%fd3136, %fd91, %fd849;
	mov.b32 	%r1294, 0;
$L__BB5_79:
	shl.b32 	%r470, %r1294, 6;
	cvt.u64.u32 	%rd46, %r470;
	and.b64  	%rd47, %rd46, 64;
	add.s64 	%rd49, %rd24, %rd47;
	mul.rn.f64 	%fd850, %fd3136, %fd3136;
	and.b32  	%r471, %r1294, 1;
	setp.eq.b32 	%p37, %r471, 1;
	selp.f64 	%fd851, 0dBDA8FF8320FD8164, 0d3DE5DB65F9785EBA, %p37;
	ld.global.nc.v2.f64 	{%fd852, %fd853}, [%rd49];
	fma.rn.f64 	%fd854, %fd851, %fd850, %fd852;
	fma.rn.f64 	%fd855, %fd854, %fd850, %fd853;
	ld.global.nc.v2.f64 	{%fd856, %fd857}, [%rd49+16];
	fma.rn.f64 	%fd858, %fd855, %fd850, %fd856;
	fma.rn.f64 	%fd859, %fd858, %fd850, %fd857;
	ld.global.nc.v2.f64 	{%fd860, %fd861}, [%rd49+32];
	fma.rn.f64 	%fd862, %fd859, %fd850, %fd860;
	fma.rn.f64 	%fd863, %fd862, %fd850, %fd861;
	fma.rn.f64 	%fd864, %fd863, %fd3136, %fd3136;
	fma.rn.f64 	%fd865, %fd863, %fd850, 0d3FF0000000000000;
	selp.f64 	%fd866, %fd865, %fd864, %p37;
	and.b32  	%r472, %r1294, 2;
	setp.eq.s32 	%p38, %r472, 0;
	mov.f64 	%fd867, 0d0000000000000000;
	sub.f64 	%fd868, %fd867, %fd866;
	selp.f64 	%fd97, %fd866, %fd868, %p38;
	fma.rn.f64 	%fd869, %fd97, 0d3FF71547652B82FE, 0d4338000000000000;
	{
	.reg .b32 %temp; 
	mov.b64 	{%r67, %temp}, %fd869;
	}
	mov.f64 	%fd870, 0dC338000000000000;
	add.rn.f64 	%fd871, %fd869, %fd870;
	fma.rn.f64 	%fd872, %fd871, 0dBFE62E42FEFA39EF, %fd97;
	fma.rn.f64 	%fd873, %fd871, 0dBC7ABC9E3B39803F, %fd872;
	fma.rn.f64 	%fd874, %fd873, 0d3E5ADE1569CE2BDF, 0d3E928AF3FCA213EA;
	fma.rn.f64 	%fd875, %fd874, %fd873, 0d3EC71DEE62401315;
	fma.rn.f64 	%fd876, %fd875, %fd873, 0d3EFA01997C89EB71;
	fma.rn.f64 	%fd877, %fd876, %fd873, 0d3F2A01A014761F65;
	fma.rn.f64 	%fd878, %fd877, %fd873, 0d3F56C16C1852B7AF;
	fma.rn.f64 	%fd879, %fd878, %fd873, 0d3F81111111122322;
	fma.rn.f64 	%fd880, %fd879, %fd873, 0d3FA55555555502A1;
	fma.rn.f64 	%fd881, %fd880, %fd873, 0d3FC5555555555511;
	fma.rn.f64 	%fd882, %fd881, %fd873, 0d3FE000000000000B;
	fma.rn.f64 	%fd883, %fd882, %fd873, 0d3FF0000000000000;
	fma.rn.f64 	%fd884, %fd883, %fd873, 0d3FF0000000000000;
	{
	.reg .b32 %temp; 
	mov.b64 	{%r68, %temp}, %fd884;
	}
	{
	.reg .b32 %temp; 
	mov.b64 	{%temp, %r69}, %fd884;
	}
	shl.b32 	%r473, %r67, 20;
	add.s32 	%r474, %r473, %r69;
	mov.b64 	%fd3137, {%r68, %r474};
	{
	.reg .b32 %temp; 
	mov.b64 	{%temp, %r475}, %fd97;
	}
	mov.b32 	%f89, %r475;
	abs.f32 	%f19, %f89;
	setp.lt.f32 	%p39, %f19, 0f4086232B;
	@%p39 bra 	$L__BB5_82;
	setp.lt.f64 	%p40, %fd97, 0d0000000000000000;
	add.f64 	%fd885, %fd97, 0d7FF0000000000000;
	selp.f64 	%fd3137, 0d0000000000000000, %fd885, %p40;
	setp.geu.f32 	%p41, %f19, 0f40874800;
	@%p41 bra 	$L__BB5_82;
	shr.u32 	%r476, %r67, 31;
	add.s32 	%r477, %r67, %r476;
	shr.s32 	%r478, %r477, 1;
	shl.b32 	%r479, %r478, 20;
	add.s32 	%r480, %r69, %r479;
	mov.b64 	%fd886, {%r68, %r480};
	sub.s32 	%r481, %r67, %r478;
	shl.b32 	%r482, %r481, 20;
	add.s32 	%r483, %r482, 1072693248;
	mov.b32 	%r484, 0;
	mov.b64 	%fd887, {%r484, %r483};
	mul.f64 	%fd3137, %fd887, %fd886;
$L__BB5_82:
	div.rn.f64 	%fd102, %fd91, 0d4044000000000000;
	abs.f64 	%fd103, %fd102;
	setp.eq.f64 	%p42, %fd103, 0d7FF0000000000000;
	@%p42 bra 	$L__BB5_86;
	mul.f64 	%fd888, %fd102, 0d3FE45F306DC9C883;
	cvt.rni.s32.f64 	%r1295, %fd888;
	cvt.rn.f64.s32 	%fd889, %r1295;
	fma.rn.f64 	%fd890, %fd889, 0dBFF921FB54442D18, %fd102;
	fma.rn.f64 	%fd891, %fd889, 0dBC91A62633145C00, %fd890;
	fma.rn.f64 	%fd3139, %fd889, 0dB97B839A252049C0, %fd891;
	setp.ltu.f64 	%p43, %fd103, 0d41E0000000000000;
	@%p43 bra 	$L__BB5_85;
	{ // callseq 217, 0
	.param .b64 param0;
	st.param.f64 	[param0], %fd102;
	.param .align 16 .b8 retval0[16];
	call.uni (retval0), 
	__internal_trig_reduction_slowpathd, 
	(
	param0
	);
	ld.param.f64 	%fd3139, [retval0];
	ld.param.b32 	%r1295, [retval0+8];
	} // callseq 217
$L__BB5_85:
	add.s32 	%r1296, %r1295, 1;
	bra.uni 	$L__BB5_87;
$L__BB5_86:
	mov.f64 	%fd893, 0d0000000000000000;
	mul.rn.f64 	%fd3139, %fd102, %fd893;
	mov.b32 	%r1296, 1;
$L__BB5_87:
	shl.b32 	%r487, %r1296, 6;
	cvt.u64.u32 	%rd50, %r487;
	and.b64  	%rd51, %rd50, 64;
	add.s64 	%rd53, %rd24, %rd51;
	mul.rn.f64 	%fd894, %fd3139, %fd3139;
	and.b32  	%r488, %r1296, 1;
	setp.eq.b32 	%p44, %r488, 1;
	selp.f64 	%fd895, 0dBDA8FF8320FD8164, 0d3DE5DB65F9785EBA, %p44;
	ld.global.nc.v2.f64 	{%fd896, %fd897}, [%rd53];
	fma.rn.f64 	%fd898, %fd895, %fd894, %fd896;
	fma.rn.f64 	%fd899, %fd898, %fd894, %fd897;
	ld.global.nc.v2.f64 	{%fd900, %fd901}, [%rd53+16];
	fma.rn.f64 	%fd902, %fd899, %fd894, %fd900;
	fma.rn.f64 	%fd903, %fd902, %fd894, %fd901;
	ld.global.nc.v2.f64 	{%fd904, %fd905}, [%rd53+32];
	fma.rn.f64 	%fd906, %fd903, %fd894, %fd904;
	fma.rn.f64 	%fd907, %fd906, %fd894, %fd905;
	fma.rn.f64 	%fd908, %fd907, %fd3139, %fd3139;
	fma.rn.f64 	%fd909, %fd907, %fd894, 0d3FF0000000000000;
	selp.f64 	%fd910, %fd909, %fd908, %p44;
	and.b32  	%r489, %r1296, 2;
	setp.eq.s32 	%p45, %r489, 0;
	mov.f64 	%fd911, 0d0000000000000000;
	sub.f64 	%fd912, %fd911, %fd910;
	selp.f64 	%fd913, %fd910, %fd912, %p45;
	mul.f64 	%fd914, %fd3137, %fd913;
	cvt.rn.f32.f64 	%f20, %fd914;
	ld.global.f64 	%fd109, [%rd9+8192];
	abs.f64 	%fd110, %fd109;
	setp.eq.f64 	%p46, %fd110, 0d7FF0000000000000;
	@%p46 bra 	$L__BB5_90;
	mul.f64 	%fd915, %fd109, 0d3FE45F306DC9C883;
	cvt.rni.s32.f64 	%r1297, %fd915;
	cvt.rn.f64.s32 	%fd916, %r1297;
	fma.rn.f64 	%fd917, %fd916, 0dBFF921FB54442D18, %fd109;
	fma.rn.f64 	%fd918, %fd916, 0dBC91A62633145C00, %fd917;
	fma.rn.f64 	%fd3140, %fd916, 0dB97B839A252049C0, %fd918;
	setp.ltu.f64 	%p47, %fd110, 0d41E0000000000000;
	@%p47 bra 	$L__BB5_91;
	{ // callseq 218, 0
	.param .b64 param0;
	st.param.f64 	[param0], %fd109;
	.param .align 16 .b8 retval0[16];
	call.uni (retval0), 
	__internal_trig_reduction_slowpathd, 
	(
	param0
	);
	ld.param.f64 	%fd3140, [retval0];
	ld.param.b32 	%r1297, [retval0+8];
	} // callseq 218
	bra.uni 	$L__BB5_91;
$L__BB5_90:
	mov.f64 	%fd920, 0d0000000000000000;
	mul.rn.f64 	%fd3140, %fd109, %fd920;
	mov.b32 	%r1297, 0;
$L__BB5_91:
	shl.b32 	%r492, %r1297, 6;
	cvt.u64.u32 	%rd54, %r492;
	and.b64  	%rd55, %rd54, 64;
	add.s64 	%rd57, %rd24, %rd55;
	mul.rn.f64 	%fd921, %fd3140, %fd3140;
	and.b32  	%r493, %r1297, 1;
	setp.eq.b32 	%p48, %r493, 1;
	selp.f64 	%fd922, 0dBDA8FF8320FD8164, 0d3DE5DB65F9785EBA, %p48;
	ld.global.nc.v2.f64 	{%fd923, %fd924}, [%rd57];
	fma.rn.f64 	%fd925, %fd922, %fd921, %fd923;
	fma.rn.f64 	%fd926, %fd925, %fd921, %fd924;
	ld.global.nc.v2.f64 	{%fd927, %fd928}, [%rd57+16];
	fma.rn.f64 	%fd929, %fd926, %fd921, %fd927;
	fma.rn.f64 	%fd930, %fd929, %fd921, %fd928;
	ld.global.nc.v2.f64 	{%fd931, %fd932}, [%rd57+32];
	fma.rn.f64 	%fd933, %fd930, %fd921, %fd931;
	fma.rn.f64 	%fd934, %fd933, %fd921, %fd932;
	fma.rn.f64 	%fd935, %fd934, %fd3140, %fd3140;
	fma.rn.f64 	%fd936, %fd934, %fd921, 0d3FF0000000000000;
	selp.f64 	%fd937, %fd936, %fd935, %p48;
	and.b32  	%r494, %r1297, 2;
	setp.eq.s32 	%p49, %r494, 0;
	mov.f64 	%fd938, 0d0000000000000000;
	sub.f64 	%fd939, %fd938, %fd937;
	selp.f64 	%fd115, %fd937, %fd939, %p49;
	fma.rn.f64 	%fd940, %fd115, 0d3FF71547652B82FE, 0d4338000000000000;
	{
	.reg .b32 %temp; 
	mov.b64 	{%r78, %temp}, %fd940;
	}
	mov.f64 	%fd941, 0dC338000000000000;
	add.rn.f64 	%fd942, %fd940, %fd941;
	fma.rn.f64 	%fd943, %fd942, 0dBFE62E42FEFA39EF, %fd115;
	fma.rn.f64 	%fd944, %fd942, 0dBC7ABC9E3B39803F, %fd943;
	fma.rn.f64 	%fd945, %fd944, 0d3E5ADE1569CE2BDF, 0d3E928AF3FCA213EA;
	fma.rn.f64 	%fd946, %fd945, %fd944, 0d3EC71DEE62401315;
	fma.rn.f64 	%fd947, %fd946, %fd944, 0d3EFA01997C89EB71;
	fma.rn.f64 	%fd948, %fd947, %fd944, 0d3F2A01A014761F65;
	fma.rn.f64 	%fd949, %fd948, %fd944, 0d3F56C16C1852B7AF;
	fma.rn.f64 	%fd950, %fd949, %fd944, 0d3F81111111122322;
	fma.rn.f64 	%fd951, %fd950, %fd944, 0d3FA55555555502A1;
	fma.rn.f64 	%fd952, %fd951, %fd944, 0d3FC5555555555511;
	fma.rn.f64 	%fd953, %fd952, %fd944, 0d3FE000000000000B;
	fma.rn.f64 	%fd954, %fd953, %fd944, 0d3FF0000000000000;
	fma.rn.f64 	%fd955, %fd954, %fd944, 0d3FF0000000000000;
	{
	.reg .b32 %temp; 
	mov.b64 	{%r79, %temp}, %fd955;
	}
	{
	.reg .b32 %temp; 
	mov.b64 	{%temp, %r80}, %fd955;
	}
	shl.b32 	%r495, %r78, 20;
	add.s32 	%r496, %r495, %r80;
	mov.b64 	%fd3141, {%r79, %r496};
	{
	.reg .b32 %temp; 
	mov.b64 	{%temp, %r497}, %fd115;
	}
	mov.b32 	%f90, %r497;
	abs.f32 	%f21, %f90;
	setp.lt.f32 	%p50, %f21, 0f4086232B;
	@%p50 bra 	$L__BB5_94;
	setp.lt.f64 	%p51, %fd115, 0d0000000000000000;
	add.f64 	%fd956, %fd115, 0d7FF0000000000000;
	selp.f64 	%fd3141, 0d0000000000000000, %fd956, %p51;
	setp.geu.f32 	%p52, %f21, 0f40874800;
	@%p52 bra 	$L__BB5_94;
	shr.u32 	%r498, %r78, 31;
	add.s32 	%r499, %r78, %r498;
	shr.s32 	%r500, %r499, 1;
	shl.b32 	%r501, %r500, 20;
	add.s32 	%r502, %r80, %r501;
	mov.b64 	%fd957, {%r79, %r502};
	sub.s32 	%r503, %r78, %r500;
	shl.b32 	%r504, %r503, 20;
	add.s32 	%r505, %r504, 1072693248;
	mov.b32 	%r506, 0;
	mov.b64 	%fd958, {%r506, %r505};
	mul.f64 	%fd3141, %fd958, %fd957;
$L__BB5_94:
	div.rn.f64 	%fd120, %fd109, 0d4044000000000000;
	abs.f64 	%fd121, %fd120;
	setp.eq.f64 	%p53, %fd121, 0d7FF0000000000000;
	@%p53 bra 	$L__BB5_98;
	mul.f64 	%fd959, %fd120, 0d3FE45F306DC9C883;
	cvt.rni.s32.f64 	%r1298, %fd959;
	cvt.rn.f64.s32 	%fd960, %r1298;
	fma.rn.f64 	%fd961, %fd960, 0dBFF921FB54442D18, %fd120;
	fma.rn.f64 	%fd962, %fd960, 0dBC91A62633145C00, %fd961;
	fma.rn.f64 	%fd3143, %fd960, 0dB97B839A252049C0, %fd962;
	setp.ltu.f64 	%p54, %fd121, 0d41E0000000000000;
	@%p54 bra 	$L__BB5_97;
	{ // callseq 219, 0
	.param .b64 param0;
	st.param.f64 	[param0], %fd120;
	.param .align 16 .b8 retval0[16];
	call.uni (retval0), 
	__internal_trig_reduction_slowpathd, 
	(
	param0
	);
	ld.param.f64 	%fd3143, [retval0];
	ld.param.b32 	%r1298, [retval0+8];
	} // callseq 219
$L__BB5_97:
	add.s32 	%r1299, %r1298, 1;
	bra.uni 	$L__BB5_99;
$L__BB5_98:
	mov.f64 	%fd964, 0d0000000000000000;
	mul.rn.f64 	%fd3143, %fd120, %fd964;
	mov.b32 	%r1299, 1;
$L__BB5_99:
	shl.b32 	%r509, %r1299, 6;
	cvt.u64.u32 	%rd58, %r509;
	and.b64  	%rd59, %rd58, 64;
	add.s64 	%rd61, %rd24, %rd59;
	mul.rn.f64 	%fd965, %fd3143, %fd3143;
	and.b32  	%r510, %r1299, 1;
	setp.eq.b32 	%p55, %r510, 1;
	selp.f64 	%fd966, 0dBDA8FF8320FD8164, 0d3DE5DB65F9785EBA, %p55;
	ld.global.nc.v2.f64 	{%fd967, %fd968}, [%rd61];
	fma.rn.f64 	%fd969, %fd966, %fd965, %fd967;
	fma.rn.f64 	%fd970, %fd969, %fd965, %fd968;
	ld.global.nc.v2.f64 	{%fd971, %fd972}, [%rd61+16];
	fma.rn.f64 	%fd973, %fd970, %fd965, %fd971;
	fma.rn.f64 	%fd974, %fd973, %fd965, %fd972;
	ld.global.nc.v2.f64 	{%fd975, %fd976}, [%rd61+32];
	fma.rn.f64 	%fd977, %fd974, %fd965, %fd975;
	fma.rn.f64 	%fd978, %fd977, %fd965, %fd976;
	fma.rn.f64 	%fd979, %fd978, %fd3143, %fd3143;
	fma.rn.f64 	%fd980, %fd978, %fd965, 0d3FF0000000000000;
	selp.f64 	%fd981, %fd980, %fd979, %p55;
	and.b32  	%r511, %r1299, 2;
	setp.eq.s32 	%p56, %r511, 0;
	mov.f64 	%fd982, 0d0000000000000000;
	sub.f64 	%fd983, %fd982, %fd981;
	selp.f64 	%fd984, %fd981, %fd983, %p56;
	mul.f64 	%fd985, %fd3141, %fd984;
	cvt.rn.f32.f64 	%f22, %fd985;
	ld.global.f64 	%fd127, [%rd9+10240];
	abs.f64 	%fd128, %fd127;
	setp.eq.f64 	%p57, %fd128, 0d7FF0000000000000;
	@%p57 bra 	$L__BB5_102;
	mul.f64 	%fd986, %fd127, 0d3FE45F306DC9C883;
	cvt.rni.s32.f64 	%r1300, %fd986;
	cvt.rn.f64.s32 	%fd987, %r1300;
	fma.rn.f64 	%fd988, %fd987, 0dBFF921FB54442D18, %fd127;
	fma.rn.f64 	%fd989, %fd987, 0dBC91A62633145C00, %fd988;
	fma.rn.f64 	%fd3144, %fd987, 0dB97B839A252049C0, %fd989;
	setp.ltu.f64 	%p58, %fd128, 0d41E0000000000000;
	@%p58 bra 	$L__BB5_103;
	{ // callseq 220, 0
	.param .b64 param0;
	st.param.f64 	[param0], %fd127;
	.param .align 16 .b8 retval0[16];
	call.uni (retval0), 
	__internal_trig_reduction_slowpathd, 
	(
	param0
	);
	ld.param.f64 	%fd3144, [retval0];
	ld.param.b32 	%r1300, [retval0+8];
	} // callseq 220
	bra.uni 	$L__BB5_103;
$L__BB5_102:
	mov.f64 	%fd991, 0d0000000000000000;
	mul.rn.f64 	%fd3144, %fd127, %fd991;
	mov.b32 	%r1300, 0;
$L__BB5_103:
	shl.b32 	%r514, %r1300, 6;
	cvt.u64.u32 	%rd62, %r514;
	and.b64  	%rd63, %rd62, 64;
	add.s64 	%rd65, %rd24, %rd63;
	mul.rn.f64 	%fd992, %fd3144, %fd3144;
	and.b32  	%r515, %r1300, 1;
	setp.eq.b32 	%p59, %r515, 1;
	selp.f64 	%fd993, 0dBDA8FF8320FD8164, 0d3DE5DB65F9785EBA, %p59;
	ld.global.nc.v2.f64 	{%fd994, %fd995}, [%rd65];
	fma.rn.f64 	%fd996, %fd993, %fd992, %fd994;
	fma.rn.f64 	%fd997, %fd996, %fd992, %fd995;
	ld.global.nc.v2.f64 	{%fd998, %fd999}, [%rd65+16];
	fma.rn.f64 	%fd1000, %fd997, %fd992, %fd998;
	fma.rn.f64 	%fd1001, %fd1000, %fd992, %fd999;
	ld.global.nc.v2.f64 	{%fd1002, %fd1003}, [%rd65+32];
	fma.rn.f64 	%fd1004, %fd1001, %fd992, %fd1002;
	fma.rn.f64 	%fd1005, %fd1004, %fd992, %fd1003;
	fma.rn.f64 	%fd1006, %fd1005, %fd3144, %fd3144;
	fma.rn.f64 	%fd1007, %fd1005, %fd992, 0d3FF0000000000000;
	selp.f64 	%fd1008, %fd1007, %fd1006, %p59;
	and.b32  	%r516, %r1300, 2;
	setp.eq.s32 	%p60, %r516, 0;
	mov.f64 	%fd1009, 0d0000000000000000;
	sub.f64 	%fd1010, %fd1009, %fd1008;
	selp.f64 	%fd133, %fd1008, %fd1010, %p60;
	fma.rn.f64 	%fd1011, %fd133, 0d3FF71547652B82FE, 0d4338000000000000;
	{
	.reg .b32 %temp; 
	mov.b64 	{%r89, %temp}, %fd1011;
	}
	mov.f64 	%fd1012, 0dC338000000000000;
	add.rn.f64 	%fd1013, %fd1011, %fd1012;
	fma.rn.f64 	%fd1014, %fd1013, 0dBFE62E42FEFA39EF, %fd133;
	fma.rn.f64 	%fd1015, %fd1013, 0dBC7ABC9E3B39803F, %fd1014;
	fma.rn.f64 	%fd1016, %fd1015, 0d3E5ADE1569CE2BDF, 0d3E928AF3FCA213EA;
	fma.rn.f64 	%fd1017, %fd1016, %fd1015, 0d3EC71DEE62401315;
	fma.rn.f64 	%fd1018, %fd1017, %fd1015, 0d3EFA01997C89EB71;
	fma.rn.f64 	%fd1019, %fd1018, %fd1015, 0d3F2A01A014761F65;
	fma.rn.f64 	%fd1020, %fd1019, %fd1015, 0d3F56C16C1852B7AF;
	fma.rn.f64 	%fd1021, %fd1020, %fd1015, 0d3F81111111122322;
	fma.rn.f64 	%fd1022, %fd1021, %fd1015, 0d3FA55555555502A1;
	fma.rn.f64 	%fd1023, %fd1022, %fd1015, 0d3FC5555555555511;
	fma.rn.f64 	%fd1024, %fd1023, %fd1015, 0d3FE000000000000B;
	fma.rn.f64 	%fd1025, %fd1024, %fd1015, 0d3FF0000000000000;
	fma.rn.f64 	%fd1026, %fd1025, %fd1015, 0d3FF0000000000000;
	{
	.reg .b32 %temp; 
	mov.b64 	{%r90, %temp}, %fd1026;
	}
	{
	.reg .b32 %temp; 
	mov.b64 	{%temp, %r91}, %fd1026;
	}
	shl.b32 	%r517, %r89, 20;
	add.s32 	%r518, %r517, %r91;
	mov.b64 	%fd3145, {%r90, %r518};
	{
	.reg .b32 %temp; 
	mov.b64 	{%temp, %r519}, %fd133;
	}
	mov.b32 	%f91, %r519;
	abs.f32 	%f23, %f91;
	setp.lt.f32 	%p61, %f23, 0f4086232B;
	@%p61 bra 	$L__BB5_106;
	setp.lt.f64 	%p62, %fd133, 0d0000000000000000;
	add.f64 	%fd1027, %fd133, 0d7FF0000000000000;
	selp.f64 	%fd3145, 0d0000000000000000, %fd1027, %p62;
	setp.geu.f32 	%p63, %f23, 0f40874800;
	@%p63 bra 	$L__BB5_106;
	shr.u32 	%r520, %r89, 31;
	add.s32 	%r521, %r89, %r520;
	shr.s32 	%r522, %r521, 1;
	shl.b32 	%r523, %r522, 20;
	add.s32 	%r524, %r91, %r523;
	mov.b64 	%fd1028, {%r90, %r524};
	sub.s32 	%r525, %r89, %r522;
	shl.b32 	%r526, %r525, 20;
	add.s32 	%r527, %r526, 1072693248;
	mov.b32 	%r528, 0;
	mov.b64 	%fd1029, {%r528, %r527};
	mul.f64 	%fd3145, %fd1029, %fd1028;
$L__BB5_106:
	div.rn.f64 	%fd138, %fd127, 0d4044000000000000;
	abs.f64 	%fd139, %fd138;
	setp.eq.f64 	%p64, %fd139, 0d7FF0000000000000;
	@%p64 bra 	$L__BB5_110;
	mul.f64 	%fd1030, %fd138, 0d3FE45F306DC9C883;
	cvt.rni.s32.f64 	%r1301, %fd1030;
	cvt.rn.f64.s32 	%fd1031, %r1301;
	fma.rn.f64 	%fd1032, %fd1031, 0dBFF921FB54442D18, %fd138;
	fma.rn.f64 	%fd1033, %fd1031, 0dBC91A62633145C00, %fd1032;
	fma.rn.f64 	%fd3147, %fd1031, 0dB97B839A252049C0, %fd1033;
	setp.ltu.f64 	%p65, %fd139, 0d41E0000000000000;
	@%p65 bra 	$L__BB5_109;
	{ // callseq 221, 0
	.param .b64 param0;
	st.param.f64 	[param0], %fd138;
	.param .align 16 .b8 retval0[16];
	call.uni (retval0), 
	__internal_trig_reduction_slowpathd, 
	(
	param0
	);
	ld.param.f64 	%fd3147, [retval0];
	ld.param.b32 	%r1301, [retval0+8];
	} // callseq 221
$L__BB5_109:
	add.s32 	%r1302, %r1301, 1;
	bra.uni 	$L__BB5_111;
$L__BB5_110:
	mov.f64 	%fd1035, 0d0000000000000000;
	mul.rn.f64 	%fd3147, %fd138, %fd1035;
	mov.b32 	%r1302, 1;
$L__BB5_111:
	shl.b32 	%r531, %r1302, 6;
	cvt.u64.u32 	%rd66, %r531;
	and.b64  	%rd67, %rd66, 64;
	add.s64 	%rd69, %rd24, %rd67;
	mul.rn.f64 	%fd1036, %fd3147, %fd3147;
	and.b32  	%r532, %r1302, 1;
	setp.eq.b32 	%p66, %r532, 1;
	selp.f64 	%fd1037, 0dBDA8FF8320FD8164, 0d3DE5DB65F9785EBA, %p66;
	ld.global.nc.v2.f64 	{%fd1038, %fd1039}, [%rd69];
	fma.rn.f64 	%fd1040, %fd1037, %fd1036, %fd1038;
	fma.rn.f64 	%fd1041, %fd1040, %fd1036, %fd1039;
	ld.global.nc.v2.f64 	{%fd1042, %fd1043}, [%rd69+16];
	fma.rn.f64 	%fd1044, %fd1041, %fd1036, %fd1042;
	fma.rn.f64 	%fd1045, %fd1044, %fd1036, %fd1043;
	ld.global.nc.v2.f64 	{%fd1046, %fd1047}, [%rd69+32];
	fma.rn.f64 	%fd1048, %fd1045, %fd1036, %fd1046;
	fma.rn.f64 	%fd1049, %fd1048, %fd1036, %fd1047;
	fma.rn.f64 	%fd1050, %fd1049, %fd3147, %fd3147;
	fma.rn.f64 	%fd1051, %fd1049, %fd1036, 0d3FF0000000000000;
	selp.f64 	%fd1052, %fd1051, %fd1050, %p66;
	and.b32  	%r533, %r1302, 2;
	setp.eq.s32 	%p67, %r533, 0;
	mov.f64 	%fd1053, 0d0000000000000000;
	sub.f64 	%fd1054, %fd1053, %fd1052;
	selp.f64 	%fd1055, %fd1052, %fd1054, %p67;
	mul.f64 	%fd1056, %fd3145, %fd1055;
	cvt.rn.f32.f64 	%f24, %fd1056;
	ld.global.f64 	%fd145, [%rd9+12288];
	abs.f64 	%fd146, %fd145;
	setp.eq.f64 	%p68, %fd146, 0d7FF0000000000000;
	@%p68 bra 	$L__BB5_114;
	mul.f64 	%fd1057, %fd145, 0d3FE45F306DC9C883;
	cvt.rni.s32.f64 	%r1303, %fd1057;
	cvt.rn.f64.s32 	%fd1058, %r1303;
	fma.rn.f64 	%fd1059, %fd1058, 0dBFF921FB54442D18, %fd145;
	fma.rn.f64 	%fd1060, %fd1058, 0dBC91A62633145C00, %fd1059;
	fma.rn.f64 	%fd3148, %fd1058, 0dB97B839A252049C0, %fd1060;
	setp.ltu.f64 	%p69, %fd146, 0d41E0000000000000;
	@%p69 bra 	$L__BB5_115;
	{ // callseq 222, 0
	.param .b64 param0;
	st.param.f64 	[param0], %fd145;
	.param .align 16 .b8 retval0[16];
	call.uni (retval0), 
	__internal_trig_reduction_slowpathd, 
	(
	param0
	);
	ld.param.f64 	%fd3148, [retval0];
	ld.param.b32 	%r1303, [retval0+8];
	} // callseq 222
	bra.uni 	$L__BB5_115;
$L__BB5_114:
	mov.f64 	%fd1062, 0d0000000000000000;
	mul.rn.f64 	%fd3148, %fd145, %fd1062;
	mov.b32 	%r1303, 0;
$L__BB5_115:
	shl.b32 	%r536, %r1303, 6;
	cvt.u64.u32 	%rd70, %r536;
	and.b64  	%rd71, %rd70, 64;
	add.s64 	%rd73, %rd24, %rd71;
	mul.rn.f64 	%fd1063, %fd3148, %fd3148;
	and.b32  	%r537, %r1303, 1;
	setp.eq.b32 	%p70, %r537, 1;
	selp.f64 	%fd1064, 0dBDA8FF8320FD8164, 0d3DE5DB65F9785EBA, %p70;
	ld.global.nc.v2.f64 	{%fd1065, %fd1066}, [%rd73];
	fma.rn.f64 	%fd1067, %fd1064, %fd1063, %fd1065;
	fma.rn.f64 	%fd1068, %fd1067, %fd1063, %fd1066;
	ld.global.nc.v2.f64 	{%fd1069, %fd1070}, [%rd73+16];
	fma.rn.f64 	%fd1071, %fd1068, %fd1063, %fd1069;
	fma.rn.f64 	%fd1072, %fd1071, %fd1063, %fd1070;
	ld.global.nc.v2.f64 	{%fd1073, %fd1074}, [%rd73+32];
	fma.rn.f64 	%fd1075, %fd1072, %fd1063, %fd1073;
	fma.rn.f64 	%fd1076, %fd1075, %fd1063, %fd1074;
	fma.rn.f64 	%fd1077, %fd1076, %fd3148, %fd3148;
	fma.rn.f64 	%fd1078, %fd1076, %fd1063, 0d3FF0000000000000;
	selp.f64 	%fd1079, %fd1078, %fd1077, %p70;
	and.b32  	%r538, %r1303, 2;
	setp.eq.s32 	%p71, %r538, 0;
	mov.f64 	%fd1080, 0d0000000000000000;
	sub.f64 	%fd1081, %fd1080, %fd1079;
	selp.f64 	%fd151, %fd1079, %fd1081, %p71;
	fma.rn.f64 	%fd1082, %fd151, 0d3FF71547652B82FE, 0d4338000000000000;
	{
	.reg .b32 %temp; 
	mov.b64 	{%r100, %temp}, %fd1082;
	}
	mov.f64 	%fd1083, 0dC338000000000000;
	add.rn.f64 	%fd1084, %fd1082, %fd1083;
	fma.rn.f64 	%fd1085, %fd1084, 0dBFE62E42FEFA39EF, %fd151;
	fma.rn.f64 	%fd1086, %fd1084, 0dBC7ABC9E3B39803F, %fd1085;
	fma.rn.f64 	%fd1087, %fd1086, 0d3E5ADE1569CE2BDF, 0d3E928AF3FCA213EA;
	fma.rn.f64 	%fd1088, %fd1087, %fd1086, 0d3EC71DEE62401315;
	fma.rn.f64 	%fd1089, %fd1088, %fd1086, 0d3EFA01997C89EB71;
	fma.rn.f64 	%fd1090, %fd1089, %fd1086, 0d3F2A01A014761F65;
	fma.rn.f64 	%fd1091, %fd1090, %fd1086, 0d3F56C16C1852B7AF;
	fma.rn.f64 	%fd1092, %fd1091, %fd1086, 0d3F81111111122322;
	fma.rn.f64 	%fd1093, %fd1092, %fd1086, 0d3FA55555555502A1;
	fma.rn.f64 	%fd1094, %fd1093, %fd1086, 0d3FC5555555555511;
	fma.rn.f64 	%fd1095, %fd1094, %fd1086, 0d3FE000000000000B;
	fma.rn.f64 	%fd1096, %fd1095, %fd1086, 0d3FF0000000000000;
	fma.rn.f64 	%fd1097, %fd1096, %fd1086, 0d3FF0000000000000;
	{
	.reg .b32 %temp; 
	mov.b64 	{%r101, %temp}, %fd1097;
	}
	{
	.reg .b32 %temp; 
	mov.b64 	{%temp, %r102}, %fd1097;
	}
	shl.b32 	%r539, %r100, 20;
	add.s32 	%r540, %r539, %r102;
	mov.b64 	%fd3149, {%r101, %r540};
	{
	.reg .b32 %temp; 
	mov.b64 	{%temp, %r541}, %fd151;
	}
	mov.b32 	%f92, %r541;
	abs.f32 	%f25, %f92;
	setp.lt.f32 	%p72, %f25, 0f4086232B;
	@%p72 bra 	$L__BB5_118;
	setp.lt.f64 	%p73, %fd151, 0d0000000000000000;
	add.f64 	%fd1098, %fd151, 0d7FF0000000000000;
	selp.f64 	%fd3149, 0d0000000000000000, %fd1098, %p73;
	setp.geu.f32 	%p74, %f25, 0f40874800;
	@%p74 bra 	$L__BB5_118;
	shr.u32 	%r542, %r100, 31;
	add.s32 	%r543, %r100, %r542;
	shr.s32 	%r544, %r543, 1;
	shl.b32 	%r545, %r544, 20;
	add.s32 	%r546, %r102, %r545;
	mov.b64 	%fd1099, {%r101, %r546};
	sub.s32 	%r547, %r100, %r544;
	shl.b32 	%r548, %r547, 20;
	add.s32 	%r549, %r548, 1072693248;
	mov.b32 	%r550, 0;
	mov.b64 	%fd1100, {%r550, %r549};
	mul.f64 	%fd3149, %fd1100, %fd1099;
$L__BB5_118:
	div.rn.f64 	%fd156, %fd145, 0d4044000000000000;
	abs.f64 	%fd157, %fd156;
	setp.eq.f64 	%p75, %fd157, 0d7FF0000000000000;
	@%p75 bra 	$L__BB5_122;
	mul.f64 	%fd1101, %fd156, 0d3FE45F306DC9C883;
	cvt.rni.s32.f64 	%r1304, %fd1101;
	cvt.rn.f64.s32 	%fd1102, %r1304;
	fma.rn.f64 	%fd1103, %fd1102, 0dBFF921FB54442D18, %fd156;
	fma.rn.f64 	%fd1104, %fd1102, 0dBC91A62633145C00, %fd1103;
	fma.rn.f64 	%fd3151, %fd1102, 0dB97B839A252049C0, %fd1104;
	setp.ltu.f64 	%p76, %fd157, 0d41E0000000000000;
	@%p76 bra 	$L__BB5_121;
	{ // callseq 223, 0
	.param .b64 param0;
	st.param.f64 	[param0], %fd156;
	.param .align 16 .b8 retval0[16];
	call.uni (retval0), 
	__internal_trig_reduction_slowpathd, 
	(
	param0
	);
	ld.param.f64 	%fd3151, [retval0];
	ld.param.b32 	%r1304, [retval0+8];
	} // callseq 223
$L__BB5_121:
	add.s32 	%r1305, %r1304, 1;
	bra.uni 	$L__BB5_123;
$L__BB5_122:
	mov.f64 	%fd1106, 0d0000000000000000;
	mul.rn.f64 	%fd3151, %fd156, %fd1106;
	mov.b32 	%r1305, 1;
$L__BB5_123:
	shl.b32 	%r553, %r1305, 6;
	cvt.u64.u32 	%rd74, %r553;
	and.b64  	%rd75, %rd74, 64;
	add.s64 	%rd77, %rd24, %rd75;
	mul.rn.f64 	%fd1107, %fd3151, %fd3151;
	and.b32  	%r554, %r1305, 1;
	setp.eq.b32 	%p77, %r554, 1;
	selp.f64 	%fd1108, 0dBDA8FF8320FD8164, 0d3DE5DB65F9785EBA, %p77;
	ld.global.nc.v2.f64 	{%fd1109, %fd1110}, [%rd77];
	fma.rn.f64 	%fd1111, %fd1108, %fd1107, %fd1109;
	fma.rn.f64 	%fd1112, %fd1111, %fd1107, %fd1110;
	ld.global.nc.v2.f64 	{%fd1113, %fd1114}, [%rd77+16];
	fma.rn.f64 	%fd1115, %fd1112, %fd1107, %fd1113;
	fma.rn.f64 	%fd1116, %fd1115, %fd1107, %fd1114;
	ld.global.nc.v2.f64 	{%fd1117, %fd1118}, [%rd77+32];
	fma.rn.f64 	%fd1119, %fd1116, %fd1107, %fd1117;
	fma.rn.f64 	%fd1120, %fd1119, %fd1107, %fd1118;
	fma.rn.f64 	%fd1121, %fd1120, %fd3151, %fd3151;
	fma.rn.f64 	%fd1122, %fd1120, %fd1107, 0d3FF0000000000000;
	selp.f64 	%fd1123, %fd1122, %fd1121, %p77;
	and.b32  	%r555, %r1305, 2;
	setp.eq.s32 	%p78, %r555, 0;
	mov.f64 	%fd1124, 0d0000000000000000;
	sub.f64 	%fd1125, %fd1124, %fd1123;
	selp.f64 	%fd1126, %fd1123, %fd1125, %p78;
	mul.f64 	%fd1127, %fd3149, %fd1126;
	cvt.rn.f32.f64 	%f26, %fd1127;
	ld.global.f64 	%fd163, [%rd9+14336];
	abs.f64 	%fd164, %fd163;
	setp.eq.f64 	%p79, %fd164, 0d7FF0000000000000;
	@%p79 bra 	$L__BB5_126;
	mul.f64 	%fd1128, %fd163, 0d3FE45F306DC9C883;
	cvt.rni.s32.f64 	%r1306, %fd1128;
	cvt.rn.f64.s32 	%fd1129, %r1306;
	fma.rn.f64 	%fd1130, %fd1129, 0dBFF921FB54442D18, %fd163;
	fma.rn.f64 	%fd1131, %fd1129, 0dBC91A62633145C00, %fd1130;
	fma.rn.f64 	%fd3152, %fd1129, 0dB97B839A252049C0, %fd1131;
	setp.ltu.f64 	%p80, %fd164, 0d41E0000000000000;
	@%p80 bra 	$L__BB5_127;
	{ // callseq 224, 0
	.param .b64 param0;
	st.param.f64 	[param0], %fd163;
	.param .align 16 .b8 retval0[16];
	call.uni (retval0), 
	__internal_trig_reduction_slowpathd, 
	(
	param0
	);
	ld.param.f64 	%fd3152, [retval0];
	ld.param.b32 	%r1306, [retval0+8];
	} // callseq 224
	bra.uni 	$L__BB5_127;
$L__BB5_126:
	mov.f64 	%fd1133, 0d0000000000000000;
	mul.rn.f64 	%fd3152, %fd163, %fd1133;
	mov.b32 	%r1306, 0;
$L__BB5_127:
	shl.b32 	%r558, %r1306, 6;
	cvt.u64.u32 	%rd78, %r558;
	and.b64  	%rd79, %rd78, 64;
	add.s64 	%rd81, %rd24, %rd79;
	mul.rn.f64 	%fd1134, %fd3152, %fd3152;
	and.b32  	%r559, %r1306, 1;
	setp.eq.b32 	%p81, %r559, 1;
	selp.f64 	%fd1135, 0dBDA8FF8320FD8164, 0d3DE5DB65F9785EBA, %p81;
	ld.global.nc.v2.f64 	{%fd1136, %fd1137}, [%rd81];
	fma.rn.f64 	%fd1138, %fd1135, %fd1134, %fd1136;
	fma.rn.f64 	%fd1139, %fd1138, %fd1134, %fd1137;
	ld.global.nc.v2.f64 	{%fd1140, %fd1141}, [%rd81+16];
	fma.rn.f64 	%fd1142, %fd1139, %fd1134, %fd1140;
	fma.rn.f64 	%fd1143, %fd1142, %fd1134, %fd1141;
	ld.global.nc.v2.f64 	{%fd1144, %fd1145}, [%rd81+32];
	fma.rn.f64 	%fd1146, %fd1143, %fd1134, %fd1144;
	fma.rn.f64 	%fd1147, %fd1146, %fd1134, %fd1145;
	fma.rn.f64 	%fd1148, %fd1147, %fd3152, %fd3152;
	fma.rn.f64 	%fd1149, %fd1147, %fd1134, 0d3FF0000000000000;
	selp.f64 	%fd1150, %fd1149, %fd1148, %p81;
	and.b32  	%r560, %r1306, 2;
	setp.eq.s32 	%p82, %r560, 0;
	mov.f64 	%fd1151, 0d0000000000000000;
	sub.f64 	%fd1152, %fd1151, %fd1150;
	selp.f64 	%fd169, %fd1150, %fd1152, %p82;
	fma.rn.f64 	%fd1153, %fd169, 0d3FF71547652B82FE, 0d4338000000000000;
	{
	.reg .b32 %temp; 
	mov.b64 	{%r111, %temp}, %fd1153;
	}
	mov.f64 	%fd1154, 0dC338000000000000;
	add.rn.f64 	%fd1155, %fd1153, %fd1154;
	fma.rn.f64 	%fd1156, %fd1155, 0dBFE62E42FEFA39EF, %fd169;
	fma.rn.f64 	%fd1157, %fd1155, 0dBC7ABC9E3B39803F, %fd1156;
	fma.rn.f64 	%fd1158, %fd1157, 0d3E5ADE1569CE2BDF, 0d3E928AF3FCA213EA;
	fma.rn.f64 	%fd1159, %fd1158, %fd1157, 0d3EC71DEE62401315;
	fma.rn.f64 	%fd1160, %fd1159, %fd1157, 0d3EFA01997C89EB71;
	fma.rn.f64 	%fd1161, %fd1160, %fd1157, 0d3F2A01A014761F65;
	fma.rn.f64 	%fd1162, %fd1161, %fd1157, 0d3F56C16C1852B7AF;
	fma.rn.f64 	%fd1163, %fd1162, %fd1157, 0d3F81111111122322;
	fma.rn.f64 	%fd1164, %fd1163, %fd1157, 0d3FA55555555502A1;
	fma.rn.f64 	%fd1165, %fd1164, %fd1157, 0d3FC5555555555511;
	fma.rn.f64 	%fd1166, %fd1165, %fd1157, 0d3FE000000000000B;
	fma.rn.f64 	%fd1167, %fd1166, %fd1157, 0d3FF0000000000000;
	fma.rn.f64 	%fd1168, %fd1167, %fd1157, 0d3FF0000000000000;
	{
	.reg .b32 %temp; 
	mov.b64 	{%r112, %temp}, %fd1168;
	}
	{
	.reg .b32 %temp; 
	mov.b64 	{%temp, %r113}, %fd1168;
	}
	shl.b32 	%r561, %r111, 20;
	add.s32 	%r562, %r561, %r113;
	mov.b64 	%fd3153, {%r112, %r562};
	{
	.reg .b32 %temp; 
	mov.b64 	{%temp, %r563}, %fd169;
	}
	mov.b32 	%f93, %r563;
	abs.f32 	%f27, %f93;
	setp.lt.f32 	%p83, %f27, 0f4086232B;
	@%p83 bra 	$L__BB5_130;
	setp.lt.f64 	%p84, %fd169, 0d0000000000000000;
	add.f64 	%fd1169, %fd169, 0d7FF0000000000000;
	selp.f64 	%fd3153, 0d0000000000000000, %fd1169, %p84;
	setp.geu.f32 	%p85, %f27, 0f40874800;
	@%p85 bra 	$L__BB5_130;
	shr.u32 	%r564, %r111, 31;
	add.s32 	%r565, %r111, %r564;
	shr.s32 	%r566, %r565, 1;
	shl.b32 	%r567, %r566, 20;
	add.s32 	%r568, %r113, %r567;
	mov.b64 	%fd1170, {%r112, %r568};
	sub.s32 	%r569, %r111, %r566;
	shl.b32 	%r570, %r569, 20;
	add.s32 	%r571, %r570, 1072693248;
	mov.b32 	%r572, 0;
	mov.b64 	%fd1171, {%r572, %r571};
	mul.f64 	%fd3153, %fd1171, %fd1170;
$L__BB5_130:
	div.rn.f64 	%fd174, %fd163, 0d4044000000000000;
	abs.f64 	%fd175, %fd174;
	setp.eq.f64 	%p86, %fd175, 0d7FF0000000000000;
	@%p86 bra 	$L__BB5_134;
	mul.f64 	%fd1172, %fd174, 0d3FE45F306DC9C883;
	cvt.rni.s32.f64 	%r1307, %fd1172;
	cvt.rn.f64.s32 	%fd1173, %r1307;
	fma.rn.f64 	%fd1174, %fd1173, 0dBFF921FB54442D18, %fd174;
	fma.rn.f64 	%fd1175, %fd1173, 0dBC91A62633145C00, %fd1174;
	fma.rn.f64 	%fd3155, %fd1173, 0dB97B839A252049C0, %fd1175;
	setp.ltu.f64 	%p87, %fd175, 0d41E0000000000000;
	@%p87 bra 	$L__BB5_133;
	{ // callseq 225, 0
	.param .b64 param0;
	st.param.f64 	[param0], %fd174;
	.param .align 16 .b8 retval0[16];
	call.uni (retval0), 
	__internal_trig_reduction_slowpathd, 
	(
	param0
	);
	ld.param.f64 	%fd3155, [retval0];
	ld.param.b32 	%r1307, [retval0+8];
	} // callseq 225
$L__BB5_133:
	add.s32 	%r1308, %r1307, 1;
	bra.uni 	$L__BB5_135;
$L__BB5_134:
	mov.f64 	%fd1177, 0d0000000000000000;
	mul.rn.f64 	%fd3155, %fd174, %fd1177;
	mov.b32 	%r1308, 1;
$L__BB5_135:
	shl.b32 	%r575, %r1308, 6;
	cvt.u64.u32 	%rd82, %r575;
	and.b64  	%rd83, %rd82, 64;
	add.s64 	%rd85, %rd24, %rd83;
	mul.rn.f64 	%fd1178, %fd3155, %fd3155;
	and.b32  	%r576, %r1308, 1;
	setp.eq.b32 	%p88, %r576, 1;
	selp.f64 	%fd1179, 0dBDA8FF8320FD8164, 0d3DE5DB65F9785EBA, %p88;
	ld.global.nc.v2.f64 	{%fd1180, %fd1181}, [%rd85];
	fma.rn.f64 	%fd1182, %fd1179, %fd1178, %fd1180;
	fma.rn.f64 	%fd1183, %fd1182, %fd1178, %fd1181;
	ld.global.nc.v2.f64 	{%fd1184, %fd1185}, [%rd85+16];
	fma.rn.f64 	%fd1186, %fd1183, %fd1178, %fd1184;
	fma.rn.f64 	%fd1187, %fd1186, %fd1178, %fd1185;
	ld.global.nc.v2.f64 	{%fd1188, %fd1189}, [%rd85+32];
	fma.rn.f64 	%fd1190, %fd1187, %fd1178, %fd1188;
	fma.rn.f64 	%fd1191, %fd1190, %fd1178, %fd1189;
	fma.rn.f64 	%fd1192, %fd1191, %fd3155, %fd3155;
	fma.rn.f64 	%fd1193, %fd1191, %fd1178, 0d3FF0000000000000;
	selp.f64 	%fd1194, %fd1193, %fd1192, %p88;
	and.b32  	%r577, %r1308, 2;
	setp.eq.s32 	%p89, %r577, 0;
	mov.f64 	%fd1195, 0d0000000000000000;
	sub.f64 	%fd1196, %fd1195, %fd1194;
	selp.f64 	%fd1197, %fd1194, %fd1196, %p89;
	mul.f64 	%fd1198, %fd3153, %fd1197;
	cvt.rn.f32.f64 	%f28, %fd1198;
	ld.global.f64 	%fd181, [%rd9+16384];
	abs.f64 	%fd182, %fd181;
	setp.eq.f64 	%p90, %fd182, 0d7FF0000000000000;
	@%p90 bra 	$L__BB5_138;
	mul.f64 	%fd1199, %fd181, 0d3FE45F306DC9C883;
	cvt.rni.s32.f64 	%r1309, %fd1199;
	cvt.rn.f64.s32 	%fd1200, %r1309;
	fma.rn.f64 	%fd1201, %fd1200, 0dBFF921FB54442D18, %fd181;
	fma.rn.f64 	%fd1202, %fd1200, 0dBC91A62633145C00, %fd1201;
	fma.rn.f64 	%fd3156, %fd1200, 0dB97B839A252049C0, %fd1202;
	setp.ltu.f64 	%p91, %fd182, 0d41E0000000000000;
	@%p91 bra 	$L__BB5_139;
	{ // callseq 226, 0
	.param .b64 param0;
	st.param.f64 	[param0], %fd181;
	.param .align 16 .b8 retval0[16];
	call.uni (retval0), 
	__internal_trig_reduction_slowpathd, 
	(
	param0
	);
	ld.param.f64 	%fd3156, [retval0];
	ld.param.b32 	%r1309, [retval0+8];
	} // callseq 226
	bra.uni 	$L__BB5_139;
$L__BB5_138:
	mov.f64 	%fd1204, 0d0000000000000000;
	mul.rn.f64 	%fd3156, %fd181, %fd1204;
	mov.b32 	%r1309, 0;
$L__BB5_139:
	shl.b32 	%r580, %r1309, 6;
	cvt.u64.u32 	%rd86, %r580;
	and.b64  	%rd87, %rd86, 64;
	mov.u64 	%rd88, __cudart_sin_cos_coeffs;
	add.s64 	%rd89, %rd88, %rd87;
	mul.rn.f64 	%fd1205, %fd3156, %fd3156;
	and.b32  	%r581, %r1309, 1;
	setp.eq.b32 	%p92, %r581, 1;
	selp.f64 	%fd1206, 0dBDA8FF8320FD8164, 0d3DE5DB65F9785EBA, %p92;
	ld.global.nc.v2.f64 	{%fd1207, %fd1208}, [%rd89];
	fma.rn.f64 	%fd1209, %fd1206, %fd1205, %fd1207;
	fma.rn.f64 	%fd1210, %fd1209, %fd1205, %fd1208;
	ld.global.nc.v2.f64 	{%fd1211, %fd1212}, [%rd89+16];
	fma.rn.f64 	%fd1213, %fd1210, %fd1205, %fd1211;
	fma.rn.f64 	%fd1214, %fd1213, %fd1205, %fd1212;
	ld.global.nc.v2.f64 	{%fd1215, %fd1216}, [%rd89+32];
	fma.rn.f64 	%fd1217, %fd1214, %fd1205, %fd1215;
	fma.rn.f64 	%fd1218, %fd1217, %fd1205, %fd1216;
	fma.rn.f64 	%fd1219, %fd1218, %fd3156, %fd3156;
	fma.rn.f64 	%fd1220, %fd1218, %fd1205, 0d3FF0000000000000;
	selp.f64 	%fd1221, %fd1220, %fd1219, %p92;
	and.b32  	%r582, %r1309, 2;
	setp.eq.s32 	%p93, %r582, 0;
	mov.f64 	%fd1222, 0d0000000000000000;
	sub.f64 	%fd1223, %fd1222, %fd1221;
	selp.f64 	%fd187, %fd1221, %fd1223, %p93;
	fma.rn.f64 	%fd1224, %fd187, 0d3FF71547652B82FE, 0d4338000000000000;
	{
	.reg .b32 %temp; 
	mov.b64 	{%r122, %temp}, %fd1224;
	}
	mov.f64 	%fd1225, 0dC338000000000000;
	add.rn.f64 	%fd1226, %fd1224, %fd1225;
	fma.rn.f64 	%fd1227, %fd1226, 0dBFE62E42FEFA39EF, %fd187;
	fma.rn.f64 	%fd1228, %fd1226, 0dBC7ABC9E3B39803F, %fd1227;
	fma.rn.f64 	%fd1229, %fd1228, 0d3E5ADE1569CE2BDF, 0d3E928AF3FCA213EA;
	fma.rn.f64 	%fd1230, %fd1229, %fd1228, 0d3EC71DEE62401315;
	fma.rn.f64 	%fd1231, %fd1230, %fd1228, 0d3EFA01997C89EB71;
	fma.rn.f64 	%fd1232, %fd1231, %fd1228, 0d3F2A01A014761F65;
	fma.rn.f64 	%fd1233, %fd1232, %fd1228, 0d3F56C16C1852B7AF;
	fma.rn.f64 	%fd1234, %fd1233, %fd1228, 0d3F81111111122322;
	fma.rn.f64 	%fd1235, %fd1234, %fd1228, 0d3FA55555555502A1;
	fma.rn.f64 	%fd1236, %fd1235, %fd1228, 0d3FC5555555555511;
	fma.rn.f64 	%fd1237, %fd1236, %fd1228, 0d3FE000000000000B;
	fma.rn.f64 	%fd1238, %fd1237, %fd1228, 0d3FF0000000000000;
	fma.rn.f64 	%fd1239, %fd1238, %fd1228, 0d3FF0000000000000;
	{
	.reg .b32 %temp; 
	mov.b64 	{%r123, %temp}, %fd1239;
	}
	{
	.reg .b32 %temp; 
	mov.b64 	{%temp, %r124}, %fd1239;
	}
	shl.b32 	%r583, %r122, 20;
	add.s32 	%r584, %r583, %r124;
	mov.b64 	%fd3157, {%r123, %r584};
	{
	.reg .b32 %temp; 
	mov.b64 	{%temp, %r585}, %fd187;
	}
	mov.b32 	%f94, %r585;
	abs.f32 	%f29, %f94;
	setp.lt.f32 	%p94, %f29, 0f4086232B;
	@%p94 bra 	$L__BB5_142;
	setp.lt.f64 	%p95, %fd187, 0d0000000000000000;
	add.f64 	%fd1240, %fd187, 0d7FF0000000000000;
	selp.f64 	%fd3157, 0d0000000000000000, %fd1240, %p95;
	setp.geu.f32 	%p96, %f29, 0f40874800;
	@%p96 bra 	$L__BB5_142;
	shr.u32 	%r586, %r122, 31;
	add.s32 	%r587, %r122, %r586;
	shr.s32 	%r588, %r587, 1;
	shl.b32 	%r589, %r588, 20;
	add.s32 	%r590, %r124, %r589;
	mov.b64 	%fd1241, {%r123, %r590};
	sub.s32 	%r591, %r122, %r588;
	shl.b32 	%r592, %r591, 20;
	add.s32 	%r593, %r592, 1072693248;
	mov.b32 	%r594, 0;
	mov.b64 	%fd1242, {%r594, %r593};
	mul.f64 	%fd3157, %fd1242, %fd1241;
$L__BB5_142:
	div.rn.f64 	%fd192, %fd181, 0d4044000000000000;
	abs.f64 	%fd193, %fd192;
	setp.eq.f64 	%p97, %fd193, 0d7FF0000000000000;
	@%p97 bra 	$L__BB5_146;
	mul.f64 	%fd1243, %fd192, 0d3FE45F306DC9C883;
	cvt.rni.s32.f64 	%r1310, %fd1243;
	cvt.rn.f64.s32 	%fd1244, %r1310;
	fma.rn.f64 	%fd1245, %fd1244, 0dBFF921FB54442D18, %fd192;
	fma.rn.f64 	%fd1246, %fd1244, 0dBC91A62633145C00, %fd1245;
	fma.rn.f64 	%fd3159, %fd1244, 0dB97B839A252049C0, %fd1246;
	setp.ltu.f64 	%p98, %fd193, 0d41E0000000000000;
	@%p98 bra 	$L__BB5_145;
	{ // callseq 227, 0
	.param .b64 param0;
	st.param.f64 	[param0], %fd192;
	.param .align 16 .b8 retval0[16];
	call.uni (retval0), 
	__internal_trig_reduction_slowpathd, 
	(
	param0
	);
	ld.param.f64 	%fd3159, [retval0];
	ld.param.b32 	%r1310, [retval0+8];
	} // callseq 227
$L__BB5_145:
	add.s32 	%r1311, %r1310, 1;
	bra.uni 	$L__BB5_147;
$L__BB5_146:
	mov.f64 	%fd1248, 0d0000000000000000;
	mul.rn.f64 	%fd3159, %fd192, %fd1248;
	mov.b32 	%r1311, 1;
$L__BB5_147:
	shl.b32 	%r597, %r1311, 6;
	cvt.u64.u32 	%rd90, %r597;
	and.b64  	%rd91, %rd90, 64;
	mov.u64 	%rd92, __cudart_sin_cos_coeffs;
	add.s64 	%rd93, %rd92, %rd91;
	mul.rn.f64 	%fd1249, %fd3159, %fd3159;
	and.b32  	%r598, %r1311, 1;
	setp.eq.b32 	%p99, %r598, 1;
	selp.f64 	%fd1250, 0dBDA8FF8320FD8164, 0d3DE5DB65F9785EBA, %p99;
	ld.global.nc.v2.f64 	{%fd1251, %fd1252}, [%rd93];
	fma.rn.f64 	%fd1253, %fd1250, %fd1249, %fd1251;
	fma.rn.f64 	%fd1254, %fd1253, %fd1249, %fd1252;
	ld.global.nc.v2.f64 	{%fd1255, %fd1256}, [%rd93+16];
	fma.rn.f64 	%fd1257, %fd1254, %fd1249, %fd1255;
	fma.rn.f64 	%fd1258, %fd1257, %fd1249, %fd1256;
	ld.global.nc.v2.f64 	{%fd1259, %fd1260}, [%rd93+32];
	fma.rn.f64 	%fd1261, %fd1258, %fd1249, %fd1259;
	fma.rn.f64 	%fd1262, %fd1261, %fd1249, %fd1260;
	fma.rn.f64 	%fd1263, %fd1262, %fd3159, %fd3159;
	fma.rn.f64 	%fd1264, %fd1262, %fd1249, 0d3FF0000000000000;
	selp.f64 	%fd1265, %fd1264, %fd1263, %p99;
	and.b32  	%r599, %r1311, 2;
	setp.eq.s32 	%p100, %r599, 0;
	mov.f64 	%fd1266, 0d0000000000000000;
	sub.f64 	%fd1267, %fd1266, %fd1265;
	selp.f64 	%fd1268, %fd1265, %fd1267, %p100;
	mul.f64 	%fd1269, %fd3157, %fd1268;
	cvt.rn.f32.f64 	%f30, %fd1269;
	ld.global.f64 	%fd199, [%rd9+18432];
	abs.f64 	%fd200, %fd199;
	setp.eq.f64 	%p101, %fd200, 0d7FF0000000000000;
	@%p101 bra 	$L__BB5_150;
	mul.f64 	%fd1270, %fd199, 0d3FE45F306DC9C883;
	cvt.rni.s32.f64 	%r1312, %fd1270;
	cvt.rn.f64.s32 	%fd1271, %r1312;
	fma.rn.f64 	%fd1272, %fd1271, 0dBFF921FB54442D18, %fd199;
	fma.rn.f64 	%fd1273, %fd1271, 0dBC91A62633145C00, %fd1272;
	fma.rn.f64 	%fd3160, %fd1271, 0dB97B839A252049C0, %fd1273;
	setp.ltu.f64 	%p102, %fd200, 0d41E0000000000000;
	@%p102 bra 	$L__BB5_151;
	{ // callseq 228, 0
	.param .b64 param0;
	st.param.f64 	[param0], %fd199;
	.param .align 16 .b8 retval0[16];
	call.uni (retval0), 
	__internal_trig_reduction_slowpathd, 
	(
	param0
	);
	ld.param.f64 	%fd3160, [retval0];
	ld.param.b32 	%r1312, [retval0+8];
	} // callseq 228
	bra.uni 	$L__BB5_151;
$L__BB5_150:
	mov.f64 	%fd1275, 0d0000000000000000;
	mul.rn.f64 	%fd3160, %fd199, %fd1275;
	mov.b32 	%r1312, 0;
$L__BB5_151:
	shl.b32 	%r602, %r1312, 6;
	cvt.u64.u32 	%rd94, %r602;
	and.b64  	%rd95, %rd94, 64;
	mov.u64 	%rd96, __cudart_sin_cos_coeffs;
	add.s64 	%rd97, %rd96, %rd95;
	mul.rn.f64 	%fd1276, %fd3160, %fd3160;
	and.b32  	%r603, %r1312, 1;
	setp.eq.b32 	%p103, %r603, 1;
	selp.f64 	%fd1277, 0dBDA8FF8320FD8164, 0d3DE5DB65F9785EBA, %p103;
	ld.global.nc.v2.f64 	{%fd1278, %fd1279}, [%rd97];
	fma.rn.f64 	%fd1280, %fd1277, %fd1276, %fd1278;
	fma.rn.f64 	%fd1281, %fd1280, %fd1276, %fd1279;
	ld.global.nc.v2.f64 	{%fd1282, %fd1283}, [%rd97+16];
	fma.rn.f64 	%fd1284, %fd1281, %fd1276, %fd1282;
	fma.rn.f64 	%fd1285, %fd1284, %fd1276, %fd1283;
	ld.global.nc.v2.f64 	{%fd1286, %fd1287}, [%rd97+32];
	fma.rn.f64 	%fd1288, %fd1285, %fd1276, %fd1286;
	fma.rn.f64 	%fd1289, %fd1288, %fd1276, %fd1287;
	fma.rn.f64 	%fd1290, %fd1289, %fd3160, %fd3160;
	fma.rn.f64 	%fd1291, %fd1289, %fd1276, 0d3FF0000000000000;
	selp.f64 	%fd1292, %fd1291, %fd1290, %p103;
	and.b32  	%r604, %r1312, 2;
	setp.eq.s32 	%p104, %r604, 0;
	mov.f64 	%fd1293, 0d0000000000000000;
	sub.f64 	%fd1294, %fd1293, %fd1292;
	selp.f64 	%fd205, %fd1292, %fd1294, %p104;
	fma.rn.f64 	%fd1295, %fd205, 0d3FF71547652B82FE, 0d4338000000000000;
	{
	.reg .b32 %temp; 
	mov.b64 	{%r133, %temp}, %fd1295;
	}
	mov.f64 	%fd1296, 0dC338000000000000;
	add.rn.f64 	%fd1297, %fd1295, %fd1296;
	fma.rn.f64 	%fd1298, %fd1297, 0dBFE62E42FEFA39EF, %fd205;
	fma.rn.f64 	%fd1299, %fd1297, 0dBC7ABC9E3B39803F, %fd1298;
	fma.rn.f64 	%fd1300, %fd1299, 0d3E5ADE1569CE2BDF, 0d3E928AF3FCA213EA;
	fma.rn.f64 	%fd1301, %fd1300, %fd1299, 0d3EC71DEE62401315;
	fma.rn.f64 	%fd1302, %fd1301, %fd1299, 0d3EFA01997C89EB71;
	fma.rn.f64 	%fd1303, %fd1302, %fd1299, 0d3F2A01A014761F65;
	fma.rn.f64 	%fd1304, %fd1303, %fd1299, 0d3F56C16C1852B7AF;
	fma.rn.f64 	%fd1305, %fd1304, %fd1299, 0d3F81111111122322;
	fma.rn.f64 	%fd1306, %fd1305, %fd1299, 0d3FA55555555502A1;
	fma.rn.f64 	%fd1307, %fd1306, %fd1299, 0d3FC5555555555511;
	fma.rn.f64 	%fd1308, %fd1307, %fd1299, 0d3FE000000000000B;
	fma.rn.f64 	%fd1309, %fd1308, %fd1299, 0d3FF0000000000000;
	fma.rn.f64 	%fd1310, %fd1309, %fd1299, 0d3FF0000000000000;
	{
	.reg .b32 %temp; 
	mov.b64 	{%r134, %temp}, %fd1310;
	}
	{
	.reg .b32 %temp; 
	mov.b64 	{%temp, %r135}, %fd1310;
	}
	shl.b32 	%r605, %r133, 20;
	add.s32 	%r606, %r605, %r135;
	mov.b64 	%fd3161, {%r134, %r606};
	{
	.reg .b32 %temp; 
	mov.b64 	{%temp, %r607}, %fd205;
	}
	mov.b32 	%f95, %r607;
	abs.f32 	%f31, %f95;
	setp.lt.f32 	%p105, %f31, 0f4086232B;
	@%p105 bra 	$L__BB5_154;
	setp.lt.f64 	%p106, %fd205, 0d0000000000000000;
	add.f64 	%fd1311, %fd205, 0d7FF0000000000000;
	selp.f64 	%fd3161, 0d0000000000000000, %fd1311, %p106;
	setp.geu.f32 	%p107, %f31, 0f40874800;
	@%p107 bra 	$L__BB5_154;
	shr.u32 	%r608, %r133, 31;
	add.s32 	%r609, %r133, %r608;
	shr.s32 	%r610, %r609, 1;
	shl.b32 	%r611, %r610, 20;
	add.s32 	%r612, %r135, %r611;
	mov.b64 	%fd1312, {%r134, %r612};
	sub.s32 	%r613, %r133, %r610;
	shl.b32 	%r614, %r613, 20;
	add.s32 	%r615, %r614, 1072693248;
	mov.b32 	%r616, 0;
	mov.b64 	%fd1313, {%r616, %r615};
	mul.f64 	%fd3161, %fd1313, %fd1312;
$L__BB5_154:
	div.rn.f64 	%fd210, %fd199, 0d4044000000000000;
	abs.f64 	%fd211, %fd210;
	setp.eq.f64 	%p108, %fd211, 0d7FF0000000000000;
	@%p108 bra 	$L__BB5_158;
	mul.f64 	%fd1314, %fd210, 0d3FE45F306DC9C883;
	cvt.rni.s32.f64 	%r1313, %fd1314;
	cvt.rn.f64.s32 	%fd1315, %r1313;
	fma.rn.f64 	%fd1316, %fd1315, 0dBFF921FB54442D18, %fd210;
	fma.rn.f64 	%fd1317, %fd1315, 0dBC91A62633145C00, %fd1316;
	fma.rn.f64 	%fd3163, %fd1315, 0dB97B839A252049C0, %fd1317;
	setp.ltu.f64 	%p109, %fd211, 0d41E0000000000000;
	@%p109 bra 	$L__BB5_157;
	{ // callseq 229, 0
	.param .b64 param0;
	st.param.f64 	[param0], %fd210;
	.param .align 16 .b8 retval0[16];
	call.uni (retval0), 
	__internal_trig_reduction_slowpathd, 
	(
	param0
	);
	ld.param.f64 	%fd3163, [retval0];
	ld.param.b32 	%r1313, [retval0+8];
	} // callseq 229
$L__BB5_157:
	add.s32 	%r1314, %r1313, 1;
	bra.uni 	$L__BB5_159;
$L__BB5_158:
	mov.f64 	%fd1319, 0d0000000000000000;
	mul.rn.f64 	%fd3163, %fd210, %fd1319;
	mov.b32 	%r1314, 1;
$L__BB5_159:
	shl.b32 	%r619, %r1314, 6;
	cvt.u64.u32 	%rd98, %r619;
	and.b64  	%rd99, %rd98, 64;
	mov.u64 	%rd100, __cudart_sin_cos_coeffs;
	add.s64 	%rd101, %rd100, %rd99;
	mul.rn.f64 	%fd1320, %fd3163, %fd3163;
	and.b32  	%r620, %r1314, 1;
	setp.eq.b32 	%p110, %r620, 1;
	selp.f64 	%fd1321, 0dBDA8FF8320FD8164, 0d3DE5DB65F9785EBA, %p110;
	ld.global.nc.v2.f64 	{%fd1322, %fd1323}, [%rd101];
	fma.rn.f64 	%fd1324, %fd1321, %fd1320, %fd1322;
	fma.rn.f64 	%fd1325, %fd1324, %fd1320, %fd1323;
	ld.global.nc.v2.f64 	{%fd1326, %fd1327}, [%rd101+16];
	fma.rn.f64 	%fd1328, %fd1325, %fd1320, %fd1326;
	fma.rn.f64 	%fd1329, %fd1328, %fd1320, %fd1327;
	ld.global.nc.v2.f64 	{%fd1330, %fd1331}, [%rd101+32];
	fma.rn.f64 	%fd1332, %fd1329, %fd1320, %fd1330;
	fma.rn.f64 	%fd1333, %fd1332, %fd1320, %fd1331;
	fma.rn.f64 	%fd1334, %fd1333, %fd3163, %fd3163;
	fma.rn.f64 	%fd1335, %fd1333, %fd1320, 0d3FF0000000000000;
	selp.f64 	%fd1336, %fd1335, %fd1334, %p110;
	and.b32  	%r621, %r1314, 2;
	setp.eq.s32 	%p111, %r621, 0;
	mov.f64 	%fd1337, 0d0000000000000000;
	sub.f64 	%fd1338, %fd1337, %fd1336;
	selp.f64 	%fd1339, %fd1336, %fd1338, %p111;
	mul.f64 	%fd1340, %fd3161, %fd1339;
	cvt.rn.f32.f64 	%f32, %fd1340;
	ld.global.f64 	%fd217, [%rd9+20480];
	abs.f64 	%fd218, %fd217;
	setp.eq.f64 	%p112, %fd218, 0d7FF0000000000000;
	@%p112 bra 	$L__BB5_162;
	mul.f64 	%fd1341, %fd217, 0d3FE45F306DC9C883;
	cvt.rni.s32.f64 	%r1315, %fd1341;
	cvt.rn.f64.s32 	%fd1342, %r1315;
	fma.rn.f64 	%fd1343, %fd1342, 0dBFF921FB54442D18, %fd217;
	fma.rn.f64 	%fd1344, %fd1342, 0dBC91A62633145C00, %fd1343;
	fma.rn.f64 	%fd3164, %fd1342, 0dB97B839A252049C0, %fd1344;
	setp.ltu.f64 	%p113, %fd218, 0d41E0000000000000;
	@%p113 bra 	$L__BB5_163;
	{ // callseq 230, 0
	.param .b64 param0;
	st.param.f64 	[param0], %fd217;
	.param .align 16 .b8 retval0[16];
	call.uni (retval0), 
	__internal_trig_reduction_slowpathd, 
	(
	param0
	);
	ld.param.f64 	%fd3164, [retval0];
	ld.param.b32 	%r1315, [retval0+8];
	} // callseq 230
	bra.uni 	$L__BB5_163;
$L__BB5_162:
	mov.f64 	%fd1346, 0d0000000000000000;
	mul.rn.f64 	%fd3164, %fd217, %fd1346;
	mov.b32 	%r1315, 0;
$L__BB5_163:
	shl.b32 	%r624, %r1315, 6;
	cvt.u64.u32 	%rd102, %r624;
	and.b64  	%rd103, %rd102, 64;
	mov.u64 	%rd104, __cudart_sin_cos_coeffs;
	add.s64 	%rd105, %rd104, %rd103;
	mul.rn.f64 	%fd1347, %fd3164, %fd3164;
	and.b32  	%r625, %r1315, 1;
	setp.eq.b32 	%p114, %r625, 1;
	selp.f64 	%fd1348, 0dBDA8FF8320FD8164, 0d3DE5DB65F9785EBA, %p114;
	ld.global.nc.v2.f64 	{%fd1349, %fd1350}, [%rd105];
	fma.rn.f64 	%fd1351, %fd1348, %fd1347, %fd1349;
	fma.rn.f64 	%fd1352, %fd1351, %fd1347, %fd1350;
	ld.global.nc.v2.f64 	{%fd1353, %fd1354}, [%rd105+16];
	fma.rn.f64 	%fd1355, %fd1352, %fd1347, %fd1353;
	fma.rn.f64 	%fd1356, %fd1355, %fd1347, %fd1354;
	ld.global.nc.v2.f64 	{%fd1357, %fd1358}, [%rd105+32];
	fma.rn.f64 	%fd1359, %fd1356, %fd1347, %fd1357;
	fma.rn.f64 	%fd1360, %fd1359, %fd1347, %fd1358;
	fma.rn.f64 	%fd1361, %fd1360, %fd3164, %fd3164;
	fma.rn.f64 	%fd1362, %fd1360, %fd1347, 0d3FF0000000000000;
	selp.f64 	%fd1363, %fd1362, %fd1361, %p114;
	and.b32  	%r626, %r1315, 2;
	setp.eq.s32 	%p115, %r626, 0;
	mov.f64 	%fd1364, 0d0000000000000000;
	sub.f64 	%fd1365, %fd1364, %fd1363;
	selp.f64 	%fd223, %fd1363, %fd1365, %p115;
	fma.rn.f64 	%fd1366, %fd223, 0d3FF71547652B82FE, 0d4338000000000000;
	{
	.reg .b32 %temp; 
	mov.b64 	{%r144, %temp}, %fd1366;
	}
	mov.f64 	%fd1367, 0dC338000000000000;
	add.rn.f64 	%fd1368, %fd1366, %fd1367;
	fma.rn.f64 	%fd1369, %fd1368, 0dBFE62E42FEFA39EF, %fd223;
	fma.rn.f64 	%fd1370, %fd1368, 0dBC7ABC9E3B39803F, %fd1369;
	fma.rn.f64 	%fd1371, %fd1370, 0d3E5ADE1569CE2BDF, 0d3E928AF3FCA213EA;
	fma.rn.f64 	%fd1372, %fd1371, %fd1370, 0d3EC71DEE62401315;
	fma.rn.f64 	%fd1373, %fd1372, %fd1370, 0d3EFA01997C89EB71;
	fma.rn.f64 	%fd1374, %fd1373, %fd1370, 0d3F2A01A014761F65;
	fma.rn.f64 	%fd1375, %fd1374, %fd1370, 0d3F56C16C1852B7AF;
	fma.rn.f64 	%fd1376, %fd1375, %fd1370, 0d3F81111111122322;
	fma.rn.f64 	%fd1377, %fd1376, %fd1370, 0d3FA55555555502A1;
	fma.rn.f64 	%fd1378, %fd1377, %fd1370, 0d3FC5555555555511;
	fma.rn.f64 	%fd1379, %fd1378, %fd1370, 0d3FE000000000000B;
	fma.rn.f64 	%fd1380, %fd1379, %fd1370, 0d3FF0000000000000;
	fma.rn.f64 	%fd1381, %fd1380, %fd1370, 0d3FF0000000000000;
	{
	.reg .b32 %temp; 
	mov.b64 	{%r145, %temp}, %fd1381;
	}
	{
	.reg .b32 %temp; 
	mov.b64 	{%temp, %r146}, %fd1381;
	}
	shl.b32 	%r627, %r144, 20;
	add.s32 	%r628, %r627, %r146;
	mov.b64 	%fd3165, {%r145, %r628};
	{
	.reg .b32 %temp; 
	mov.b64 	{%temp, %r629}, %fd223;
	}
	mov.b32 	%f96, %r629;
	abs.f32 	%f33, %f96;
	setp.lt.f32 	%p116, %f33, 0f4086232B;
	@%p116 bra 	$L__BB5_166;
	setp.lt.f64 	%p117, %fd223, 0d0000000000000000;
	add.f64 	%fd1382, %fd223, 0d7FF0000000000000;
	selp.f64 	%fd3165, 0d0000000000000000, %fd1382, %p117;
	setp.geu.f32 	%p118, %f33, 0f40874800;
	@%p118 bra 	$L__BB5_166;
	shr.u32 	%r630, %r144, 31;
	add.s32 	%r631, %r144, %r630;
	shr.s32 	%r632, %r631, 1;
	shl.b32 	%r633, %r632, 20;
	add.s32 	%r634, %r146, %r633;
	mov.b64 	%fd1383, {%r145, %r634};
	sub.s32 	%r635, %r144, %r632;
	shl.b32 	%r636, %r635, 20;
	add.s32 	%r637, %r636, 1072693248;
	mov.b32 	%r638, 0;
	mov.b64 	%fd1384, {%r638, %r637};
	mul.f64 	%fd3165, %fd1384, %fd1383;
$L__BB5_166:
	div.rn.f64 	%fd228, %fd217, 0d4044000000000000;
	abs.f64 	%fd229, %fd228;
	setp.eq.f64 	%p119, %fd229, 0d7FF0000000000000;
	@%p119 bra 	$L__BB5_170;
	mul.f64 	%fd1385, %fd228, 0d3FE45F306DC9C883;
	cvt.rni.s32.f64 	%r1316, %fd1385;
	cvt.rn.f64.s32 	%fd1386, %r1316;
	fma.rn.f64 	%fd1387, %fd1386, 0dBFF921FB54442D18, %fd228;
	fma.rn.f64 	%fd1388, %fd1386, 0dBC91A62633145C00, %fd1387;
	fma.rn.f64 	%fd3167, %fd1386, 0dB97B839A252049C0, %fd1388;
	setp.ltu.f64 	%p120, %fd229, 0d41E0000000000000;
	@%p120 bra 	$L__BB5_169;
	{ // callseq 231, 0
	.param .b64 param0;
	st.param.f64 	[param0], %fd228;
	.param .align 16 .b8 retval0[16];
	call.uni (retval0), 
	__internal_trig_reduction_slowpathd, 
	(
	param0
	);
	ld.param.f64 	%fd3167, [retval0];
	ld.param.b32 	%r1316, [retval0+8];
	} // callseq 231
$L__BB5_169:
	add.s32 	%r1317, %r1316, 1;
	bra.uni 	$L__BB5_171;
$L__BB5_170:
	mov.f64 	%fd1390, 0d0000000000000000;
	mul.rn.f64 	%fd3167, %fd228, %fd1390;
	mov.b32 	%r1317, 1;
$L__BB5_171:
	shl.b32 	%r641, %r1317, 6;
	cvt.u64.u32 	%rd106, %r641;
	and.b64  	%rd107, %rd106, 64;
	mov.u64 	%rd108, __cudart_sin_cos_coeffs;
	add.s64 	%rd109, %rd108, %rd107;
	mul.rn.f64 	%fd1391, %fd3167, %fd3167;
	and.b32  	%r642, %r1317, 1;
	setp.eq.b32 	%p121, %r642, 1;
	selp.f64 	%fd1392, 0dBDA8FF8320FD8164, 0d3DE5DB65F9785EBA, %p121;
	ld.global.nc.v2.f64 	{%fd1393, %fd1394}, [%rd109];
	fma.rn.f64 	%fd1395, %fd1392, %fd1391, %fd1393;
	fma.rn.f64 	%fd1396, %fd1395, %fd1391, %fd1394;
	ld.global.nc.v2.f64 	{%fd1397, %fd1398}, [%rd109+16];
	fma.rn.f64 	%fd1399, %fd1396, %fd1391, %fd1397;
	fma.rn.f64 	%fd1400, %fd1399, %fd1391, %fd1398;
	ld.global.nc.v2.f64 	{%fd1401, %fd1402}, [%rd109+32];
	fma.rn.f64 	%fd1403, %fd1400, %fd1391, %fd1401;
	fma.rn.f64 	%fd1404, %fd1403, %fd1391, %fd1402;
	fma.rn.f64 	%fd1405, %fd1404, %fd3167, %fd3167;
	fma.rn.f64 	%fd1406, %fd1404, %fd1391, 0d3FF0000000000000;
	selp.f64 	%fd1407, %fd1406, %fd1405, %p121;
	and.b32  	%r643, %r1317, 2;
	setp.eq.s32 	%p122, %r643, 0;
	mov.f64 	%fd1408, 0d0000000000000000;
	sub.f64 	%fd1409, %fd1408, %fd1407;
	selp.f64 	%fd1410, %fd1407, %fd1409, %p122;
	mul.f64 	%fd1411, %fd3165, %fd1410;
	cvt.rn.f32.f64 	%f34, %fd1411;
	ld.global.f64 	%fd235, [%rd9+22528];
	abs.f64 	%fd236, %fd235;
	setp.eq.f64 	%p123, %fd236, 0d7FF0000000000000;
	@%p123 bra 	$L__BB5_174;
	mul.f64 	%fd1412, %fd235, 0d3FE45F306DC9C883;
	cvt.rni.s32.f64 	%r1318, %fd1412;
	cvt.rn.f64.s32 	%fd1413, %r1318;
	fma.rn.f64 	%fd1414, %fd1413, 0dBFF921FB54442D18, %fd235;
	fma.rn.f64 	%fd1415, %fd1413, 0dBC91A62633145C00, %fd1414;
	fma.rn.f64 	%fd3168, %fd1413, 0dB97B839A252049C0, %fd1415;
	setp.ltu.f64 	%p124, %fd236, 0d41E0000000000000;
	@%p124 bra 	$L__BB5_175;
	{ // callseq 232, 0
	.param .b64 param0;
	st.param.f64 	[param0], %fd235;
	.param .align 16 .b8 retval0[16];
	call.uni (retval0), 
	__internal_trig_reduction_slowpathd, 
	(
	param0
	);
	ld.param.f64 	%fd3168, [retval0];
	ld.param.b32 	%r1318, [retval0+8];
	} // callseq 232
	bra.uni 	$L__BB5_175;
$L__BB5_174:
	mov.f64 	%fd1417, 0d0000000000000000;
	mul.rn.f64 	%fd3168, %fd235, %fd1417;
	mov.b32 	%r1318, 0;
$L__BB5_175:
	shl.b32 	%r646, %r1318, 6;
	cvt.u64.u32 	%rd110, %r646;
	and.b64  	%rd111, %rd110, 64;
	mov.u64 	%rd112, __cudart_sin_cos_coeffs;
	add.s64 	%rd113, %rd112, %rd111;
	mul.rn.f64 	%fd1418, %fd3168, %fd3168;
	and.b32  	%r647, %r1318, 1;
	setp.eq.b32 	%p125, %r647, 1;
	selp.f64 	%fd1419, 0dBDA8FF8320FD8164, 0d3DE5DB65F9785EBA, %p125;
	ld.global.nc.v2.f64 	{%fd1420, %fd1421}, [%rd113];
	fma.rn.f64 	%fd1422, %fd1419, %fd1418, %fd1420;
	fma.rn.f64 	%fd1423, %fd1422, %fd1418, %fd1421;
	ld.global.nc.v2.f64 	{%fd1424, %fd1425}, [%rd113+16];
	fma.rn.f64 	%fd1426, %fd1423, %fd1418, %fd1424;
	fma.rn.f64 	%fd1427, %fd1426, %fd1418, %fd1425;
	ld.global.nc.v2.f64 	{%fd1428, %fd1429}, [%rd113+32];
	fma.rn.f64 	%fd1430, %fd1427, %fd1418, %fd1428;
	fma.rn.f64 	%fd1431, %fd1430, %fd1418, %fd1429;
	fma.rn.f64 	%fd1432, %fd1431, %fd3168, %fd3168;
	fma.rn.f64 	%fd1433, %fd1431, %fd1418, 0d3FF0000000000000;
	selp.f64 	%fd1434, %fd1433, %fd1432, %p125;
	and.b32  	%r648, %r1318, 2;
	setp.eq.s32 	%p126, %r648, 0;
	mov.f64 	%fd1435, 0d0000000000000000;
	sub.f64 	%fd1436, %fd1435, %fd1434;
	selp.f64 	%fd241, %fd1434, %fd1436, %p126;
	fma.rn.f64 	%fd1437, %fd241, 0d3FF71547652B82FE, 0d4338000000000000;
	{
	.reg .b32 %temp; 
	mov.b64 	{%r155, %temp}, %fd1437;
	}
	mov.f64 	%fd1438, 0dC338000000000000;
	add.rn.f64 	%fd1439, %fd1437, %fd1438;
	fma.rn.f64 	%fd1440, %fd1439, 0dBFE62E42FEFA39EF, %fd241;
	fma.rn.f64 	%fd1441, %fd1439, 0dBC7ABC9E3B39803F, %fd1440;
	fma.rn.f64 	%fd1442, %fd1441, 0d3E5ADE1569CE2BDF, 0d3E928AF3FCA213EA;
	fma.rn.f64 	%fd1443, %fd1442, %fd1441, 0d3EC71DEE62401315;
	fma.rn.f64 	%fd1444, %fd1443, %fd1441, 0d3EFA01997C89EB71;
	fma.rn.f64 	%fd1445, %fd1444, %fd1441, 0d3F2A01A014761F65;
	fma.rn.f64 	%fd1446, %fd1445, %fd1441, 0d3F56C16C1852B7AF;
	fma.rn.f64 	%fd1447, %fd1446, %fd1441, 0d3F81111111122322;
	fma.rn.f64 	%fd1448, %fd1447, %fd1441, 0d3FA55555555502A1;
	fma.rn.f64 	%fd1449, %fd1448, %fd1441, 0d3FC5555555555511;
	fma.rn.f64 	%fd1450, %fd1449, %fd1441, 0d3FE000000000000B;
	fma.rn.f64 	%fd1451, %fd1450, %fd1441, 0d3FF0000000000000;
	fma.rn.f64 	%fd1452, %fd1451, %fd1441, 0d3FF0000000000000;
	{
	.reg .b32 %temp; 
	mov.b64 	{%r156, %temp}, %fd1452;
	}
	{
	.reg .b32 %temp; 
	mov.b64 	{%temp, %r157}, %fd1452;
	}
	shl.b32 	%r649, %r155, 20;
	add.s32 	%r650, %r649, %r157;
	mov.b64 	%fd3169, {%r156, %r650};
	{
	.reg .b32 %temp; 
	mov.b64 	{%temp, %r651}, %fd241;
	}
	mov.b32 	%f97, %r651;
	abs.f32 	%f35, %f97;
	setp.lt.f32 	%p127, %f35, 0f4086232B;
	@%p127 bra 	$L__BB5_178;
	setp.lt.f64 	%p128, %fd241, 0d0000000000000000;
	add.f64 	%fd1453, %fd241, 0d7FF0000000000000;
	selp.f64 	%fd3169, 0d0000000000000000, %fd1453, %p128;
	setp.geu.f32 	%p129, %f35, 0f40874800;
	@%p129 bra 	$L__BB5_178;
	shr.u32 	%r652, %r155, 31;
	add.s32 	%r653, %r155, %r652;
	shr.s32 	%r654, %r653, 1;
	shl.b32 	%r655, %r654, 20;
	add.s32 	%r656, %r157, %r655;
	mov.b64 	%fd1454, {%r156, %r656};
	sub.s32 	%r657, %r155, %r654;
	shl.b32 	%r658, %r657, 20;
	add.s32 	%r659, %r658, 1072693248;
	mov.b32 	%r660, 0;
	mov.b64 	%fd1455, {%r660, %r659};
	mul.f64 	%fd3169, %fd1455, %fd1454;
$L__BB5_178:
	div.rn.f64 	%fd246, %fd235, 0d4044000000000000;
	abs.f64 	%fd247, %fd246;
	setp.eq.f64 	%p130, %fd247, 0d7FF0000000000000;
	@%p130 bra 	$L__BB5_182;
	mul.f64 	%fd1456, %fd246, 0d3FE45F306DC9C883;
	cvt.rni.s32.f64 	%r1319, %fd1456;
	cvt.rn.f64.s32 	%fd1457, %r1319;
	fma.rn.f64 	%fd1458, %fd1457, 0dBFF921FB54442D18, %fd246;
	fma.rn.f64 	%fd1459, %fd1457, 0dBC91A62633145C00, %fd1458;
	fma.rn.f64 	%fd3171, %fd1457, 0dB97B839A252049C0, %fd1459;
	setp.ltu.f64 	%p131, %fd247, 0d41E0000000000000;
	@%p131 bra 	$L__BB5_181;
	{ // callseq 233, 0
	.param .b64 param0;
	st.param.f64 	[param0], %fd246;
	.param .align 16 .b8 retval0[16];
	call.uni (retval0), 
	__internal_trig_reduction_slowpathd, 
	(
	param0
	);
	ld.param.f64 	%fd3171, [retval0];
	ld.param.b32 	%r1319, [retval0+8];
	} // callseq 233
$L__BB5_181:
	add.s32 	%r1320, %r1319, 1;
	bra.uni 	$L__BB5_183;
$L__BB5_182:
	mov.f64 	%fd1461, 0d0000000000000000;
	mul.rn.f64 	%fd3171, %fd246, %fd1461;
	mov.b32 	%r1320, 1;
$L__BB5_183:
	shl.b32 	%r663, %r1320, 6;
	cvt.u64.u32 	%rd114, %r663;
	and.b64  	%rd115, %rd114, 64;
	mov.u64 	%rd116, __cudart_sin_cos_coeffs;
	add.s64 	%rd117, %rd116, %rd115;
	mul.rn.f64 	%fd1462, %fd3171, %fd3171;
	and.b32  	%r664, %r1320, 1;
	setp.eq.b32 	%p132, %r664, 1;
	selp.f64 	%fd1463, 0dBDA8FF8320FD8164, 0d3DE5DB65F9785EBA, %p132;
	ld.global.nc.v2.f64 	{%fd1464, %fd1465}, [%rd117];
	fma.rn.f64 	%fd1466, %fd1463, %fd1462, %fd1464;
	fma.rn.f64 	%fd1467, %fd1466, %fd1462, %fd1465;
	ld.global.nc.v2.f64 	{%fd1468, %fd1469}, [%rd117+16];
	fma.rn.f64 	%fd1470, %fd1467, %fd1462, %fd1468;
	fma.rn.f64 	%fd1471, %fd1470, %fd1462, %fd1469;
	ld.global.nc.v2.f64 	{%fd1472, %fd1473}, [%rd117+32];
	fma.rn.f64 	%fd1474, %fd1471, %fd1462, %fd1472;
	fma.rn.f64 	%fd1475, %fd1474, %fd1462, %fd1473;
	fma.rn.f64 	%fd1476, %fd1475, %fd3171, %fd3171;
	fma.rn.f64 	%fd1477, %fd1475, %fd1462, 0d3FF0000000000000;
	selp.f64 	%fd1478, %fd1477, %fd1476, %p132;
	and.b32  	%r665, %r1320, 2;
	setp.eq.s32 	%p133, %r665, 0;
	mov.f64 	%fd1479, 0d0000000000000000;
	sub.f64 	%fd1480, %fd1479, %fd1478;
	selp.f64 	%fd1481, %fd1478, %fd1480, %p133;
	mul.f64 	%fd1482, %fd3169, %fd1481;
	cvt.rn.f32.f64 	%f36, %fd1482;
	ld.global.f64 	%fd253, [%rd9+24576];
	abs.f64 	%fd254, %fd253;
	setp.eq.f64 	%p134, %fd254, 0d7FF0000000000000;
	@%p134 bra 	$L__BB5_186;
	mul.f64 	%fd1483, %fd253, 0d3FE45F306DC9C883;
	cvt.rni.s32.f64 	%r1321, %fd1483;
	cvt.rn.f64.s32 	%fd1484, %r1321;
	fma.rn.f64 	%fd1485, %fd1484, 0dBFF921FB54442D18, %fd253;
	fma.rn.f64 	%fd1486, %fd1484, 0dBC91A62633145C00, %fd1485;
	fma.rn.f64 	%fd3172, %fd1484, 0dB97B839A252049C0, %fd1486;
	setp.ltu.f64 	%p135, %fd254, 0d41E0000000000000;
	@%p135 bra 	$L__BB5_187;
	{ // callseq 234, 0
	.param .b64 param0;
	st.param.f64 	[param0], %fd253;
	.param .align 16 .b8 retval0[16];
	call.uni (retval0), 
	__internal_trig_reduction_slowpathd, 
	(
	param0
	);
	ld.param.f64 	%fd3172, [retval0];
	ld.param.b32 	%r1321, [retval0+8];
	} // callseq 234
	bra.uni 	$L__BB5_187;
$L__BB5_186:
	mov.f64 	%fd1488, 0d0000000000000000;
	mul.rn.f64 	%fd3172, %fd253, %fd1488;
	mov.b32 	%r1321, 0;
$L__BB5_187:
	shl.b32 	%r668, %r1321, 6;
	cvt.u64.u32 	%rd118, %r668;
	and.b64  	%rd119, %rd118, 64;
	mov.u64 	%rd120, __cudart_sin_cos_coeffs;
	add.s64 	%rd121, %rd120, %rd119;
	mul.rn.f64 	%fd1489, %fd3172, %fd3172;
	and.b32  	%r669, %r1321, 1;
	setp.eq.b32 	%p136, %r669, 1;
	selp.f64 	%fd1490, 0dBDA8FF8320FD8164, 0d3DE5DB65F9785EBA, %p136;
	ld.global.nc.v2.f64 	{%fd1491, %fd1492}, [%rd121];
	fma.rn.f64 	%fd1493, %fd1490, %fd1489, %fd1491;
	fma.rn.f64 	%fd1494, %fd1493, %fd1489, %fd1492;
	ld.global.nc.v2.f64 	{%fd1495, %fd1496}, [%rd121+16];
	fma.rn.f64 	%fd1497, %fd1494, %fd1489, %fd1495;
	fma.rn.f64 	%fd1498, %fd1497, %fd1489, %fd1496;
	ld.global.nc.v2.f64 	{%fd1499, %fd1500}, [%rd121+32];
	fma.rn.f64 	%fd1501, %fd1498, %fd1489, %fd1499;
	fma.rn.f64 	%fd1502, %fd1501, %fd1489, %fd1500;
	fma.rn.f64 	%fd1503, %fd1502, %fd3172, %fd3172;
	fma.rn.f64 	%fd1504, %fd1502, %fd1489, 0d3FF0000000000000;
	selp.f64 	%fd1505, %fd1504, %fd1503, %p136;
	and.b32  	%r670, %r1321, 2;
	setp.eq.s32 	%p137, %r670, 0;
	mov.f64 	%fd1506, 0d0000000000000000;
	sub.f64 	%fd1507, %fd1506, %fd1505;
	selp.f64 	%fd259, %fd1505, %fd1507, %p137;
	fma.rn.f64 	%fd1508, %fd259, 0d3FF71547652B82FE, 0d4338000000000000;
	{
	.reg .b32 %temp; 
	mov.b64 	{%r166, %temp}, %fd1508;
	}
	mov.f64 	%fd1509, 0dC338000000000000;
	add.rn.f64 	%fd1510, %fd1508, %fd1509;
	fma.rn.f64 	%fd1511, %fd1510, 0dBFE62E42FEFA39EF, %fd259;
	fma.rn.f64 	%fd1512, %fd1510, 0dBC7ABC9E3B39803F, %fd1511;
	fma.rn.f64 	%fd1513, %fd1512, 0d3E5ADE1569CE2BDF, 0d3E928AF3FCA213EA;
	fma.rn.f64 	%fd1514, %fd1513, %fd1512, 0d3EC71DEE62401315;
	fma.rn.f64 	%fd1515, %fd1514, %fd1512, 0d3EFA01997C89EB71;
	fma.rn.f64 	%fd1516, %fd1515, %fd1512, 0d3F2A01A014761F65;
	fma.rn.f64 	%fd1517, %fd1516, %fd1512, 0d3F56C16C1852B7AF;
	fma.rn.f64 	%fd1518, %fd1517, %fd1512, 0d3F81111111122322;
	fma.rn.f64 	%fd1519, %fd1518, %fd1512, 0d3FA55555555502A1;
	fma.rn.f64 	%fd1520, %fd1519, %fd1512, 0d3FC5555555555511;
	fma.rn.f64 	%fd1521, %fd1520, %fd1512, 0d3FE000000000000B;
	fma.rn.f64 	%fd1522, %fd1521, %fd1512, 0d3FF0000000000000;
	fma.rn.f64 	%fd1523, %fd1522, %fd1512, 0d3FF0000000000000;
	{
	.reg .b32 %temp; 
	mov.b64 	{%r167, %temp}, %fd1523;
	}
	{
	.reg .b32 %temp; 
	mov.b64 	{%temp, %r168}, %fd1523;
	}
	shl.b32 	%r671, %r166, 20;
	add.s32 	%r672, %r671, %r168;
	mov.b64 	%fd3173, {%r167, %r672};
	{
	.reg .b32 %temp; 
	mov.b64 	{%temp, %r673}, %fd259;
	}
	mov.b32 	%f98, %r673;
	abs.f32 	%f37, %f98;
	setp.lt.f32 	%p138, %f37, 0f4086232B;
	@%p138 bra 	$L__BB5_190;
	setp.lt.f64 	%p139, %fd259, 0d0000000000000000;
	add.f64 	%fd1524, %fd259, 0d7FF0000000000000;
	selp.f64 	%fd3173, 0d0000000000000000, %fd1524, %p139;
	setp.geu.f32 	%p140, %f37, 0f40874800;
	@%p140 bra 	$L__BB5_190;
	shr.u32 	%r674, %r166, 31;
	add.s32 	%r675, %r166, %r674;
	shr.s32 	%r676, %r675, 1;
	shl.b32 	%r677, %r676, 20;
	add.s32 	%r678, %r168, %r677;
	mov.b64 	%fd1525, {%r167, %r678};
	sub.s32 	%r679, %r166, %r676;
	shl.b32 	%r680, %r679, 20;
	add.s32 	%r681, %r680, 1072693248;
	mov.b32 	%r682, 0;
	mov.b64 	%fd1526, {%r682, %r681};
	mul.f64 	%fd3173, %fd1526, %fd1525;
$L__BB5_190:
	div.rn.f64 	%fd264, %fd253, 0d4044000000000000;
	abs.f64 	%fd265, %fd264;
	setp.eq.f64 	%p141, %fd265, 0d7FF0000000000000;
	@%p141 bra 	$L__BB5_194;
	mul.f64 	%fd1527, %fd264, 0d3FE45F306DC9C883;
	cvt.rni.s32.f64 	%r1322, %fd1527;
	cvt.rn.f64.s32 	%fd1528, %r1322;
	fma.rn.f64 	%fd1529, %fd1528, 0dBFF921FB54442D18, %fd264;
	fma.rn.f64 	%fd1530, %fd1528, 0dBC91A62633145C00, %fd1529;
	fma.rn.f64 	%fd3175, %fd1528, 0dB97B839A252049C0, %fd1530;
	setp.ltu.f64 	%p142, %fd265, 0d41E0000000000000;
	@%p142 bra 	$L__BB5_193;
	{ // callseq 235, 0
	.param .b64 param0;
	st.param.f64 	[param0], %fd264;
	.param .align 16 .b8 retval0[16];
	call.uni (retval0), 
	__internal_trig_reduction_slowpathd, 
	(
	param0
	);
	ld.param.f64 	%fd3175, [retval0];
	ld.param.b32 	%r1322, [retval0+8];
	} // callseq 235
$L__BB5_193:
	add.s32 	%r1323, %r1322, 1;
	bra.uni 	$L__BB5_195;
$L__BB5_194:
	mov.f64 	%fd1532, 0d0000000000000000;
	mul.rn.f64 	%fd3175, %fd264, %fd1532;
	mov.b32 	%r1323, 1;
$L__BB5_195:
	shl.b32 	%r685, %r1323, 6;
	cvt.u64.u32 	%rd122, %r685;
	and.b64  	%rd123, %rd122, 64;
	mov.u64 	%rd124, __cudart_sin_cos_coeffs;
	add.s64 	%rd125, %rd124, %rd123;
	mul.rn.f64 	%fd1533, %fd3175, %fd3175;
	and.b32  	%r686, %r1323, 1;
	setp.eq.b32 	%p143, %r686, 1;
	selp.f64 	%fd1534, 0dBDA8FF8320FD8164, 0d3DE5DB65F9785EBA, %p143;
	ld.global.nc.v2.f64 	{%fd1535, %fd1536}, [%rd125];
	fma.rn.f64 	%fd1537, %fd1534, %fd1533, %fd1535;
	fma.rn.f64 	%fd1538, %fd1537, %fd1533, %fd1536;
	ld.global.nc.v2.f64 	{%fd1539, %fd1540}, [%rd125+16];
	fma.rn.f64 	%fd1541, %fd1538, %fd1533, %fd1539;
	fma.rn.f64 	%fd1542, %fd1541, %fd1533, %fd1540;
	ld.global.nc.v2.f64 	{%fd1543, %fd1544}, [%rd125+32];
	fma.rn.f64 	%fd1545, %fd1542, %fd1533, %fd1543;
	fma.rn.f64 	%fd1546, %fd1545, %fd1533, %fd1544;
	fma.rn.f64 	%fd1547, %fd1546, %fd3175, %fd3175;
	fma.rn.f64 	%fd1548, %fd1546, %fd1533, 0d3FF0000000000000;
	selp.f64 	%fd1549, %fd1548, %fd1547, %p143;
	and.b32  	%r687, %r1323, 2;
	setp.eq.s32 	%p144, %r687, 0;
	mov.f64 	%fd1550, 0d0000000000000000;
	sub.f64 	%fd1551, %fd1550, %fd1549;
	selp.f64 	%fd1552, %fd1549, %fd1551, %p144;
	mul.f64 	%fd1553, %fd3173, %fd1552;
	cvt.rn.f32.f64 	%f38, %fd1553;
	ld.global.f64 	%fd271, [%rd9+26624];
	abs.f64 	%fd272, %fd271;
	setp.eq.f64 	%p145, %fd272, 0d7FF0000000000000;
	@%p145 bra 	$L__BB5_198;
	mul.f64 	%fd1554, %fd271, 0d3FE45F306DC9C883;
	cvt.rni.s32.f64 	%r1324, %fd1554;
	cvt.rn.f64.s32 	%fd1555, %r1324;
	fma.rn.f64 	%fd1556, %fd1555, 0dBFF921FB54442D18, %fd271;
	fma.rn.f64 	%fd1557, %fd1555, 0dBC91A62633145C00, %fd1556;
	fma.rn.f64 	%fd3176, %fd1555, 0dB97B839A252049C0, %fd1557;
	setp.ltu.f64 	%p146, %fd272, 0d41E0000000000000;
	@%p146 bra 	$L__BB5_199;
	{ // callseq 236, 0
	.param .b64 param0;
	st.param.f64 	[param0], %fd271;
	.param .align 16 .b8 retval0[16];
	call.uni (retval0), 
	__internal_trig_reduction_slowpathd, 
	(
	param0
	);
	ld.param.f64 	%fd3176, [retval0];
	ld.param.b32 	%r1324, [retval0+8];
	} // callseq 236
	bra.uni 	$L__BB5_199;
$L__BB5_198:
	mov.f64 	%fd1559, 0d0000000000000000;
	mul.rn.f64 	%fd3176, %fd271, %fd1559;
	mov.b32 	%r1324, 0;
$L__BB5_199:
	shl.b32 	%r690, %r1324, 6;
	cvt.u64.u32 	%rd126, %r690;
	and.b64  	%rd127, %rd126, 64;
	mov.u64 	%rd128, __cudart_sin_cos_coeffs;
	add.s64 	%rd129, %rd128, %rd127;
	mul.rn.f64 	%fd1560, %fd3176, %fd3176;
	and.b32  	%r691, %r1324, 1;
	setp.eq.b32 	%p147, %r691, 1;
	selp.f64 	%fd1561, 0dBDA8FF8320FD8164, 0d3DE5DB65F9785EBA, %p147;
	ld.global.nc.v2.f64 	{%fd1562, %fd1563}, [%rd129];
	fma.rn.f64 	%fd1564, %fd1561, %fd1560, %fd1562;
	fma.rn.f64 	%fd1565, %fd1564, %fd1560, %fd1563;
	ld.global.nc.v2.f64 	{%fd1566, %fd1567}, [%rd129+16];
	fma.rn.f64 	%fd1568, %fd1565, %fd1560, %fd1566;
	fma.rn.f64 	%fd1569, %fd1568, %fd1560, %fd1567;
	ld.global.nc.v2.f64 	{%fd1570, %fd1571}, [%rd129+32];
	fma.rn.f64 	%fd1572, %fd1569, %fd1560, %fd1570;
	fma.rn.f64 	%fd1573, %fd1572, %fd1560, %fd1571;
	fma.rn.f64 	%fd1574, %fd1573, %fd3176, %fd3176;
	fma.rn.f64 	%fd1575, %fd1573, %fd1560, 0d3FF0000000000000;
	selp.f64 	%fd1576, %fd1575, %fd1574, %p147;
	and.b32  	%r692, %r1324, 2;
	setp.eq.s32 	%p148, %r692, 0;
	mov.f64 	%fd1577, 0d0000000000000000;
	sub.f64 	%fd1578, %fd1577, %fd1576;
	selp.f64 	%fd277, %fd1576, %fd1578, %p148;
	fma.rn.f64 	%fd1579, %fd277, 0d3FF71547652B82FE, 0d4338000000000000;
	{
	.reg .b32 %temp; 
	mov.b64 	{%r177, %temp}, %fd1579;
	}
	mov.f64 	%fd1580, 0dC338000000000000;
	add.rn.f64 	%fd1581, %fd1579, %fd1580;
	fma.rn.f64 	%fd1582, %fd1581, 0dBFE62E42FEFA39EF, %fd277;
	fma.rn.f64 	%fd1583, %fd1581, 0dBC7ABC9E3B39803F, %fd1582;
	fma.rn.f64 	%fd1584, %fd1583, 0d3E5ADE1569CE2BDF, 0d3E928AF3FCA213EA;
	fma.rn.f64 	%fd1585, %fd1584, %fd1583, 0d3EC71DEE62401315;
	fma.rn.f64 	%fd1586, %fd1585, %fd1583, 0d3EFA01997C89EB71;
	fma.rn.f64 	%fd1587, %fd1586, %fd1583, 0d3F2A01A014761F65;
	fma.rn.f64 	%fd1588, %fd1587, %fd1583, 0d3F56C16C1852B7AF;
	fma.rn.f64 	%fd1589, %fd1588, %fd1583, 0d3F81111111122322;
	fma.rn.f64 	%fd1590, %fd1589, %fd1583, 0d3FA55555555502A1;
	fma.rn.f64 	%fd1591, %fd1590, %fd1583, 0d3FC5555555555511;
	fma.rn.f64 	%fd1592, %fd1591, %fd1583, 0d3FE000000000000B;
	fma.rn.f64 	%fd1593, %fd1592, %fd1583, 0d3FF0000000000000;
	fma.rn.f64 	%fd1594, %fd1593, %fd1583, 0d3FF0000000000000;
	{
	.reg .b32 %temp; 
	mov.b64 	{%r178, %temp}, %fd1594;
	}
	{
	.reg .b32 %temp; 
	mov.b64 	{%temp, %r179}, %fd1594;
	}
	shl.b32 	%r693, %r177, 20;
	add.s32 	%r694, %r693, %r179;
	mov.b64 	%fd3177, {%r178, %r694};
	{
	.reg .b32 %temp; 
	mov.b64 	{%temp, %r695}, %fd277;
	}
	mov.b32 	%f99, %r695;
	abs.f32 	%f39, %f99;
	setp.lt.f32 	%p149, %f39, 0f4086232B;
	@%p149 bra 	$L__BB5_202;
	setp.lt.f64 	%p150, %fd277, 0d0000000000000000;
	add.f64 	%fd1595, %fd277, 0d7FF0000000000000;
	selp.f64 	%fd3177, 0d0000000000000000, %fd1595, %p150;
	setp.geu.f32 	%p151, %f39, 0f40874800;
	@%p151 bra 	$L__BB5_202;
	shr.u32 	%r696, %r177, 31;
	add.s32 	%r697, %r177, %r696;
	shr.s32 	%r698, %r697, 1;
	shl.b32 	%r699, %r698, 20;
	add.s32 	%r700, %r179, %r699;
	mov.b64 	%fd1596, {%r178, %r700};
	sub.s32 	%r701, %r177, %r698;
	shl.b32 	%r702, %r701, 20;
	add.s32 	%r703, %r702, 1072693248;
	mov.b32 	%r704, 0;
	mov.b64 	%fd1597, {%r704, %r703};
	mul.f64 	%fd3177, %fd1597, %fd1596;
$L__BB5_202:
	div.rn.f64 	%fd282, %fd271, 0d4044000000000000;
	abs.f64 	%fd283, %fd282;
	setp.eq.f64 	%p152, %fd283, 0d7FF0000000000000;
	@%p152 bra 	$L__BB5_206;
	mul.f64 	%fd1598, %fd282, 0d3FE45F306DC9C883;
	cvt.rni.s32.f64 	%r1325, %fd1598;
	cvt.rn.f64.s32 	%fd1599, %r1325;
	fma.rn.f64 	%fd1600, %fd1599, 0dBFF921FB54442D18, %fd282;
	fma.rn.f64 	%fd1601, %fd1599, 0dBC91A62633145C00, %fd1600;
	fma.rn.f64 	%fd3179, %fd1599, 0dB97B839A252049C0, %fd1601;
	setp.ltu.f64 	%p153, %fd283, 0d41E0000000000000;
	@%p153 bra 	$L__BB5_205;
	{ // callseq 237, 0
	.param .b64 param0;
	st.param.f64 	[param0], %fd282;
	.param .align 16 .b8 retval0[16];
	call.uni (retval0), 
	__internal_trig_reduction_slowpathd, 
	(
	param0
	);
	ld.param.f64 	%fd3179, [retval0];
	ld.param.b32 	%r1325, [retval0+8];
	} // callseq 237
$L__BB5_205:
	add.s32 	%r1326, %r1325, 1;
	bra.uni 	$L__BB5_207;
$L__BB5_206:
	mov.f64 	%fd1603, 0d0000000000000000;
	mul.rn.f64 	%fd3179, %fd282, %fd1603;
	mov.b32 	%r1326, 1;
$L__BB5_207:
	shl.b32 	%r707, %r1326, 6;
	cvt.u64.u32 	%rd130, %r707;
	and.b64  	%rd131, %rd130, 64;
	mov.u64 	%rd132, __cudart_sin_cos_coeffs;
	add.s64 	%rd133, %rd132, %rd131;
	mul.rn.f64 	%fd1604, %fd3179, %fd3179;
	and.b32  	%r708, %r1326, 1;
	setp.eq.b32 	%p154, %r708, 1;
	selp.f64 	%fd1605, 0dBDA8FF8320FD8164, 0d3DE5DB65F9785EBA, %p154;
	ld.global.nc.v2.f64 	{%fd1606, %fd1607}, [%rd133];
	fma.rn.f64 	%fd1608, %fd1605, %fd1604, %fd1606;
	fma.rn.f64 	%fd1609, %fd1608, %fd1604, %fd1607;
	ld.global.nc.v2.f64 	{%fd1610, %fd1611}, [%rd133+16];
	fma.rn.f64 	%fd1612, %fd1609, %fd1604, %fd1610;
	fma.rn.f64 	%fd1613, %fd1612, %fd1604, %fd1611;
	ld.global.nc.v2.f64 	{%fd1614, %fd1615}, [%rd133+32];
	fma.rn.f64 	%fd1616, %fd1613, %fd1604, %fd1614;
	fma.rn.f64 	%fd1617, %fd1616, %fd1604, %fd1615;
	fma.rn.f64 	%fd1618, %fd1617, %fd3179, %fd3179;
	fma.rn.f64 	%fd1619, %fd1617, %fd1604, 0d3FF0000000000000;
	selp.f64 	%fd1620, %fd1619, %fd1618, %p154;
	and.b32  	%r709, %r1326, 2;
	setp.eq.s32 	%p155, %r709, 0;
	mov.f64 	%fd1621, 0d0000000000000000;
	sub.f64 	%fd1622, %fd1621, %fd1620;
	selp.f64 	%fd1623, %fd1620, %fd1622, %p155;
	mul.f64 	%fd1624, %fd3177, %fd1623;
	cvt.rn.f32.f64 	%f40, %fd1624;
	ld.global.f64 	%fd289, [%rd9+28672];
	abs.f64 	%fd290, %fd289;
	setp.eq.f64 	%p156, %fd290, 0d7FF0000000000000;
	@%p156 bra 	$L__BB5_210;
	mul.f64 	%fd1625, %fd289, 0d3FE45F306DC9C883;
	cvt.rni.s32.f64 	%r1327, %fd1625;
	cvt.rn.f64.s32 	%fd1626, %r1327;
	fma.rn.f64 	%fd1627, %fd1626, 0dBFF921FB54442D18, %fd289;
	fma.rn.f64 	%fd1628, %fd1626, 0dBC91A62633145C00, %fd1627;
	fma.rn.f64 	%fd3180, %fd1626, 0dB97B839A252049C0, %fd1628;
	setp.ltu.f64 	%p157, %fd290, 0d41E0000000000000;
	@%p157 bra 	$L__BB5_211;
	{ // callseq 238, 0
	.param .b64 param0;
	st.param.f64 	[param0], %fd289;
	.param .align 16 .b8 retval0[16];
	call.uni (retval0), 
	__internal_trig_reduction_slowpathd, 
	(
	param0
	);
	ld.param.f64 	%fd3180, [retval0];
	ld.param.b32 	%r1327, [retval0+8];
	} // callseq 238
	bra.uni 	$L__BB5_211;
$L__BB5_210:
	mov.f64 	%fd1630, 0d0000000000000000;
	mul.rn.f64 	%fd3180, %fd289, %fd1630;
	mov.b32 	%r1327, 0;
$L__BB5_211:
	shl.b32 	%r712, %r1327, 6;
	cvt.u64.u32 	%rd134, %r712;
	and.b64  	%rd135, %rd134, 64;
	mov.u64 	%rd136, __cudart_sin_cos_coeffs;
	add.s64 	%rd137, %rd136, %rd135;
	mul.rn.f64 	%fd1631, %fd3180, %fd3180;
	and.b32  	%r713, %r1327, 1;
	setp.eq.b32 	%p158, %r713, 1;
	selp.f64 	%fd1632, 0dBDA8FF8320FD8164, 0d3DE5DB65F9785EBA, %p158;
	ld.global.nc.v2.f64 	{%fd1633, %fd1634}, [%rd137];
	fma.rn.f64 	%fd1635, %fd1632, %fd1631, %fd1633;
	fma.rn.f64 	%fd1636, %fd1635, %fd1631, %fd1634;
	ld.global.nc.v2.f64 	{%fd1637, %fd1638}, [%rd137+16];
	fma.rn.f64 	%fd1639, %fd1636, %fd1631, %fd1637;
	fma.rn.f64 	%fd1640, %fd1639, %fd1631, %fd1638;
	ld.global.nc.v2.f64 	{%fd1641, %fd1642}, [%rd137+32];
	fma.rn.f64 	%fd1643, %fd1640, %fd1631, %fd1641;
	fma.rn.f64 	%fd1644, %fd1643, %fd1631, %fd1642;
	fma.rn.f64 	%fd1645, %fd1644, %fd3180, %fd3180;
	fma.rn.f64 	%fd1646, %fd1644, %fd1631, 0d3FF0000000000000;
	selp.f64 	%fd1647, %fd1646, %fd1645, %p158;
	and.b32  	%r714, %r1327, 2;
	setp.eq.s32 	%p159, %r714, 0;
	mov.f64 	%fd1648, 0d0000000000000000;
	sub.f64 	%fd1649, %fd1648, %fd1647;
	selp.f64 	%fd295, %fd1647, %fd1649, %p159;
	fma.rn.f64 	%fd1650, %fd295, 0d3FF71547652B82FE, 0d4338000000000000;
	{
	.reg .b32 %temp; 
	mov.b64 	{%r188, %temp}, %fd1650;
	}
	mov.f64 	%fd1651, 0dC338000000000000;
	add.rn.f64 	%fd1652, %fd1650, %fd1651;
	fma.rn.f64 	%fd1653, %fd1652, 0dBFE62E42FEFA39EF, %fd295;
	fma.rn.f64 	%fd1654, %fd1652, 0dBC7ABC9E3B39803F, %fd1653;
	fma.rn.f64 	%fd1655, %fd1654, 0d3E5ADE1569CE2BDF, 0d3E928AF3FCA213EA;
	fma.rn.f64 	%fd1656, %fd1655, %fd1654, 0d3EC71DEE62401315;
	fma.rn.f64 	%fd1657, %fd1656, %fd1654, 0d3EFA01997C89EB71;
	fma.rn.f64 	%fd1658, %fd1657, %fd1654, 0d3F2A01A014761F65;
	fma.rn.f64 	%fd1659, %fd1658, %fd1654, 0d3F56C16C1852B7AF;
	fma.rn.f64 	%fd1660, %fd1659, %fd1654, 0d3F81111111122322;
	fma.rn.f64 	%fd1661, %fd1660, %fd1654, 0d3FA55555555502A1;
	fma.rn.f64 	%fd1662, %fd1661, %fd1654, 0d3FC5555555555511;
	fma.rn.f64 	%fd1663, %fd1662, %fd1654, 0d3FE000000000000B;
	fma.rn.f64 	%fd1664, %fd1663, %fd1654, 0d3FF0000000000000;
	fma.rn.f64 	%fd1665, %fd1664, %fd1654, 0d3FF0000000000000;
	{
	.reg .b32 %temp; 
	mov.b64 	{%r189, %temp}, %fd1665;
	}
	{
	.reg .b32 %temp; 
	mov.b64 	{%temp, %r190}, %fd1665;
	}
	shl.b32 	%r715, %r188, 20;
	add.s32 	%r716, %r715, %r190;
	mov.b64 	%fd3181, {%r189, %r716};
	{
	.reg .b32 %temp; 
	mov.b64 	{%temp, %r717}, %fd295;
	}
	mov.b32 	%f100, %r717;
	abs.f32 	%f41, %f100;
	setp.lt.f32 	%p160, %f41, 0f4086232B;
	@%p160 bra 	$L__BB5_214;
	setp.lt.f64 	%p161, %fd295, 0d0000000000000000;
	add.f64 	%fd1666, %fd295, 0d7FF0000000000000;
	selp.f64 	%fd3181, 0d0000000000000000, %fd1666, %p161;
	setp.geu.f32 	%p162, %f41, 0f40874800;
	@%p162 bra 	$L__BB5_214;
	shr.u32 	%r718, %r188, 31;
	add.s32 	%r719, %r188, %r718;
	shr.s32 	%r720, %r719, 1;
	shl.b32 	%r721, %r720, 20;
	add.s32 	%r722, %r190, %r721;
	mov.b64 	%fd1667, {%r189, %r722};
	sub.s32 	%r723, %r188, %r720;
	shl.b32 	%r724, %r723, 20;
	add.s32 	%r725, %r724, 1072693248;
	mov.b32 	%r726, 0;
	mov.b64 	%fd1668, {%r726, %r725};
	mul.f64 	%fd3181, %fd1668, %fd1667;
$L__BB5_214:
	div.rn.f64 	%fd300, %fd289, 0d4044000000000000;
	abs.f64 	%fd301, %fd300;
	setp.eq.f64 	%p163, %fd301, 0d7FF0000000000000;
	@%p163 bra 	$L__BB5_218;
	mul.f64 	%fd1669, %fd300, 0d3FE45F306DC9C883;
	cvt.rni.s32.f64 	%r1328, %fd1669;
	cvt.rn.f64.s32 	%fd1670, %r1328;
	fma.rn.f64 	%fd1671, %fd1670, 0dBFF921FB54442D18, %fd300;
	fma.rn.f64 	%fd1672, %fd1670, 0dBC91A62633145C00, %fd1671;
	fma.rn.f64 	%fd3183, %fd1670, 0dB97B839A252049C0, %fd1672;
	setp.ltu.f64 	%p164, %fd301, 0d41E0000000000000;
	@%p164 bra 	$L__BB5_217;
	{ // callseq 239, 0
	.param .b64 param0;
	st.param.f64 	[param0], %fd300;
	.param .align 16 .b8 retval0[16];
	call.uni (retval0), 
	__internal_trig_reduction_slowpathd, 
	(
	param0
	);
	ld.param.f64 	%fd3183, [retval0];
	ld.param.b32 	%r1328, [retval0+8];
	} // callseq 239
$L__BB5_217:
	add.s32 	%r1329, %r1328, 1;
	bra.uni 	$L__BB5_219;
$L__BB5_218:
	mov.f64 	%fd1674, 0d0000000000000000;
	mul.rn.f64 	%fd3183, %fd300, %fd1674;
	mov.b32 	%r1329, 1;
$L__BB5_219:
	shl.b32 	%r729, %r1329, 6;
	cvt.u64.u32 	%rd138, %r729;
	and.b64  	%rd139, %rd138, 64;
	mov.u64 	%rd140, __cudart_sin_cos_coeffs;
	add.s64 	%rd141, %rd140, %rd139;
	mul.rn.f64 	%fd1675, %fd3183, %fd3183;
	and.b32  	%r730, %r1329, 1;
	setp.eq.b32 	%p165, %r730, 1;
	selp.f64 	%fd1676, 0dBDA8FF8320FD8164, 0d3DE5DB65F9785EBA, %p165;
	ld.global.nc.v2.f64 	{%fd1677, %fd1678}, [%rd141];
	fma.rn.f64 	%fd1679, %fd1676, %fd1675, %fd1677;
	fma.rn.f64 	%fd1680, %fd1679, %fd1675, %fd1678;
	ld.global.nc.v2.f64 	{%fd1681, %fd1682}, [%rd141+16];
	fma.rn.f64 	%fd1683, %fd1680, %fd1675, %fd1681;
	fma.rn.f64 	%fd1684, %fd1683, %fd1675, %fd1682;
	ld.global.nc.v2.f64 	{%fd1685, %fd1686}, [%rd141+32];
	fma.rn.f64 	%fd1687, %fd1684, %fd1675, %fd1685;
	fma.rn.f64 	%fd1688, %fd1687, %fd1675, %fd1686;
	fma.rn.f64 	%fd1689, %fd1688, %fd3183, %fd3183;
	fma.rn.f64 	%fd1690, %fd1688, %fd1675, 0d3FF0000000000000;
	selp.f64 	%fd1691, %fd1690, %fd1689, %p165;
	and.b32  	%r731, %r1329, 2;
	setp.eq.s32 	%p166, %r731, 0;
	mov.f64 	%fd1692, 0d0000000000000000;
	sub.f64 	%fd1693, %fd1692, %fd1691;
	selp.f64 	%fd1694, %fd1691, %fd1693, %p166;
	mul.f64 	%fd1695, %fd3181, %fd1694;
	cvt.rn.f32.f64 	%f42, %fd1695;
	ld.global.f64 	%fd307, [%rd9+30720];
	abs.f64 	%fd308, %fd307;
	setp.eq.f64 	%p167, %fd308, 0d7FF0000000000000;
	@%p167 bra 	$L__BB5_222;
	mul.f64 	%fd1696, %fd307, 0d3FE45F306DC9C883;
	cvt.rni.s32.f64 	%r1330, %fd1696;
	cvt.rn.f64.s32 	%fd1697, %r1330;
	fma.rn.f64 	%fd1698, %fd1697, 0dBFF921FB54442D18, %fd307;
	fma.rn.f64 	%fd1699, %fd1697, 0dBC91A62633145C00, %fd1698;
	fma.rn.f64 	%fd3184, %fd1697, 0dB97B839A252049C0, %fd1699;
	setp.ltu.f64 	%p168, %fd308, 0d41E0000000000000;
	@%p168 bra 	$L__BB5_223;
	{ // callseq 240, 0
	.param .b64 param0;
	st.param.f64 	[param0], %fd307;
	.param .align 16 .b8 retval0[16];
	call.uni (retval0), 
	__internal_trig_reduction_slowpathd, 
	(
	param0
	);
	ld.param.f64 	%fd3184, [retval0];
	ld.param.b32 	%r1330, [retval0+8];
	} // callseq 240
	bra.uni 	$L__BB5_223;
$L__BB5_222:
	mov.f64 	%fd1701, 0d0000000000000000;
	mul.rn.f64 	%fd3184, %fd307, %fd1701;
	mov.b32 	%r1330, 0;
$L__BB5_223:
	shl.b32 	%r734, %r1330, 6;
	cvt.u64.u32 	%rd142, %r734;
	and.b64  	%rd143, %rd142, 64;
	mov.u64 	%rd144, __cudart_sin_cos_coeffs;
	add.s64 	%rd145, %rd144, %rd143;
	mul.rn.f64 	%fd1702, %fd3184, %fd3184;
	and.b32  	%r735, %r1330, 1;
	setp.eq.b32 	%p169, %r735, 1;
	selp.f64 	%fd1703, 0dBDA8FF8320FD8164, 0d3DE5DB65F9785EBA, %p169;
	ld.global.nc.v2.f64 	{%fd1704, %fd1705}, [%rd145];
	fma.rn.f64 	%fd1706, %fd1703, %fd1702, %fd1704;
	fma.rn.f64 	%fd1707, %fd1706, %fd1702, %fd1705;
	ld.global.nc.v2.f64 	{%fd1708, %fd1709}, [%rd145+16];
	fma.rn.f64 	%fd1710, %fd1707, %fd1702, %fd1708;
	fma.rn.f64 	%fd1711, %fd1710, %fd1702, %fd1709;
	ld.global.nc.v2.f64 	{%fd1712, %fd1713}, [%rd145+32];
	fma.rn.f64 	%fd1714, %fd1711, %fd1702, %fd1712;
	fma.rn.f64 	%fd1715, %fd1714, %fd1702, %fd1713;
	fma.rn.f64 	%fd1716, %fd1715, %fd3184, %fd3184;
	fma.rn.f64 	%fd1717, %fd1715, %fd1702, 0d3FF0000000000000;
	selp.f64 	%fd1718, %fd1717, %fd1716, %p169;
	and.b32  	%r736, %r1330, 2;
	setp.eq.s32 	%p170, %r736, 0;
	mov.f64 	%fd1719, 0d0000000000000000;
	sub.f64 	%fd1720, %fd1719, %fd1718;
	selp.f64 	%fd313, %fd1718, %fd1720, %p170;
	fma.rn.f64 	%fd1721, %fd313, 0d3FF71547652B82FE, 0d4338000000000000;
	{
	.reg .b32 %temp; 
	mov.b64 	{%r199, %temp}, %fd1721;
	}
	mov.f64 	%fd1722, 0dC338000000000000;
	add.rn.f64 	%fd1723, %fd1721, %fd1722;
	fma.rn.f64 	%fd1724, %fd1723, 0dBFE62E42FEFA39EF, %fd313;
	fma.rn.f64 	%fd1725, %fd1723, 0dBC7ABC9E3B39803F, %fd1724;
	fma.rn.f64 	%fd1726, %fd1725, 0d3E5ADE1569CE2BDF, 0d3E928AF3FCA213EA;
	fma.rn.f64 	%fd1727, %fd1726, %fd1725, 0d3EC71DEE62401315;
	fma.rn.f64 	%fd1728, %fd1727, %fd1725, 0d3EFA01997C89EB71;
	fma.rn.f64 	%fd1729, %fd1728, %fd1725, 0d3F2A01A014761F65;
	fma.rn.f64 	%fd1730, %fd1729, %fd1725, 0d3F56C16C1852B7AF;
	fma.rn.f64 	%fd1731, %fd1730, %fd1725, 0d3F81111111122322;
	fma.rn.f64 	%fd1732, %fd1731, %fd1725, 0d3FA55555555502A1;
	fma.rn.f64 	%fd1733, %fd1732, %fd1725, 0d3FC5555555555511;
	fma.rn.f64 	%fd1734, %fd1733, %fd1725, 0d3FE000000000000B;
	fma.rn.f64 	%fd1735, %fd1734, %fd1725, 0d3FF0000000000000;
	fma.rn.f64 	%fd1736, %fd1735, %fd1725, 0d3FF0000000000000;
	{
	.reg .b32 %temp; 
	mov.b64 	{%r200, %temp}, %fd1736;
	}
	{
	.reg .b32 %temp; 
	mov.b64 	{%temp, %r201}, %fd1736;
	}
	shl.b32 	%r737, %r199, 20;
	add.s32 	%r738, %r737, %r201;
	mov.b64 	%fd3185, {%r200, %r738};
	{
	.reg .b32 %temp; 
	mov.b64 	{%temp, %r739}, %fd313;
	}
	mov.b32 	%f101, %r739;
	abs.f32 	%f43, %f101;
	setp.lt.f32 	%p171, %f43, 0f4086232B;
	@%p171 bra 	$L__BB5_226;
	setp.lt.f64 	%p172, %fd313, 0d0000000000000000;
	add.f64 	%fd1737, %fd313, 0d7FF0000000000000;
	selp.f64 	%fd3185, 0d0000000000000000, %fd1737, %p172;
	setp.geu.f32 	%p173, %f43, 0f40874800;
	@%p173 bra 	$L__BB5_226;
	shr.u32 	%r740, %r199, 31;
	add.s32 	%r741, %r199, %r740;
	shr.s32 	%r742, %r741, 1;
	shl.b32 	%r743, %r742, 20;
	add.s32 	%r744, %r201, %r743;
	mov.b64 	%fd1738, {%r200, %r744};
	sub.s32 	%r745, %r199, %r742;
	shl.b32 	%r746, %r745, 20;
	add.s32 	%r747, %r746, 1072693248;
	mov.b32 	%r748, 0;
	mov.b64 	%fd1739, {%r748, %r747};
	mul.f64 	%fd3185, %fd1739, %fd1738;
$L__BB5_226:
	div.rn.f64 	%fd318, %fd307, 0d4044000000000000;
	abs.f64 	%fd319, %fd318;
	setp.eq.f64 	%p174, %fd319, 0d7FF0000000000000;
	@%p174 bra 	$L__BB5_230;
	mul.f64 	%fd1740, %fd318, 0d3FE45F306DC9C883;
	cvt.rni.s32.f64 	%r1331, %fd1740;
	cvt.rn.f64.s32 	%fd1741, %r1331;
	fma.rn.f64 	%fd1742, %fd1741, 0dBFF921FB54442D18, %fd318;
	fma.rn.f64 	%fd1743, %fd1741, 0dBC91A62633145C00, %fd1742;
	fma.rn.f64 	%fd3187, %fd1741, 0dB97B839A252049C0, %fd1743;
	setp.ltu.f64 	%p175, %fd319, 0d41E0000000000000;
	@%p175 bra 	$L__BB5_229;
	{ // callseq 241, 0
	.param .b64 param0;
	st.param.f64 	[param0], %fd318;
	.param .align 16 .b8 retval0[16];
	call.uni (retval0), 
	__internal_trig_reduction_slowpathd, 
	(
	param0
	);
	ld.param.f64 	%fd3187, [retval0];
	ld.param.b32 	%r1331, [retval0+8];
	} // callseq 241
$L__BB5_229:
	add.s32 	%r1332, %r1331, 1;
	bra.uni 	$L__BB5_231;
$L__BB5_230:
	mov.f64 	%fd1745, 0d0000000000000000;
	mul.rn.f64 	%fd3187, %fd318, %fd1745;
	mov.b32 	%r1332, 1;
$L__BB5_231:
	shl.b32 	%r751, %r1332, 6;
	cvt.u64.u32 	%rd146, %r751;
	and.b64  	%rd147, %rd146, 64;
	mov.u64 	%rd148, __cudart_sin_cos_coeffs;
	add.s64 	%rd149, %rd148, %rd147;
	mul.rn.f64 	%fd1746, %fd3187, %fd3187;
	and.b32  	%r752, %r1332, 1;
	setp.eq.b32 	%p176, %r752, 1;
	selp.f64 	%fd1747, 0dBDA8FF8320FD8164, 0d3DE5DB65F9785EBA, %p176;
	ld.global.nc.v2.f64 	{%fd1748, %fd1749}, [%rd149];
	fma.rn.f64 	%fd1750, %fd1747, %fd1746, %fd1748;
	fma.rn.f64 	%fd1751, %fd1750, %fd1746, %fd1749;
	ld.global.nc.v2.f64 	{%fd1752, %fd1753}, [%rd149+16];
	fma.rn.f64 	%fd1754, %fd1751, %fd1746, %fd1752;
	fma.rn.f64 	%fd1755, %fd1754, %fd1746, %fd1753;
	ld.global.nc.v2.f64 	{%fd1756, %fd1757}, [%rd149+32];
	fma.rn.f64 	%fd1758, %fd1755, %fd1746, %fd1756;
	fma.rn.f64 	%fd1759, %fd1758, %fd1746, %fd1757;
	fma.rn.f64 	%fd1760, %fd1759, %fd3187, %fd3187;
	fma.rn.f64 	%fd1761, %fd1759, %fd1746, 0d3FF0000000000000;
	selp.f64 	%fd1762, %fd1761, %fd1760, %p176;
	and.b32  	%r753, %r1332, 2;
	setp.eq.s32 	%p177, %r753, 0;
	mov.f64 	%fd1763, 0d0000000000000000;
	sub.f64 	%fd1764, %fd1763, %fd1762;
	selp.f64 	%fd1765, %fd1762, %fd1764, %p177;
	mul.f64 	%fd1766, %fd3185, %fd1765;
	cvt.rn.f32.f64 	%f102, %fd1766;
	add.f32 	%f103, %f14, %f16;
	add.f32 	%f104, %f18, %f20;
	add.f32 	%f105, %f22, %f24;
	add.f32 	%f106, %f26, %f28;
	add.f32 	%f107, %f30, %f32;
	add.f32 	%f108, %f34, %f36;
	add.f32 	%f109, %f38, %f40;
	add.f32 	%f110, %f42, %f102;
	add.f32 	%f111, %f103, %f104;
	add.f32 	%f112, %f105, %f106;
	add.f32 	%f113, %f107, %f108;
	add.f32 	%f114, %f109, %f110;
	add.f32 	%f115, %f111, %f112;
	add.f32 	%f116, %f113, %f114;
	add.f32 	%f246, %f115, %f116;
	setp.lt.u64 	%p178, %rd5, %rd3;
	@%p178 bra 	$L__BB5_443;
	cvt.u64.u32 	%rd10, %r30;
	add.s64 	%rd150, %rd321, %rd3;
	add.s64 	%rd151, %rd150, %rd10;
	shl.b64 	%rd152, %rd151, 3;
	add.s64 	%rd320, %rd2, %rd152;
$L__BB5_233:
	add.s64 	%rd321, %rd321, %rd3;
	add.s64 	%rd153, %rd1, -4096;
	setp.gt.u64 	%p179, %rd321, %rd153;
	@%p179 bra 	$L__BB5_427;
	add.s64 	%rd154, %rd321, %rd10;
	shl.b64 	%rd155, %rd154, 3;
	add.s64 	%rd15, %rd2, %rd155;
	ld.global.f64 	%fd325, [%rd15];
	abs.f64 	%fd326, %fd325;
	setp.neu.f64 	%p180, %fd326, 0d7FF0000000000000;
	@%p180 bra 	$L__BB5_236;
	mov.f64 	%fd1772, 0d0000000000000000;
	mul.rn.f64 	%fd3188, %fd325, %fd1772;
	mov.b32 	%r1333, 0;
	bra.uni 	$L__BB5_238;
$L__BB5_236:
	mul.f64 	%fd1767, %fd325, 0d3FE45F306DC9C883;
	cvt.rni.s32.f64 	%r1333, %fd1767;
	cvt.rn.f64.s32 	%fd1768, %r1333;
	fma.rn.f64 	%fd1769, %fd1768, 0dBFF921FB54442D18, %fd325;
	fma.rn.f64 	%fd1770, %fd1768, 0dBC91A62633145C00, %fd1769;
	fma.rn.f64 	%fd3188, %fd1768, 0dB97B839A252049C0, %fd1770;
	setp.ltu.f64 	%p181, %fd326, 0d41E0000000000000;
	@%p181 bra 	$L__BB5_238;
	{ // callseq 242, 0
	.param .b64 param0;
	st.param.f64 	[param0], %fd325;
	.param .align 16 .b8 retval0[16];
	call.uni (retval0), 
	__internal_trig_reduction_slowpathd, 
	(
	param0
	);
	ld.param.f64 	%fd3188, [retval0];
	ld.param.b32 	%r1333, [retval0+8];
	} // callseq 242
$L__BB5_238:
	shl.b32 	%r756, %r1333, 6;
	cvt.u64.u32 	%rd156, %r756;
	and.b64  	%rd157, %rd156, 64;
	mov.u64 	%rd158, __cudart_sin_cos_coeffs;
	add.s64 	%rd159, %rd158, %rd157;
	mul.rn.f64 	%fd1773, %fd3188, %fd3188;
	and.b32  	%r757, %r1333, 1;
	setp.eq.b32 	%p182, %r757, 1;
	selp.f64 	%fd1774, 0dBDA8FF8320FD8164, 0d3DE5DB65F9785EBA, %p182;
	ld.global.nc.v2.f64 	{%fd1775, %fd1776}, [%rd159];
	fma.rn.f64 	%fd1777, %fd1774, %fd1773, %fd1775;
	fma.rn.f64 	%fd1778, %fd1777, %fd1773, %fd1776;
	ld.global.nc.v2.f64 	{%fd1779, %fd1780}, [%rd159+16];
	fma.rn.f64 	%fd1781, %fd1778, %fd1773, %fd1779;
	fma.rn.f64 	%fd1782, %fd1781, %fd1773, %fd1780;
	ld.global.nc.v2.f64 	{%fd1783, %fd1784}, [%rd159+32];
	fma.rn.f64 	%fd1785, %fd1782, %fd1773, %fd1783;
	fma.rn.f64 	%fd1786, %fd1785, %fd1773, %fd1784;
	fma.rn.f64 	%fd1787, %fd1786, %fd3188, %fd3188;
	fma.rn.f64 	%fd1788, %fd1786, %fd1773, 0d3FF0000000000000;
	selp.f64 	%fd1789, %fd1788, %fd1787, %p182;
	and.b32  	%r758, %r1333, 2;
	setp.eq.s32 	%p183, %r758, 0;
	mov.f64 	%fd1790, 0d0000000000000000;
	sub.f64 	%fd1791, %fd1790, %fd1789;
	selp.f64 	%fd331, %fd1789, %fd1791, %p183;
	fma.rn.f64 	%fd1792, %fd331, 0d3FF71547652B82FE, 0d4338000000000000;
	{
	.reg .b32 %temp; 
	mov.b64 	{%r210, %temp}, %fd1792;
	}
	mov.f64 	%fd1793, 0dC338000000000000;
	add.rn.f64 	%fd1794, %fd1792, %fd1793;
	fma.rn.f64 	%fd1795, %fd1794, 0dBFE62E42FEFA39EF, %fd331;
	fma.rn.f64 	%fd1796, %fd1794, 0dBC7ABC9E3B39803F, %fd1795;
	fma.rn.f64 	%fd1797, %fd1796, 0d3E5ADE1569CE2BDF, 0d3E928AF3FCA213EA;
	fma.rn.f64 	%fd1798, %fd1797, %fd1796, 0d3EC71DEE62401315;
	fma.rn.f64 	%fd1799, %fd1798, %fd1796, 0d3EFA01997C89EB71;
	fma.rn.f64 	%fd1800, %fd1799, %fd1796, 0d3F2A01A014761F65;
	fma.rn.f64 	%fd1801, %fd1800, %fd1796, 0d3F56C16C1852B7AF;
	fma.rn.f64 	%fd1802, %fd1801, %fd1796, 0d3F81111111122322;
	fma.rn.f64 	%fd1803, %fd1802, %fd1796, 0d3FA55555555502A1;
	fma.rn.f64 	%fd1804, %fd1803, %fd1796, 0d3FC5555555555511;
	fma.rn.f64 	%fd1805, %fd1804, %fd1796, 0d3FE000000000000B;
	fma.rn.f64 	%fd1806, %fd1805, %fd1796, 0d3FF0000000000000;
	fma.rn.f64 	%fd1807, %fd1806, %fd1796, 0d3FF0000000000000;
	{
	.reg .b32 %temp; 
	mov.b64 	{%r211, %temp}, %fd1807;
	}
	{
	.reg .b32 %temp; 
	mov.b64 	{%temp, %r212}, %fd1807;
	}
	shl.b32 	%r759, %r210, 20;
	add.s32 	%r760, %r759, %r212;
	mov.b64 	%fd3189, {%r211, %r760};
	{
	.reg .b32 %temp; 
	mov.b64 	{%temp, %r761}, %fd331;
	}
	mov.b32 	%f117, %r761;
	abs.f32 	%f46, %f117;
	setp.lt.f32 	%p184, %f46, 0f4086232B;
	@%p184 bra 	$L__BB5_241;
	setp.lt.f64 	%p185, %fd331, 0d0000000000000000;
	add.f64 	%fd1808, %fd331, 0d7FF0000000000000;
	selp.f64 	%fd3189, 0d0000000000000000, %fd1808, %p185;
	setp.geu.f32 	%p186, %f46, 0f40874800;
	@%p186 bra 	$L__BB5_241;
	shr.u32 	%r762, %r210, 31;
	add.s32 	%r763, %r210, %r762;
	shr.s32 	%r764, %r763, 1;
	shl.b32 	%r765, %r764, 20;
	add.s32 	%r766, %r212, %r765;
	mov.b64 	%fd1809, {%r211, %r766};
	sub.s32 	%r767, %r210, %r764;
	shl.b32 	%r768, %r767, 20;
	add.s32 	%r769, %r768, 1072693248;
	mov.b32 	%r770, 0;
	mov.b64 	%fd1810, {%r770, %r769};
	mul.f64 	%fd3189, %fd1810, %fd1809;
$L__BB5_241:
	div.rn.f64 	%fd336, %fd325, 0d4044000000000000;
	abs.f64 	%fd337, %fd336;
	setp.neu.f64 	%p187, %fd337, 0d7FF0000000000000;
	@%p187 bra 	$L__BB5_243;
	mov.f64 	%fd1816, 0d0000000000000000;
	mul.rn.f64 	%fd3191, %fd336, %fd1816;
	mov.b32 	%r1335, 1;
	bra.uni 	$L__BB5_246;
$L__BB5_243:
	mul.f64 	%fd1811, %fd336, 0d3FE45F306DC9C883;
	cvt.rni.s32.f64 	%r1334, %fd1811;
	cvt.rn.f64.s32 	%fd1812, %r1334;
	fma.rn.f64 	%fd1813, %fd1812, 0dBFF921FB54442D18, %fd336;
	fma.rn.f64 	%fd1814, %fd1812, 0dBC91A62633145C00, %fd1813;
	fma.rn.f64 	%fd3191, %fd1812, 0dB97B839A252049C0, %fd1814;
	setp.ltu.f64 	%p188, %fd337, 0d41E0000000000000;
	@%p188 bra 	$L__BB5_245;
	{ // callseq 243, 0
	.param .b64 param0;
	st.param.f64 	[param0], %fd336;
	.param .align 16 .b8 retval0[16];
	call.uni (retval0), 
	__internal_trig_reduction_slowpathd, 
	(
	param0
	);
	ld.param.f64 	%fd3191, [retval0];
	ld.param.b32 	%r1334, [retval0+8];
	} // callseq 243
$L__BB5_245:
	add.s32 	%r1335, %r1334, 1;
$L__BB5_246:
	shl.b32 	%r773, %r1335, 6;
	cvt.u64.u32 	%rd160, %r773;
	and.b64  	%rd161, %rd160, 64;
	add.s64 	%rd163, %rd158, %rd161;
	mul.rn.f64 	%fd1817, %fd3191, %fd3191;
	and.b32  	%r774, %r1335, 1;
	setp.eq.b32 	%p189, %r774, 1;
	selp.f64 	%fd1818, 0dBDA8FF8320FD8164, 0d3DE5DB65F9785EBA, %p189;
	ld.global.nc.v2.f64 	{%fd1819, %fd1820}, [%rd163];
	fma.rn.f64 	%fd1821, %fd1818, %fd1817, %fd1819;
	fma.rn.f64 	%fd1822, %fd1821, %fd1817, %fd1820;
	ld.global.nc.v2.f64 	{%fd1823, %fd1824}, [%rd163+16];
	fma.rn.f64 	%fd1825, %fd1822, %fd1817, %fd1823;
	fma.rn.f64 	%fd1826, %fd1825, %fd1817, %fd1824;
	ld.global.nc.v2.f64 	{%fd1827, %fd1828}, [%rd163+32];
	fma.rn.f64 	%fd1829, %fd1826, %fd1817, %fd1827;
	fma.rn.f64 	%fd1830, %fd1829, %fd1817, %fd1828;
	fma.rn.f64 	%fd1831, %fd1830, %fd3191, %fd3191;
	fma.rn.f64 	%fd1832, %fd1830, %fd1817, 0d3FF0000000000000;
	selp.f64 	%fd1833, %fd1832, %fd1831, %p189;
	and.b32  	%r775, %r1335, 2;
	setp.eq.s32 	%p190, %r775, 0;
	mov.f64 	%fd1834, 0d0000000000000000;
	sub.f64 	%fd1835, %fd1834, %fd1833;
	selp.f64 	%fd1836, %fd1833, %fd1835, %p190;
	mul.f64 	%fd1837, %fd3189, %fd1836;
	cvt.rn.f32.f64 	%f47, %fd1837;
	ld.global.f64 	%fd343, [%rd15+2048];
	abs.f64 	%fd344, %fd343;
	setp.eq.f64 	%p191, %fd344, 0d7FF0000000000000;
	@%p191 bra 	$L__BB5_249;
	mul.f64 	%fd1838, %fd343, 0d3FE45F306DC9C883;
	cvt.rni.s32.f64 	%r1336, %fd1838;
	cvt.rn.f64.s32 	%fd1839, %r1336;
	fma.rn.f64 	%fd1840, %fd1839, 0dBFF921FB54442D18, %fd343;
	fma.rn.f64 	%fd1841, %fd1839, 0dBC91A62633145C00, %fd1840;
	fma.rn.f64 	%fd3192, %fd1839, 0dB97B839A252049C0, %fd1841;
	setp.ltu.f64 	%p192, %fd344, 0d41E0000000000000;
	@%p192 bra 	$L__BB5_250;
	{ // callseq 244, 0
	.param .b64 param0;
	st.param.f64 	[param0], %fd343;
	.param .align 16 .b8 retval0[16];
	call.uni (retval0), 
	__internal_trig_reduction_slowpathd, 
	(
	param0
	);
	ld.param.f64 	%fd3192, [retval0];
	ld.param.b32 	%r1336, [retval0+8];
	} // callseq 244
	bra.uni 	$L__BB5_250;
$L__BB5_249:
	mov.f64 	%fd1843, 0d0000000000000000;
	mul.rn.f64 	%fd3192, %fd343, %fd1843;
	mov.b32 	%r1336, 0;
$L__BB5_250:
	shl.b32 	%r778, %r1336, 6;
	cvt.u64.u32 	%rd164, %r778;
	and.b64  	%rd165, %rd164, 64;
	add.s64 	%rd167, %rd158, %rd165;
	mul.rn.f64 	%fd1844, %fd3192, %fd3192;
	and.b32  	%r779, %r1336, 1;
	setp.eq.b32 	%p193, %r779, 1;
	selp.f64 	%fd1845, 0dBDA8FF8320FD8164, 0d3DE5DB65F9785EBA, %p193;
	ld.global.nc.v2.f64 	{%fd1846, %fd1847}, [%rd167];
	fma.rn.f64 	%fd1848, %fd1845, %fd1844, %fd1846;
	fma.rn.f64 	%fd1849, %fd1848, %fd1844, %fd1847;
	ld.global.nc.v2.f64 	{%fd1850, %fd1851}, [%rd167+16];
	fma.rn.f64 	%fd1852, %fd1849, %fd1844, %fd1850;
	fma.rn.f64 	%fd1853, %fd1852, %fd1844, %fd1851;
	ld.global.nc.v2.f64 	{%fd1854, %fd1855}, [%rd167+32];
	fma.rn.f64 	%fd1856, %fd1853, %fd1844, %fd1854;
	fma.rn.f64 	%fd1857, %fd1856, %fd1844, %fd1855;
	fma.rn.f64 	%fd1858, %fd1857, %fd3192, %fd3192;
	fma.rn.f64 	%fd1859, %fd1857, %fd1844, 0d3FF0000000000000;
	selp.f64 	%fd1860, %fd1859, %fd1858, %p193;
	and.b32  	%r780, %r1336, 2;
	setp.eq.s32 	%p194, %r780, 0;
	mov.f64 	%fd1861, 0d0000000000000000;
	sub.f64 	%fd1862, %fd1861, %fd1860;
	selp.f64 	%fd349, %fd1860, %fd1862, %p194;
	fma.rn.f64 	%fd1863, %fd349, 0d3FF71547652B82FE, 0d4338000000000000;
	{
	.reg .b32 %temp; 
	mov.b64 	{%r221, %temp}, %fd1863;
	}
	mov.f64 	%fd1864, 0dC338000000000000;
	add.rn.f64 	%fd1865, %fd1863, %fd1864;
	fma.rn.f64 	%fd1866, %fd1865, 0dBFE62E42FEFA39EF, %fd349;
	fma.rn.f64 	%fd1867, %fd1865, 0dBC7ABC9E3B39803F, %fd1866;
	fma.rn.f64 	%fd1868, %fd1867, 0d3E5ADE1569CE2BDF, 0d3E928AF3FCA213EA;
	fma.rn.f64 	%fd1869, %fd1868, %fd1867, 0d3EC71DEE62401315;
	fma.rn.f64 	%fd1870, %fd1869, %fd1867, 0d3EFA01997C89EB71;
	fma.rn.f64 	%fd1871, %fd1870, %fd1867, 0d3F2A01A014761F65;
	fma.rn.f64 	%fd1872, %fd1871, %fd1867, 0d3F56C16C1852B7AF;
	fma.rn.f64 	%fd1873, %fd1872, %fd1867, 0d3F81111111122322;
	fma.rn.f64 	%fd1874, %fd1873, %fd1867, 0d3FA55555555502A1;
	fma.rn.f64 	%fd1875, %fd1874, %fd1867, 0d3FC5555555555511;
	fma.rn.f64 	%fd1876, %fd1875, %fd1867, 0d3FE000000000000B;
	fma.rn.f64 	%fd1877, %fd1876, %fd1867, 0d3FF0000000000000;
	fma.rn.f64 	%fd1878, %fd1877, %fd1867, 0d3FF0000000000000;
	{
	.reg .b32 %temp; 
	mov.b64 	{%r222, %temp}, %fd1878;
	}
	{
	.reg .b32 %temp; 
	mov.b64 	{%temp, %r223}, %fd1878;
	}
	shl.b32 	%r781, %r221, 20;
	add.s32 	%r782, %r781, %r223;
	mov.b64 	%fd3193, {%r222, %r782};
	{
	.reg .b32 %temp; 
	mov.b64 	{%temp, %r783}, %fd349;
	}
	mov.b32 	%f118, %r783;
	abs.f32 	%f48, %f118;
	setp.lt.f32 	%p195, %f48, 0f4086232B;
	@%p195 bra 	$L__BB5_253;
	setp.lt.f64 	%p196, %fd349, 0d0000000000000000;
	add.f64 	%fd1879, %fd349, 0d7FF0000000000000;
	selp.f64 	%fd3193, 0d0000000000000000, %fd1879, %p196;
	setp.geu.f32 	%p197, %f48, 0f40874800;
	@%p197 bra 	$L__BB5_253;
	shr.u32 	%r784, %r221, 31;
	add.s32 	%r785, %r221, %r784;
	shr.s32 	%r786, %r785, 1;
	shl.b32 	%r787, %r786, 20;
	add.s32 	%r788, %r223, %r787;
	mov.b64 	%fd1880, {%r222, %r788};
	sub.s32 	%r789, %r221, %r786;
	shl.b32 	%r790, %r789, 20;
	add.s32 	%r791, %r790, 1072693248;
	mov.b32 	%r792, 0;
	mov.b64 	%fd1881, {%r792, %r791};
	mul.f64 	%fd3193, %fd1881, %fd1880;
$L__BB5_253:
	div.rn.f64 	%fd354, %fd343, 0d4044000000000000;
	abs.f64 	%fd355, %fd354;
	setp.eq.f64 	%p198, %fd355, 0d7FF0000000000000;
	@%p198 bra 	$L__BB5_257;
	mul.f64 	%fd1882, %fd354, 0d3FE45F306DC9C883;
	cvt.rni.s32.f64 	%r1337, %fd1882;
	cvt.rn.f64.s32 	%fd1883, %r1337;
	fma.rn.f64 	%fd1884, %fd1883, 0dBFF921FB54442D18, %fd354;
	fma.rn.f64 	%fd1885, %fd1883, 0dBC91A62633145C00, %fd1884;
	fma.rn.f64 	%fd3195, %fd1883, 0dB97B839A252049C0, %fd1885;
	setp.ltu.f64 	%p199, %fd355, 0d41E0000000000000;
	@%p199 bra 	$L__BB5_256;
	{ // callseq 245, 0
	.param .b64 param0;
	st.param.f64 	[param0], %fd354;
	.param .align 16 .b8 retval0[16];
	call.uni (retval0), 
	__internal_trig_reduction_slowpathd, 
	(
	param0
	);
	ld.param.f64 	%fd3195, [retval0];
	ld.param.b32 	%r1337, [retval0+8];
	} // callseq 245
$L__BB5_256:
	add.s32 	%r1338, %r1337, 1;
	bra.uni 	$L__BB5_258;
$L__BB5_257:
	mov.f64 	%fd1887, 0d0000000000000000;
	mul.rn.f64 	%fd3195, %fd354, %fd1887;
	mov.b32 	%r1338, 1;
$L__BB5_258:
	shl.b32 	%r795, %r1338, 6;
	cvt.u64.u32 	%rd168, %r795;
	and.b64  	%rd169, %rd168, 64;
	add.s64 	%rd171, %rd158, %rd169;
	mul.rn.f64 	%fd1888, %fd3195, %fd3195;
	and.b32  	%r796, %r1338, 1;
	setp.eq.b32 	%p200, %r796, 1;
	selp.f64 	%fd1889, 0dBDA8FF8320FD8164, 0d3DE5DB65F9785EBA, %p200;
	ld.global.nc.v2.f64 	{%fd1890, %fd1891}, [%rd171];
	fma.rn.f64 	%fd1892, %fd1889, %fd1888, %fd1890;
	fma.rn.f64 	%fd1893, %fd1892, %fd1888, %fd1891;
	ld.global.nc.v2.f64 	{%fd1894, %fd1895}, [%rd171+16];
	fma.rn.f64 	%fd1896, %fd1893, %fd1888, %fd1894;
	fma.rn.f64 	%fd1897, %fd1896, %fd1888, %fd1895;
	ld.global.nc.v2.f64 	{%fd1898, %fd1899}, [%rd171+32];
	fma.rn.f64 	%fd1900, %fd1897, %fd1888, %fd1898;
	fma.rn.f64 	%fd1901, %fd1900, %fd1888, %fd1899;
	fma.rn.f64 	%fd1902, %fd1901, %fd3195, %fd3195;
	fma.rn.f64 	%fd1903, %fd1901, %fd1888, 0d3FF0000000000000;
	selp.f64 	%fd1904, %fd1903, %fd1902, %p200;
	and.b32  	%r797, %r1338, 2;
	setp.eq.s32 	%p201, %r797, 0;
	mov.f64 	%fd1905, 0d0000000000000000;
	sub.f64 	%fd1906, %fd1905, %fd1904;
	selp.f64 	%fd1907, %fd1904, %fd1906, %p201;
	mul.f64 	%fd1908, %fd3193, %fd1907;
	cvt.rn.f32.f64 	%f49, %fd1908;
	ld.global.f64 	%fd361, [%rd15+4096];
	abs.f64 	%fd362, %fd361;
	setp.eq.f64 	%p202, %fd362, 0d7FF0000000000000;
	@%p202 bra 	$L__BB5_261;
	mul.f64 	%fd1909, %fd361, 0d3FE45F306DC9C883;
	cvt.rni.s32.f64 	%r1339, %fd1909;
	cvt.rn.f64.s32 	%fd1910, %r1339;
	fma.rn.f64 	%fd1911, %fd1910, 0dBFF921FB54442D18, %fd361;
	fma.rn.f64 	%fd1912, %fd1910, 0dBC91A62633145C00, %fd1911;
	fma.rn.f64 	%fd3196, %fd1910, 0dB97B839A252049C0, %fd1912;
	setp.ltu.f64 	%p203, %fd362, 0d41E0000000000000;
	@%p203 bra 	$L__BB5_262;
	{ // callseq 246, 0
	.param .b64 param0;
	st.param.f64 	[param0], %fd361;
	.param .align 16 .b8 retval0[16];
	call.uni (retval0), 
	__internal_trig_reduction_slowpathd, 
	(
	param0
	);
	ld.param.f64 	%fd3196, [retval0];
	ld.param.b32 	%r1339, [retval0+8];
	} // callseq 246
	bra.uni 	$L__BB5_262;
$L__BB5_261:
	mov.f64 	%fd1914, 0d0000000000000000;
	mul.rn.f64 	%fd3196, %fd361, %fd1914;
	mov.b32 	%r1339, 0;
$L__BB5_262:
	shl.b32 	%r800, %r1339, 6;
	cvt.u64.u32 	%rd172, %r800;
	and.b64  	%rd173, %rd172, 64;
	add.s64 	%rd175, %rd158, %rd173;
	mul.rn.f64 	%fd1915, %fd3196, %fd3196;
	and.b32  	%r801, %r1339, 1;
	setp.eq.b32 	%p204, %r801, 1;
	selp.f64 	%fd1916, 0dBDA8FF8320FD8164, 0d3DE5DB65F9785EBA, %p204;
	ld.global.nc.v2.f64 	{%fd1917, %fd1918}, [%rd175];
	fma.rn.f64 	%fd1919, %fd1916, %fd1915, %fd1917;
	fma.rn.f64 	%fd1920, %fd1919, %fd1915, %fd1918;
	ld.global.nc.v2.f64 	{%fd1921, %fd1922}, [%rd175+16];
	fma.rn.f64 	%fd1923, %fd1920, %fd1915, %fd1921;
	fma.rn.f64 	%fd1924, %fd1923, %fd1915, %fd1922;
	ld.global.nc.v2.f64 	{%fd1925, %fd1926}, [%rd175+32];
	fma.rn.f64 	%fd1927, %fd1924, %fd1915, %fd1925;
	fma.rn.f64 	%fd1928, %fd1927, %fd1915, %fd1926;
	fma.rn.f64 	%fd1929, %fd1928, %fd3196, %fd3196;
	fma.rn.f64 	%fd1930, %fd1928, %fd1915, 0d3FF0000000000000;
	selp.f64 	%fd1931, %fd1930, %fd1929, %p204;
	and.b32  	%r802, %r1339, 2;
	setp.eq.s32 	%p205, %r802, 0;
	mov.f64 	%fd1932, 0d0000000000000000;
	sub.f64 	%fd1933, %fd1932, %fd1931;
	selp.f64 	%fd367, %fd1931, %fd1933, %p205;
	fma.rn.f64 	%fd1934, %fd367, 0d3FF71547652B82FE, 0d4338000000000000;
	{
	.reg .b32 %temp; 
	mov.b64 	{%r232, %temp}, %fd1934;
	}
	mov.f64 	%fd1935, 0dC338000000000000;
	add.rn.f64 	%fd1936, %fd1934, %fd1935;
	fma.rn.f64 	%fd1937, %fd1936, 0dBFE62E42FEFA39EF, %fd367;
	fma.rn.f64 	%fd1938, %fd1936, 0dBC7ABC9E3B39803F, %fd1937;
	fma.rn.f64 	%fd1939, %fd1938, 0d3E5ADE1569CE2BDF, 0d3E928AF3FCA213EA;
	fma.rn.f64 	%fd1940, %fd1939, %fd1938, 0d3EC71DEE62401315;
	fma.rn.f64 	%fd1941, %fd1940, %fd1938, 0d3EFA01997C89EB71;
	fma.rn.f64 	%fd1942, %fd1941, %fd1938, 0d3F2A01A014761F65;
	fma.rn.f64 	%fd1943, %fd1942, %fd1938, 0d3F56C16C1852B7AF;
	fma.rn.f64 	%fd1944, %fd1943, %fd1938, 0d3F81111111122322;
	fma.rn.f64 	%fd1945, %fd1944, %fd1938, 0d3FA55555555502A1;
	fma.rn.f64 	%fd1946, %fd1945, %fd1938, 0d3FC5555555555511;
	fma.rn.f64 	%fd1947, %fd1946, %fd1938, 0d3FE000000000000B;
	fma.rn.f64 	%fd1948, %fd1947, %fd1938, 0d3FF0000000000000;
	fma.rn.f64 	%fd1949, %fd1948, %fd1938, 0d3FF0000000000000;
	{
	.reg .b32 %temp; 
	mov.b64 	{%r233, %temp}, %fd1949;
	}
	{
	.reg .b32 %temp; 
	mov.b64 	{%temp, %r234}, %fd1949;
	}
	shl.b32 	%r803, %r232, 20;
	add.s32 	%r804, %r803, %r234;
	mov.b64 	%fd3197, {%r233, %r804};
	{
	.reg .b32 %temp; 
	mov.b64 	{%temp, %r805}, %fd367;
	}
	mov.b32 	%f119, %r805;
	abs.f32 	%f50, %f119;
	setp.lt.f32 	%p206, %f50, 0f4086232B;
	@%p206 bra 	$L__BB5_265;
	setp.lt.f64 	%p207, %fd367, 0d0000000000000000;
	add.f64 	%fd1950, %fd367, 0d7FF0000000000000;
	selp.f64 	%fd3197, 0d0000000000000000, %fd1950, %p207;
	setp.geu.f32 	%p208, %f50, 0f40874800;
	@%p208 bra 	$L__BB5_265;
	shr.u32 	%r806, %r232, 31;
	add.s32 	%r807, %r232, %r806;
	shr.s32 	%r808, %r807, 1;
	shl.b32 	%r809, %r808, 20;
	add.s32 	%r810, %r234, %r809;
	mov.b64 	%fd1951, {%r233, %r810};
	sub.s32 	%r811, %r232, %r808;
	shl.b32 	%r812, %r811, 20;
	add.s32 	%r813, %r812, 1072693248;
	mov.b32 	%r814, 0;
	mov.b64 	%fd1952, {%r814, %r813};
	mul.f64 	%fd3197, %fd1952, %fd1951;
$L__BB5_265:
	div.rn.f64 	%fd372, %fd361, 0d4044000000000000;
	abs.f64 	%fd373, %fd372;
	setp.eq.f64 	%p209, %fd373, 0d7FF0000000000000;
	@%p209 bra 	$L__BB5_269;
	mul.f64 	%fd1953, %fd372, 0d3FE45F306DC9C883;
	cvt.rni.s32.f64 	%r1340, %fd1953;
	cvt.rn.f64.s32 	%fd1954, %r1340;
	fma.rn.f64 	%fd1955, %fd1954, 0dBFF921FB54442D18, %fd372;
	fma.rn.f64 	%fd1956, %fd1954, 0dBC91A62633145C00, %fd1955;
	fma.rn.f64 	%fd3199, %fd1954, 0dB97B839A252049C0, %fd1956;
	setp.ltu.f64 	%p210, %fd373, 0d41E0000000000000;
	@%p210 bra 	$L__BB5_268;
	{ // callseq 247, 0
	.param .b64 param0;
	st.param.f64 	[param0], %fd372;
	.param .align 16 .b8 retval0[16];
	call.uni (retval0), 
	__internal_trig_reduction_slowpathd, 
	(
	param0
	);
	ld.param.f64 	%fd3199, [retval0];
	ld.param.b32 	%r1340, [retval0+8];
	} // callseq 247
$L__BB5_268:
	add.s32 	%r1341, %r1340, 1;
	bra.uni 	$L__BB5_270;
$L__BB5_269:
	mov.f64 	%fd1958, 0d0000000000000000;
	mul.rn.f64 	%fd3199, %fd372, %fd1958;
	mov.b32 	%r1341, 1;
$L__BB5_270:
	shl.b32 	%r817, %r1341, 6;
	cvt.u64.u32 	%rd176, %r817;
	and.b64  	%rd177, %rd176, 64;
	add.s64 	%rd179, %rd158, %rd177;
	mul.rn.f64 	%fd1959, %fd3199, %fd3199;
	and.b32  	%r818, %r1341, 1;
	setp.eq.b32 	%p211, %r818, 1;
	selp.f64 	%fd1960, 0dBDA8FF8320FD8164, 0d3DE5DB65F9785EBA, %p211;
	ld.global.nc.v2.f64 	{%fd1961, %fd1962}, [%rd179];
	fma.rn.f64 	%fd1963, %fd1960, %fd1959, %fd1961;
	fma.rn.f64 	%fd1964, %fd1963, %fd1959, %fd1962;
	ld.global.nc.v2.f64 	{%fd1965, %fd1966}, [%rd179+16];
	fma.rn.f64 	%fd1967, %fd1964, %fd1959, %fd1965;
	fma.rn.f64 	%fd1968, %fd1967, %fd1959, %fd1966;
	ld.global.nc.v2.f64 	{%fd1969, %fd1970}, [%rd179+32];
	fma.rn.f64 	%fd1971, %fd1968, %fd1959, %fd1969;
	fma.rn.f64 	%fd1972, %fd1971, %fd1959, %fd1970;
	fma.rn.f64 	%fd1973, %fd1972, %fd3199, %fd3199;
	fma.rn.f64 	%fd1974, %fd1972, %fd1959, 0d3FF0000000000000;
	selp.f64 	%fd1975, %fd1974, %fd1973, %p211;
	and.b32  	%r819, %r1341, 2;
	setp.eq.s32 	%p212, %r819, 0;
	mov.f64 	%fd1976, 0d0000000000000000;
	sub.f64 	%fd1977, %fd1976, %fd1975;
	selp.f64 	%fd1978, %fd1975, %fd1977, %p212;
	mul.f64 	%fd1979, %fd3197, %fd1978;
	cvt.rn.f32.f64 	%f51, %fd1979;
	ld.global.f64 	%fd379, [%rd15+6144];
	abs.f64 	%fd380, %fd379;
	setp.eq.f64 	%p213, %fd380, 0d7FF0000000000000;
	@%p213 bra 	$L__BB5_273;
	mul.f64 	%fd1980, %fd379, 0d3FE45F306DC9C883;
	cvt.rni.s32.f64 	%r1342, %fd1980;
	cvt.rn.f64.s32 	%fd1981, %r1342;
	fma.rn.f64 	%fd1982, %fd1981, 0dBFF921FB54442D18, %fd379;
	fma.rn.f64 	%fd1983, %fd1981, 0dBC91A62633145C00, %fd1982;
	fma.rn.f64 	%fd3200, %fd1981, 0dB97B839A252049C0, %fd1983;
	setp.ltu.f64 	%p214, %fd380, 0d41E0000000000000;
	@%p214 bra 	$L__BB5_274;
	{ // callseq 248, 0
	.param .b64 param0;
	st.param.f64 	[param0], %fd379;
	.param .align 16 .b8 retval0[16];
	call.uni (retval0), 
	__internal_trig_reduction_slowpathd, 
	(
	param0
	);
	ld.param.f64 	%fd3200, [retval0];
	ld.param.b32 	%r1342, [retval0+8];
	} // callseq 248
	bra.uni 	$L__BB5_274;
$L__BB5_273:
	mov.f64 	%fd1985, 0d0000000000000000;
	mul.rn.f64 	%fd3200, %fd379, %fd1985;
	mov.b32 	%r1342, 0;
$L__BB5_274:
	shl.b32 	%r822, %r1342, 6;
	cvt.u64.u32 	%rd180, %r822;
	and.b64  	%rd181, %rd180, 64;
	add.s64 	%rd183, %rd158, %rd181;
	mul.rn.f64 	%fd1986, %fd3200, %fd3200;
	and.b32  	%r823, %r1342, 1;
	setp.eq.b32 	%p215, %r823, 1;
	selp.f64 	%fd1987, 0dBDA8FF8320FD8164, 0d3DE5DB65F9785EBA, %p215;
	ld.global.nc.v2.f64 	{%fd1988, %fd1989}, [%rd183];
	fma.rn.f64 	%fd1990, %fd1987, %fd1986, %fd1988;
	fma.rn.f64 	%fd1991, %fd1990, %fd1986, %fd1989;
	ld.global.nc.v2.f64 	{%fd1992, %fd1993}, [%rd183+16];
	fma.rn.f64 	%fd1994, %fd1991, %fd1986, %fd1992;
	fma.rn.f64 	%fd1995, %fd1994, %fd1986, %fd1993;
	ld.global.nc.v2.f64 	{%fd1996, %fd1997}, [%rd183+32];
	fma.rn.f64 	%fd1998, %fd1995, %fd1986, %fd1996;
	fma.rn.f64 	%fd1999, %fd1998, %fd1986, %fd1997;
	fma.rn.f64 	%fd2000, %fd1999, %fd3200, %fd3200;
	fma.rn.f64 	%fd2001, %fd1999, %fd1986, 0d3FF0000000000000;
	selp.f64 	%fd2002, %fd2001, %fd2000, %p215;
	and.b32  	%r824, %r1342, 2;
	setp.eq.s32 	%p216, %r824, 0;
	mov.f64 	%fd2003, 0d0000000000000000;
	sub.f64 	%fd2004, %fd2003, %fd2002;
	selp.f64 	%fd385, %fd2002, %fd2004, %p216;
	fma.rn.f64 	%fd2005, %fd385, 0d3FF71547652B82FE, 0d4338000000000000;
	{
	.reg .b32 %temp; 
	mov.b64 	{%r243, %temp}, %fd2005;
	}
	mov.f64 	%fd2006, 0dC338000000000000;
	add.rn.f64 	%fd2007, %fd2005, %fd2006;
	fma.rn.f64 	%fd2008, %fd2007, 0dBFE62E42FEFA39EF, %fd385;
	fma.rn.f64 	%fd2009, %fd2007, 0dBC7ABC9E3B39803F, %fd2008;
	fma.rn.f64 	%fd2010, %fd2009, 0d3E5ADE1569CE2BDF, 0d3E928AF3FCA213EA;
	fma.rn.f64 	%fd2011, %fd2010, %fd2009, 0d3EC71DEE62401315;
	fma.rn.f64 	%fd2012, %fd2011, %fd2009, 0d3EFA01997C89EB71;
	fma.rn.f64 	%fd2013, %fd2012, %fd2009, 0d3F2A01A014761F65;
	fma.rn.f64 	%fd2014, %fd2013, %fd2009, 0d3F56C16C1852B7AF;
	fma.rn.f64 	%fd2015, %fd2014, %fd2009, 0d3F81111111122322;
	fma.rn.f64 	%fd2016, %fd2015, %fd2009, 0d3FA55555555502A1;
	fma.rn.f64 	%fd2017, %fd2016, %fd2009, 0d3FC5555555555511;
	fma.rn.f64 	%fd2018, %fd2017, %fd2009, 0d3FE000000000000B;
	fma.rn.f64 	%fd2019, %fd2018, %fd2009, 0d3FF0000000000000;
	fma.rn.f64 	%fd2020, %fd2019, %fd2009, 0d3FF0000000000000;
	{
	.reg .b32 %temp; 
	mov.b64 	{%r244, %temp}, %fd2020;
	}
	{
	.reg .b32 %temp; 
	mov.b64 	{%temp, %r245}, %fd2020;
	}
	shl.b32 	%r825, %r243, 20;
	add.s32 	%r826, %r825, %r245;
	mov.b64 	%fd3201, {%r244, %r826};
	{
	.reg .b32 %temp; 
	mov.b64 	{%temp, %r827}, %fd385;
	}
	mov.b32 	%f120, %r827;
	abs.f32 	%f52, %f120;
	setp.lt.f32 	%p217, %f52, 0f4086232B;
	@%p217 bra 	$L__BB5_277;
	setp.lt.f64 	%p218, %fd385, 0d0000000000000000;
	add.f64 	%fd2021, %fd385, 0d7FF0000000000000;
	selp.f64 	%fd3201, 0d0000000000000000, %fd2021, %p218;
	setp.geu.f32 	%p219, %f52, 0f40874800;
	@%p219 bra 	$L__BB5_277;
	shr.u32 	%r828, %r243, 31;
	add.s32 	%r829, %r243, %r828;
	shr.s32 	%r830, %r829, 1;
	shl.b32 	%r831, %r830, 20;
	add.s32 	%r832, %r245, %r831;
	mov.b64 	%fd2022, {%r244, %r832};
	sub.s32 	%r833, %r243, %r830;
	shl.b32 	%r834, %r833, 20;
	add.s32 	%r835, %r834, 1072693248;
	mov.b32 	%r836, 0;
	mov.b64 	%fd2023, {%r836, %r835};
	mul.f64 	%fd3201, %fd2023, %fd2022;
$L__BB5_277:
	div.rn.f64 	%fd390, %fd379, 0d4044000000000000;
	abs.f64 	%fd391, %fd390;
	setp.eq.f64 	%p220, %fd391, 0d7FF0000000000000;
	@%p220 bra 	$L__BB5_281;
	mul.f64 	%fd2024, %fd390, 0d3FE45F306DC9C883;
	cvt.rni.s32.f64 	%r1343, %fd2024;
	cvt.rn.f64.s32 	%fd2025, %r1343;
	fma.rn.f64 	%fd2026, %fd2025, 0dBFF921FB54442D18, %fd390;
	fma.rn.f64 	%fd2027, %fd2025, 0dBC91A62633145C00, %fd2026;
	fma.rn.f64 	%fd3203, %fd2025, 0dB97B839A252049C0, %fd2027;
	setp.ltu.f64 	%p221, %fd391, 0d41E0000000000000;
	@%p221 bra 	$L__BB5_280;
	{ // callseq 249, 0
	.param .b64 param0;
	st.param.f64 	[param0], %fd390;
	.param .align 16 .b8 retval0[16];
	call.uni (retval0), 
	__internal_trig_reduction_slowpathd, 
	(
	param0
	);
	ld.param.f64 	%fd3203, [retval0];
	ld.param.b32 	%r1343, [retval0+8];
	} // callseq 249
$L__BB5_280:
	add.s32 	%r1344, %r1343, 1;
	bra.uni 	$L__BB5_282;
$L__BB5_281:
	mov.f64 	%fd2029, 0d0000000000000000;
	mul.rn.f64 	%fd3203, %fd390, %fd2029;
	mov.b32 	%r1344, 1;
$L__BB5_282:
	shl.b32 	%r839, %r1344, 6;
	cvt.u64.u32 	%rd184, %r839;
	and.b64  	%rd185, %rd184, 64;
	add.s64 	%rd187, %rd158, %rd185;
	mul.rn.f64 	%fd2030, %fd3203, %fd3203;
	and.b32  	%r840, %r1344, 1;
	setp.eq.b32 	%p222, %r840, 1;
	selp.f64 	%fd2031, 0dBDA8FF8320FD8164, 0d3DE5DB65F9785EBA, %p222;
	ld.global.nc.v2.f64 	{%fd2032, %fd2033}, [%rd187];
	fma.rn.f64 	%fd2034, %fd2031, %fd2030, %fd2032;
	fma.rn.f64 	%fd2035, %fd2034, %fd2030, %fd2033;
	ld.global.nc.v2.f64 	{%fd2036, %fd2037}, [%rd187+16];
	fma.rn.f64 	%fd2038, %fd2035, %fd2030, %fd2036;
	fma.rn.f64 	%fd2039, %fd2038, %fd2030, %fd2037;
	ld.global.nc.v2.f64 	{%fd2040, %fd2041}, [%rd187+32];
	fma.rn.f64 	%fd2042, %fd2039, %fd2030, %fd2040;
	fma.rn.f64 	%fd2043, %fd2042, %fd2030, %fd2041;
	fma.rn.f64 	%fd2044, %fd2043, %fd3203, %fd3203;
	fma.rn.f64 	%fd2045, %fd2043, %fd2030, 0d3FF0000000000000;
	selp.f64 	%fd2046, %fd2045, %fd2044, %p222;
	and.b32  	%r841, %r1344, 2;
	setp.eq.s32 	%p223, %r841, 0;
	mov.f64 	%fd2047, 0d0000000000000000;
	sub.f64 	%fd2048, %fd2047, %fd2046;
	selp.f64 	%fd2049, %fd2046, %fd2048, %p223;
	mul.f64 	%fd2050, %fd3201, %fd2049;
	cvt.rn.f32.f64 	%f53, %fd2050;
	ld.global.f64 	%fd397, [%rd15+8192];
	abs.f64 	%fd398, %fd397;
	setp.eq.f64 	%p224, %fd398, 0d7FF0000000000000;
	@%p224 bra 	$L__BB5_285;
	mul.f64 	%fd2051, %fd397, 0d3FE45F306DC9C883;
	cvt.rni.s32.f64 	%r1345, %fd2051;
	cvt.rn.f64.s32 	%fd2052, %r1345;
	fma.rn.f64 	%fd2053, %fd2052, 0dBFF921FB54442D18, %fd397;
	fma.rn.f64 	%fd2054, %fd2052, 0dBC91A62633145C00, %fd2053;
	fma.rn.f64 	%fd3204, %fd2052, 0dB97B839A252049C0, %fd2054;
	setp.ltu.f64 	%p225, %fd398, 0d41E0000000000000;
	@%p225 bra 	$L__BB5_286;
	{ // callseq 250, 0
	.param .b64 param0;
	st.param.f64 	[param0], %fd397;
	.param .align 16 .b8 retval0[16];
	call.uni (retval0), 
	__internal_trig_reduction_slowpathd, 
	(
	param0
	);
	ld.param.f64 	%fd3204, [retval0];
	ld.param.b32 	%r1345, [retval0+8];
	} // callseq 250
	bra.uni 	$L__BB5_286;
$L__BB5_285:
	mov.f64 	%fd2056, 0d0000000000000000;
	mul.rn.f64 	%fd3204, %fd397, %fd2056;
	mov.b32 	%r1345, 0;
$L__BB5_286:
	shl.b32 	%r844, %r1345, 6;
	cvt.u64.u32 	%rd188, %r844;
	and.b64  	%rd189, %rd188, 64;
	add.s64 	%rd191, %rd158, %rd189;
	mul.rn.f64 	%fd2057, %fd3204, %fd3204;
	and.b32  	%r845, %r1345, 1;
	setp.eq.b32 	%p226, %r845, 1;
	selp.f64 	%fd2058, 0dBDA8FF8320FD8164, 0d3DE5DB65F9785EBA, %p226;
	ld.global.nc.v2.f64 	{%fd2059, %fd2060}, [%rd191];
	fma.rn.f64 	%fd2061, %fd2058, %fd2057, %fd2059;
	fma.rn.f64 	%fd2062, %fd2061, %fd2057, %fd2060;
	ld.global.nc.v2.f64 	{%fd2063, %fd2064}, [%rd191+16];
	fma.rn.f64 	%fd2065, %fd2062, %fd2057, %fd2063;
	fma.rn.f64 	%fd2066, %fd2065, %fd2057, %fd2064;
	ld.global.nc.v2.f64 	{%fd2067, %fd2068}, [%rd191+32];
	fma.rn.f64 	%fd2069, %fd2066, %fd2057, %fd2067;
	fma.rn.f64 	%fd2070, %fd2069, %fd2057, %fd2068;
	fma.rn.f64 	%fd2071, %fd2070, %fd3204, %fd3204;
	fma.rn.f64 	%fd2072, %fd2070, %fd2057, 0d3FF0000000000000;
	selp.f64 	%fd2073, %fd2072, %fd2071, %p226;
	and.b32  	%r846, %r1345, 2;
	setp.eq.s32 	%p227, %r846, 0;
	mov.f64 	%fd2074, 0d0000000000000000;
	sub.f64 	%fd2075, %fd2074, %fd2073;
	selp.f64 	%fd403, %fd2073, %fd2075, %p227;
	fma.rn.f64 	%fd2076, %fd403, 0d3FF71547652B82FE, 0d4338000000000000;
	{
	.reg .b32 %temp; 
	mov.b64 	{%r254, %temp}, %fd2076;
	}
	mov.f64 	%fd2077, 0dC338000000000000;
	add.rn.f64 	%fd2078, %fd2076, %fd2077;
	fma.rn.f64 	%fd2079, %fd2078, 0dBFE62E42FEFA39EF, %fd403;
	fma.rn.f64 	%fd2080, %fd2078, 0dBC7ABC9E3B39803F, %fd2079;
	fma.rn.f64 	%fd2081, %fd2080, 0d3E5ADE1569CE2BDF, 0d3E928AF3FCA213EA;
	fma.rn.f64 	%fd2082, %fd2081, %fd2080, 0d3EC71DEE62401315;
	fma.rn.f64 	%fd2083, %fd2082, %fd2080, 0d3EFA01997C89EB71;
	fma.rn.f64 	%fd2084, %fd2083, %fd2080, 0d3F2A01A014761F65;
	fma.rn.f64 	%fd2085, %fd2084, %fd2080, 0d3F56C16C1852B7AF;
	fma.rn.f64 	%fd2086, %fd2085, %fd2080, 0d3F81111111122322;
	fma.rn.f64 	%fd2087, %fd2086, %fd2080, 0d3FA55555555502A1;
	fma.rn.f64 	%fd2088, %fd2087, %fd2080, 0d3FC5555555555511;
	fma.rn.f64 	%fd2089, %fd2088, %fd2080, 0d3FE000000000000B;
	fma.rn.f64 	%fd2090, %fd2089, %fd2080, 0d3FF0000000000000;
	fma.rn.f64 	%fd2091, %fd2090, %fd2080, 0d3FF0000000000000;
	{
	.reg .b32 %temp; 
	mov.b64 	{%r255, %temp}, %fd2091;
	}
	{
	.reg .b32 %temp; 
	mov.b64 	{%temp, %r256}, %fd2091;
	}
	shl.b32 	%r847, %r254, 20;
	add.s32 	%r848, %r847, %r256;
	mov.b64 	%fd3205, {%r255, %r848};
	{
	.reg .b32 %temp; 
	mov.b64 	{%temp, %r849}, %fd403;
	}
	mov.b32 	%f121, %r849;
	abs.f32 	%f54, %f121;
	setp.lt.f32 	%p228, %f54, 0f4086232B;
	@%p228 bra 	$L__BB5_289;
	setp.lt.f64 	%p229, %fd403, 0d0000000000000000;
	add.f64 	%fd2092, %fd403, 0d7FF0000000000000;
	selp.f64 	%fd3205, 0d0000000000000000, %fd2092, %p229;
	setp.geu.f32 	%p230, %f54, 0f40874800;
	@%p230 bra 	$L__BB5_289;
	shr.u32 	%r850, %r254, 31;
	add.s32 	%r851, %r254, %r850;
	shr.s32 	%r852, %r851, 1;
	shl.b32 	%r853, %r852, 20;
	add.s32 	%r854, %r256, %r853;
	mov.b64 	%fd2093, {%r255, %r854};
	sub.s32 	%r855, %r254, %r852;
	shl.b32 	%r856, %r855, 20;
	add.s32 	%r857, %r856, 1072693248;
	mov.b32 	%r858, 0;
	mov.b64 	%fd2094, {%r858, %r857};
	mul.f64 	%fd3205, %fd2094, %fd2093;
$L__BB5_289:
	div.rn.f64 	%fd408, %fd397, 0d4044000000000000;
	abs.f64 	%fd409, %fd408;
	setp.eq.f64 	%p231, %fd409, 0d7FF0000000000000;
	@%p231 bra 	$L__BB5_293;
	mul.f64 	%fd2095, %fd408, 0d3FE45F306DC9C883;
	cvt.rni.s32.f64 	%r1346, %fd2095;
	cvt.rn.f64.s32 	%fd2096, %r1346;
	fma.rn.f64 	%fd2097, %fd2096, 0dBFF921FB54442D18, %fd408;
	fma.rn.f64 	%fd2098, %fd2096, 0dBC91A62633145C00, %fd2097;
	fma.rn.f64 	%fd3207, %fd2096, 0dB97B839A252049C0, %fd2098;
	setp.ltu.f64 	%p232, %fd409, 0d41E0000000000000;
	@%p232 bra 	$L__BB5_292;
	{ // callseq 251, 0
	.param .b64 param0;
	st.param.f64 	[param0], %fd408;
	.param .align 16 .b8 retval0[16];
	call.uni (retval0), 
	__internal_trig_reduction_slowpathd, 
	(
	param0
	);
	ld.param.f64 	%fd3207, [retval0];
	ld.param.b32 	%r1346, [retval0+8];
	} // callseq 251
$L__BB5_292:
	add.s32 	%r1347, %r1346, 1;
	bra.uni 	$L__BB5_294;
$L__BB5_293:
	mov.f64 	%fd2100, 0d0000000000000000;
	mul.rn.f64 	%fd3207, %fd408, %fd2100;
	mov.b32 	%r1347, 1;
$L__BB5_294:
	shl.b32 	%r861, %r1347, 6;
	cvt.u64.u32 	%rd192, %r861;
	and.b64  	%rd193, %rd192, 64;
	add.s64 	%rd195, %rd158, %rd193;
	mul.rn.f64 	%fd2101, %fd3207, %fd3207;
	and.b32  	%r862, %r1347, 1;
	setp.eq.b32 	%p233, %r862, 1;
	selp.f64 	%fd2102, 0dBDA8FF8320FD8164, 0d3DE5DB65F9785EBA, %p233;
	ld.global.nc.v2.f64 	{%fd2103, %fd2104}, [%rd195];
	fma.rn.f64 	%fd2105, %fd2102, %fd2101, %fd2103;
	fma.rn.f64 	%fd2106, %fd2105, %fd2101, %fd2104;
	ld.global.nc.v2.f64 	{%fd2107, %fd2108}, [%rd195+16];
	fma.rn.f64 	%fd2109, %fd2106, %fd2101, %fd2107;
	fma.rn.f64 	%fd2110, %fd2109, %fd2101, %fd2108;
	ld.global.nc.v2.f64 	{%fd2111, %fd2112}, [%rd195+32];
	fma.rn.f64 	%fd2113, %fd2110, %fd2101, %fd2111;
	fma.rn.f64 	%fd2114, %fd2113, %fd2101, %fd2112;
	fma.rn.f64 	%fd2115, %fd2114, %fd3207, %fd3207;
	fma.rn.f64 	%fd2116, %fd2114, %fd2101, 0d3FF0000000000000;
	selp.f64 	%fd2117, %fd2116, %fd2115, %p233;
	and.b32  	%r863, %r1347, 2;
	setp.eq.s32 	%p234, %r863, 0;
	mov.f64 	%fd2118, 0d0000000000000000;
	sub.f64 	%fd2119, %fd2118, %fd2117;
	selp.f64 	%fd2120, %fd2117, %fd2119, %p234;
	mul.f64 	%fd2121, %fd3205, %fd2120;
	cvt.rn.f32.f64 	%f55, %fd2121;
	ld.global.f64 	%fd415, [%rd15+10240];
	abs.f64 	%fd416, %fd415;
	setp.eq.f64 	%p235, %fd416, 0d7FF0000000000000;
	@%p235 bra 	$L__BB5_297;
	mul.f64 	%fd2122, %fd415, 0d3FE45F306DC9C883;
	cvt.rni.s32.f64 	%r1348, %fd2122;
	cvt.rn.f64.s32 	%fd2123, %r1348;
	fma.rn.f64 	%fd2124, %fd2123, 0dBFF921FB54442D18, %fd415;
	fma.rn.f64 	%fd2125, %fd2123, 0dBC91A62633145C00, %fd2124;
	fma.rn.f64 	%fd3208, %fd2123, 0dB97B839A252049C0, %fd2125;
	setp.ltu.f64 	%p236, %fd416, 0d41E0000000000000;
	@%p236 bra 	$L__BB5_298;
	{ // callseq 252, 0
	.param .b64 param0;
	st.param.f64 	[param0], %fd415;
	.param .align 16 .b8 retval0[16];
	call.uni (retval0), 
	__internal_trig_reduction_slowpathd, 
	(
	param0
	);
	ld.param.f64 	%fd3208, [retval0];
	ld.param.b32 	%r1348, [retval0+8];
	} // callseq 252
	bra.uni 	$L__BB5_298;
$L__BB5_297:
	mov.f64 	%fd2127, 0d0000000000000000;
	mul.rn.f64 	%fd3208, %fd415, %fd2127;
	mov.b32 	%r1348, 0;
$L__BB5_298:
	shl.b32 	%r866, %r1348, 6;
	cvt.u64.u32 	%rd196, %r866;
	and.b64  	%rd197, %rd196, 64;
	mov.u64 	%rd198, __cudart_sin_cos_coeffs;
	add.s64 	%rd199, %rd198, %rd197;
	mul.rn.f64 	%fd2128, %fd3208, %fd3208;
	and.b32  	%r867, %r1348, 1;
	setp.eq.b32 	%p237, %r867, 1;
	selp.f64 	%fd2129, 0dBDA8FF8320FD8164, 0d3DE5DB65F9785EBA, %p237;
	ld.global.nc.v2.f64 	{%fd2130, %fd2131}, [%rd199];
	fma.rn.f64 	%fd2132, %fd2129, %fd2128, %fd2130;
	fma.rn.f64 	%fd2133, %fd2132, %fd2128, %fd2131;
	ld.global.nc.v2.f64 	{%fd2134, %fd2135}, [%rd199+16];
	fma.rn.f64 	%fd2136, %fd2133, %fd2128, %fd2134;
	fma.rn.f64 	%fd2137, %fd2136, %fd2128, %fd2135;
	ld.global.nc.v2.f64 	{%fd2138, %fd2139}, [%rd199+32];
	fma.rn.f64 	%fd2140, %fd2137, %fd2128, %fd2138;
	fma.rn.f64 	%fd2141, %fd2140, %fd2128, %fd2139;
	fma.rn.f64 	%fd2142, %fd2141, %fd3208, %fd3208;
	fma.rn.f64 	%fd2143, %fd2141, %fd2128, 0d3FF0000000000000;
	selp.f64 	%fd2144, %fd2143, %fd2142, %p237;
	and.b32  	%r868, %r1348, 2;
	setp.eq.s32 	%p238, %r868, 0;
	mov.f64 	%fd2145, 0d0000000000000000;
	sub.f64 	%fd2146, %fd2145, %fd2144;
	selp.f64 	%fd421, %fd2144, %fd2146, %p238;
	fma.rn.f64 	%fd2147, %fd421, 0d3FF71547652B82FE, 0d4338000000000000;
	{
	.reg .b32 %temp; 
	mov.b64 	{%r265, %temp}, %fd2147;
	}
	mov.f64 	%fd2148, 0dC338000000000000;
	add.rn.f64 	%fd2149, %fd2147, %fd2148;
	fma.rn.f64 	%fd2150, %fd2149, 0dBFE62E42FEFA39EF, %fd421;
	fma.rn.f64 	%fd2151, %fd2149, 0dBC7ABC9E3B39803F, %fd2150;
	fma.rn.f64 	%fd2152, %fd2151, 0d3E5ADE1569CE2BDF, 0d3E928AF3FCA213EA;
	fma.rn.f64 	%fd2153, %fd2152, %fd2151, 0d3EC71DEE62401315;
	fma.rn.f64 	%fd2154, %fd2153, %fd2151, 0d3EFA01997C89EB71;
	fma.rn.f64 	%fd2155, %fd2154, %fd2151, 0d3F2A01A014761F65;
	fma.rn.f64 	%fd2156, %fd2155, %fd2151, 0d3F56C16C1852B7AF;
	fma.rn.f64 	%fd2157, %fd2156, %fd2151, 0d3F81111111122322;
	fma.rn.f64 	%fd2158, %fd2157, %fd2151, 0d3FA55555555502A1;
	fma.rn.f64 	%fd2159, %fd2158, %fd2151, 0d3FC5555555555511;
	fma.rn.f64 	%fd2160, %fd2159, %fd2151, 0d3FE000000000000B;
	fma.rn.f64 	%fd2161, %fd2160, %fd2151, 0d3FF0000000000000;
	fma.rn.f64 	%fd2162, %fd2161, %fd2151, 0d3FF0000000000000;
	{
	.reg .b32 %temp; 
	mov.b64 	{%r266, %temp}, %fd2162;
	}
	{
	.reg .b32 %temp; 
	mov.b64 	{%temp, %r267}, %fd2162;
	}
	shl.b32 	%r869, %r265, 20;
	add.s32 	%r870, %r869, %r267;
	mov.b64 	%fd3209, {%r266, %r870};
	{
	.reg .b32 %temp; 
	mov.b64 	{%temp, %r871}, %fd421;
	}
	mov.b32 	%f122, %r871;
	abs.f32 	%f56, %f122;
	setp.lt.f32 	%p239, %f56, 0f4086232B;
	@%p239 bra 	$L__BB5_301;
	setp.lt.f64 	%p240, %fd421, 0d0000000000000000;
	add.f64 	%fd2163, %fd421, 0d7FF0000000000000;
	selp.f64 	%fd3209, 0d0000000000000000, %fd2163, %p240;
	setp.geu.f32 	%p241, %f56, 0f40874800;
	@%p241 bra 	$L__BB5_301;
	shr.u32 	%r872, %r265, 31;
	add.s32 	%r873, %r265, %r872;
	shr.s32 	%r874, %r873, 1;
	shl.b32 	%r875, %r874, 20;
	add.s32 	%r876, %r267, %r875;
	mov.b64 	%fd2164, {%r266, %r876};
	sub.s32 	%r877, %r265, %r874;
	shl.b32 	%r878, %r877, 20;
	add.s32 	%r879, %r878, 1072693248;
	mov.b32 	%r880, 0;
	mov.b64 	%fd2165, {%r880, %r879};
	mul.f64 	%fd3209, %fd2165, %fd2164;
$L__BB5_301:
	div.rn.f64 	%fd426, %fd415, 0d4044000000000000;
	abs.f64 	%fd427, %fd426;
	setp.eq.f64 	%p242, %fd427, 0d7FF0000000000000;
	@%p242 bra 	$L__BB5_305;
	mul.f64 	%fd2166, %fd426, 0d3FE45F306DC9C883;
	cvt.rni.s32.f64 	%r1349, %fd2166;
	cvt.rn.f64.s32 	%fd2167, %r1349;
	fma.rn.f64 	%fd2168, %fd2167, 0dBFF921FB54442D18, %fd426;
	fma.rn.f64 	%fd2169, %fd2167, 0dBC91A62633145C00, %fd2168;
	fma.rn.f64 	%fd3211, %fd2167, 0dB97B839A252049C0, %fd2169;
	setp.ltu.f64 	%p243, %fd427, 0d41E0000000000000;
	@%p243 bra 	$L__BB5_304;
	{ // callseq 253, 0
	.param .b64 param0;
	st.param.f64 	[param0], %fd426;
	.param .align 16 .b8 retval0[16];
	call.uni (retval0), 
	__internal_trig_reduction_slowpathd, 
	(
	param0
	);
	ld.param.f64 	%fd3211, [retval0];
	ld.param.b32 	%r1349, [retval0+8];
	} // callseq 253
$L__BB5_304:
	add.s32 	%r1350, %r1349, 1;
	bra.uni 	$L__BB5_306;
$L__BB5_305:
	mov.f64 	%fd2171, 0d0000000000000000;
	mul.rn.f64 	%fd3211, %fd426, %fd2171;
	mov.b32 	%r1350, 1;
$L__BB5_306:
	shl.b32 	%r883, %r1350, 6;
	cvt.u64.u32 	%rd200, %r883;
	and.b64  	%rd201, %rd200, 64;
	mov.u64 	%rd202, __cudart_sin_cos_coeffs;
	add.s64 	%rd203, %rd202, %rd201;
	mul.rn.f64 	%fd2172, %fd3211, %fd3211;
	and.b32  	%r884, %r1350, 1;
	setp.eq.b32 	%p244, %r884, 1;
	selp.f64 	%fd2173, 0dBDA8FF8320FD8164, 0d3DE5DB65F9785EBA, %p244;
	ld.global.nc.v2.f64 	{%fd2174, %fd2175}, [%rd203];
	fma.rn.f64 	%fd2176, %fd2173, %fd2172, %fd2174;
	fma.rn.f64 	%fd2177, %fd2176, %fd2172, %fd2175;
	ld.global.nc.v2.f64 	{%fd2178, %fd2179}, [%rd203+16];
	fma.rn.f64 	%fd2180, %fd2177, %fd2172, %fd2178;
	fma.rn.f64 	%fd2181, %fd2180, %fd2172, %fd2179;
	ld.global.nc.v2.f64 	{%fd2182, %fd2183}, [%rd203+32];
	fma.rn.f64 	%fd2184, %fd2181, %fd2172, %fd2182;
	fma.rn.f64 	%fd2185, %fd2184, %fd2172, %fd2183;
	fma.rn.f64 	%fd2186, %fd2185, %fd3211, %fd3211;
	fma.rn.f64 	%fd2187, %fd2185, %fd2172, 0d3FF0000000000000;
	selp.f64 	%fd2188, %fd2187, %fd2186, %p244;
	and.b32  	%r885, %r1350, 2;
	setp.eq.s32 	%p245, %r885, 0;
	mov.f64 	%fd2189, 0d0000000000000000;
	sub.f64 	%fd2190, %fd2189, %fd2188;
	selp.f64 	%fd2191, %fd2188, %fd2190, %p245;
	mul.f64 	%fd2192, %fd3209, %fd2191;
	cvt.rn.f32.f64 	%f57, %fd2192;
	ld.global.f64 	%fd433, [%rd15+12288];
	abs.f64 	%fd434, %fd433;
	setp.eq.f64 	%p246, %fd434, 0d7FF0000000000000;
	@%p246 bra 	$L__BB5_309;
	mul.f64 	%fd2193, %fd433, 0d3FE45F306DC9C883;
	cvt.rni.s32.f64 	%r1351, %fd2193;
	cvt.rn.f64.s32 	%fd2194, %r1351;
	fma.rn.f64 	%fd2195, %fd2194, 0dBFF921FB54442D18, %fd433;
	fma.rn.f64 	%fd2196, %fd2194, 0dBC91A62633145C00, %fd2195;
	fma.rn.f64 	%fd3212, %fd2194, 0dB97B839A252049C0, %fd2196;
	setp.ltu.f64 	%p247, %fd434, 0d41E0000000000000;
	@%p247 bra 	$L__BB5_310;
	{ // callseq 254, 0
	.param .b64 param0;
	st.param.f64 	[param0], %fd433;
	.param .align 16 .b8 retval0[16];
	call.uni (retval0), 
	__internal_trig_reduction_slowpathd, 
	(
	param0
	);
	ld.param.f64 	%fd3212, [retval0];
	ld.param.b32 	%r1351, [retval0+8];
	} // callseq 254
	bra.uni 	$L__BB5_310;
$L__BB5_309:
	mov.f64 	%fd2198, 0d0000000000000000;
	mul.rn.f64 	%fd3212, %fd433, %fd2198;
	mov.b32 	%r1351, 0;
$L__BB5_310:
	shl.b32 	%r888, %r1351, 6;
	cvt.u64.u32 	%rd204, %r888;
	and.b64  	%rd205, %rd204, 64;
	mov.u64 	%rd206, __cudart_sin_cos_coeffs;
	add.s64 	%rd207, %rd206, %rd205;
	mul.rn.f64 	%fd2199, %fd3212, %fd3212;
	and.b32  	%r889, %r1351, 1;
	setp.eq.b32 	%p248, %r889, 1;
	selp.f64 	%fd2200, 0dBDA8FF8320FD8164, 0d3DE5DB65F9785EBA, %p248;
	ld.global.nc.v2.f64 	{%fd2201, %fd2202}, [%rd207];
	fma.rn.f64 	%fd2203, %fd2200, %fd2199, %fd2201;
	fma.rn.f64 	%fd2204, %fd2203, %fd2199, %fd2202;
	ld.global.nc.v2.f64 	{%fd2205, %fd2206}, [%rd207+16];
	fma.rn.f64 	%fd2207, %fd2204, %fd2199, %fd2205;
	fma.rn.f64 	%fd2208, %fd2207, %fd2199, %fd2206;
	ld.global.nc.v2.f64 	{%fd2209, %fd2210}, [%rd207+32];
	fma.rn.f64 	%fd2211, %fd2208, %fd2199, %fd2209;
	fma.rn.f64 	%fd2212, %fd2211, %fd2199, %fd2210;
	fma.rn.f64 	%fd2213, %fd2212, %fd3212, %fd3212;
	fma.rn.f64 	%fd2214, %fd2212, %fd2199, 0d3FF0000000000000;
	selp.f64 	%fd2215, %fd2214, %fd2213, %p248;
	and.b32  	%r890, %r1351, 2;
	setp.eq.s32 	%p249, %r890, 0;
	mov.f64 	%fd2216, 0d0000000000000000;
	sub.f64 	%fd2217, %fd2216, %fd2215;
	selp.f64 	%fd439, %fd2215, %fd2217, %p249;
	fma.rn.f64 	%fd2218, %fd439, 0d3FF71547652B82FE, 0d4338000000000000;
	{
	.reg .b32 %temp; 
	mov.b64 	{%r276, %temp}, %fd2218;
	}
	mov.f64 	%fd2219, 0dC338000000000000;
	add.rn.f64 	%fd2220, %fd2218, %fd2219;
	fma.rn.f64 	%fd2221, %fd2220, 0dBFE62E42FEFA39EF, %fd439;
	fma.rn.f64 	%fd2222, %fd2220, 0dBC7ABC9E3B39803F, %fd2221;
	fma.rn.f64 	%fd2223, %fd2222, 0d3E5ADE1569CE2BDF, 0d3E928AF3FCA213EA;
	fma.rn.f64 	%fd2224, %fd2223, %fd2222, 0d3EC71DEE62401315;
	fma.rn.f64 	%fd2225, %fd2224, %fd2222, 0d3EFA01997C89EB71;
	fma.rn.f64 	%fd2226, %fd2225, %fd2222, 0d3F2A01A014761F65;
	fma.rn.f64 	%fd2227, %fd2226, %fd2222, 0d3F56C16C1852B7AF;
	fma.rn.f64 	%fd2228, %fd2227, %fd2222, 0d3F81111111122322;
	fma.rn.f64 	%fd2229, %fd2228, %fd2222, 0d3FA55555555502A1;
	fma.rn.f64 	%fd2230, %fd2229, %fd2222, 0d3FC5555555555511;
	fma.rn.f64 	%fd2231, %fd2230, %fd2222, 0d3FE000000000000B;
	fma.rn.f64 	%fd2232, %fd2231, %fd2222, 0d3FF0000000000000;
	fma.rn.f64 	%fd2233, %fd2232, %fd2222, 0d3FF0000000000000;
	{
	.reg .b32 %temp; 
	mov.b64 	{%r277, %temp}, %fd2233;
	}
	{
	.reg .b32 %temp; 
	mov.b64 	{%temp, %r278}, %fd2233;
	}
	shl.b32 	%r891, %r276, 20;
	add.s32 	%r892, %r891, %r278;
	mov.b64 	%fd3213, {%r277, %r892};
	{
	.reg .b32 %temp; 
	mov.b64 	{%temp, %r893}, %fd439;
	}
	mov.b32 	%f123, %r893;
	abs.f32 	%f58, %f123;
	setp.lt.f32 	%p250, %f58, 0f4086232B;
	@%p250 bra 	$L__BB5_313;
	setp.lt.f64 	%p251, %fd439, 0d0000000000000000;
	add.f64 	%fd2234, %fd439, 0d7FF0000000000000;
	selp.f64 	%fd3213, 0d0000000000000000, %fd2234, %p251;
	setp.geu.f32 	%p252, %f58, 0f40874800;
	@%p252 bra 	$L__BB5_313;
	shr.u32 	%r894, %r276, 31;
	add.s32 	%r895, %r276, %r894;
	shr.s32 	%r896, %r895, 1;
	shl.b32 	%r897, %r896, 20;
	add.s32 	%r898, %r278, %r897;
	mov.b64 	%fd2235, {%r277, %r898};
	sub.s32 	%r899, %r276, %r896;
	shl.b32 	%r900, %r899, 20;
	add.s32 	%r901, %r900, 1072693248;
	mov.b32 	%r902, 0;
	mov.b64 	%fd2236, {%r902, %r901};
	mul.f64 	%fd3213, %fd2236, %fd2235;
$L__BB5_313:
	div.rn.f64 	%fd444, %fd433, 0d4044000000000000;
	abs.f64 	%fd445, %fd444;
	setp.eq.f64 	%p253, %fd445, 0d7FF0000000000000;
	@%p253 bra 	$L__BB5_317;
	mul.f64 	%fd2237, %fd444, 0d3FE45F306DC9C883;
	cvt.rni.s32.f64 	%r1352, %fd2237;
	cvt.rn.f64.s32 	%fd2238, %r1352;
	fma.rn.f64 	%fd2239, %fd2238, 0dBFF921FB54442D18, %fd444;
	fma.rn.f64 	%fd2240, %fd2238, 0dBC91A62633145C00, %fd2239;
	fma.rn.f64 	%fd3215, %fd2238, 0dB97B839A252049C0, %fd2240;
	setp.ltu.f64 	%p254, %fd445, 0d41E0000000000000;
	@%p254 bra 	$L__BB5_316;
	{ // callseq 255, 0
	.param .b64 param0;
	st.param.f64 	[param0], %fd444;
	.param .align 16 .b8 retval0[16];
	call.uni (retval0), 
	__internal_trig_reduction_slowpathd, 
	(
	param0
	);
	ld.param.f64 	%fd3215, [retval0];
	ld.param.b32 	%r1352, [retval0+8];
	} // callseq 255
$L__BB5_316:
	add.s32 	%r1353, %r1352, 1;
	bra.uni 	$L__BB5_318;
$L__BB5_317:
	mov.f64 	%fd2242, 0d0000000000000000;
	mul.rn.f64 	%fd3215, %fd444, %fd2242;
	mov.b32 	%r1353, 1;
$L__BB5_318:
	shl.b32 	%r905, %r1353, 6;
	cvt.u64.u32 	%rd208, %r905;
	and.b64  	%rd209, %rd208, 64;
	mov.u64 	%rd210, __cudart_sin_cos_coeffs;
	add.s64 	%rd211, %rd210, %rd209;
	mul.rn.f64 	%fd2243, %fd3215, %fd3215;
	and.b32  	%r906, %r1353, 1;
	setp.eq.b32 	%p255, %r906, 1;
	selp.f64 	%fd2244, 0dBDA8FF8320FD8164, 0d3DE5DB65F9785EBA, %p255;
	ld.global.nc.v2.f64 	{%fd2245, %fd2246}, [%rd211];
	fma.rn.f64 	%fd2247, %fd2244, %fd2243, %fd2245;
	fma.rn.f64 	%fd2248, %fd2247, %fd2243, %fd2246;
	ld.global.nc.v2.f64 	{%fd2249, %fd2250}, [%rd211+16];
	fma.rn.f64 	%fd2251, %fd2248, %fd2243, %fd2249;
	fma.rn.f64 	%fd2252, %fd2251, %fd2243, %fd2250;
	ld.global.nc.v2.f64 	{%fd2253, %fd2254}, [%rd211+32];
	fma.rn.f64 	%fd2255, %fd2252, %fd2243, %fd2253;
	fma.rn.f64 	%fd2256, %fd2255, %fd2243, %fd2254;
	fma.rn.f64 	%fd2257, %fd2256, %fd3215, %fd3215;
	fma.rn.f64 	%fd2258, %fd2256, %fd2243, 0d3FF0000000000000;
	selp.f64 	%fd2259, %fd2258, %fd2257, %p255;
	and.b32  	%r907, %r1353, 2;
	setp.eq.s32 	%p256, %r907, 0;
	mov.f64 	%fd2260, 0d0000000000000000;
	sub.f64 	%fd2261, %fd2260, %fd2259;
	selp.f64 	%fd2262, %fd2259, %fd2261, %p256;
	mul.f64 	%fd2263, %fd3213, %fd2262;
	cvt.rn.f32.f64 	%f59, %fd2263;
	ld.global.f64 	%fd451, [%rd15+14336];
	abs.f64 	%fd452, %fd451;
	setp.eq.f64 	%p257, %fd452, 0d7FF0000000000000;
	@%p257 bra 	$L__BB5_321;
	mul.f64 	%fd2264, %fd451, 0d3FE45F306DC9C883;
	cvt.rni.s32.f64 	%r1354, %fd2264;
	cvt.rn.f64.s32 	%fd2265, %r1354;
	fma.rn.f64 	%fd2266, %fd2265, 0dBFF921FB54442D18, %fd451;
	fma.rn.f64 	%fd2267, %fd2265, 0dBC91A62633145C00, %fd2266;
	fma.rn.f64 	%fd3216, %fd2265, 0dB97B839A252049C0, %fd2267;
	setp.ltu.f64 	%p258, %fd452, 0d41E0000000000000;
	@%p258 bra 	$L__BB5_322;
	{ // callseq 256, 0
	.param .b64 param0;
	st.param.f64 	[param0], %fd451;
	.param .align 16 .b8 retval0[16];
	call.uni (retval0), 
	__internal_trig_reduction_slowpathd, 
	(
	param0
	);
	ld.param.f64 	%fd3216, [retval0];
	ld.param.b32 	%r1354, [retval0+8];
	} // callseq 256
	bra.uni 	$L__BB5_322;
$L__BB5_321:
	mov.f64 	%fd2269, 0d0000000000000000;
	mul.rn.f64 	%fd3216, %fd451, %fd2269;
	mov.b32 	%r1354, 0;
$L__BB5_322:
	shl.b32 	%r910, %r1354, 6;
	cvt.u64.u32 	%rd212, %r910;
	and.b64  	%rd213, %rd212, 64;
	mov.u64 	%rd214, __cudart_sin_cos_coeffs;
	add.s64 	%rd215, %rd214, %rd213;
	mul.rn.f64 	%fd2270, %fd3216, %fd3216;
	and.b32  	%r911, %r1354, 1;
	setp.eq.b32 	%p259, %r911, 1;
	selp.f64 	%fd2271, 0dBDA8FF8320FD8164, 0d3DE5DB65F9785EBA, %p259;
	ld.global.nc.v2.f64 	{%fd2272, %fd2273}, [%rd215];
	fma.rn.f64 	%fd2274, %fd2271, %fd2270, %fd2272;
	fma.rn.f64 	%fd2275, %fd2274, %fd2270, %fd2273;
	ld.global.nc.v2.f64 	{%fd2276, %fd2277}, [%rd215+16];
	fma.rn.f64 	%fd2278, %fd2275, %fd2270, %fd2276;
	fma.rn.f64 	%fd2279, %fd2278, %fd2270, %fd2277;
	ld.global.nc.v2.f64 	{%fd2280, %fd2281}, [%rd215+32];
	fma.rn.f64 	%fd2282, %fd2279, %fd2270, %fd2280;
	fma.rn.f64 	%fd2283, %fd2282, %fd2270, %fd2281;
	fma.rn.f64 	%fd2284, %fd2283, %fd3216, %fd3216;
	fma.rn.f64 	%fd2285, %fd2283, %fd2270, 0d3FF0000000000000;
	selp.f64 	%fd2286, %fd2285, %fd2284, %p259;
	and.b32  	%r912, %r1354, 2;
	setp.eq.s32 	%p260, %r912, 0;
	mov.f64 	%fd2287, 0d0000000000000000;
	sub.f64 	%fd2288, %fd2287, %fd2286;
	selp.f64 	%fd457, %fd2286, %fd2288, %p260;
	fma.rn.f64 	%fd2289, %fd457, 0d3FF71547652B82FE, 0d4338000000000000;
	{
	.reg .b32 %temp; 
	mov.b64 	{%r287, %temp}, %fd2289;
	}
	mov.f64 	%fd2290, 0dC338000000000000;
	add.rn.f64 	%fd2291, %fd2289, %fd2290;
	fma.rn.f64 	%fd2292, %fd2291, 0dBFE62E42FEFA39EF, %fd457;
	fma.rn.f64 	%fd2293, %fd2291, 0dBC7ABC9E3B39803F, %fd2292;
	fma.rn.f64 	%fd2294, %fd2293, 0d3E5ADE1569CE2BDF, 0d3E928AF3FCA213EA;
	fma.rn.f64 	%fd2295, %fd2294, %fd2293, 0d3EC71DEE62401315;
	fma.rn.f64 	%fd2296, %fd2295, %fd2293, 0d3EFA01997C89EB71;
	fma.rn.f64 	%fd2297, %fd2296, %fd2293, 0d3F2A01A014761F65;
	fma.rn.f64 	%fd2298, %fd2297, %fd2293, 0d3F56C16C1852B7AF;
	fma.rn.f64 	%fd2299, %fd2298, %fd2293, 0d3F81111111122322;
	fma.rn.f64 	%fd2300, %fd2299, %fd2293, 0d3FA55555555502A1;
	fma.rn.f64 	%fd2301, %fd2300, %fd2293, 0d3FC5555555555511;
	fma.rn.f64 	%fd2302, %fd2301, %fd2293, 0d3FE000000000000B;
	fma.rn.f64 	%fd2303, %fd2302, %fd2293, 0d3FF0000000000000;
	fma.rn.f64 	%fd2304, %fd2303, %fd2293, 0d3FF0000000000000;
	{
	.reg .b32 %temp; 
	mov.b64 	{%r288, %temp}, %fd2304;
	}
	{
	.reg .b32 %temp; 
	mov.b64 	{%temp, %r289}, %fd2304;
	}
	shl.b32 	%r913, %r287, 20;
	add.s32 	%r914, %r913, %r289;
	mov.b64 	%fd3217, {%r288, %r914};
	{
	.reg .b32 %temp; 
	mov.b64 	{%temp, %r915}, %fd457;
	}
	mov.b32 	%f124, %r915;
	abs.f32 	%f60, %f124;
	setp.lt.f32 	%p261, %f60, 0f4086232B;
	@%p261 bra 	$L__BB5_325;
	setp.lt.f64 	%p262, %fd457, 0d0000000000000000;
	add.f64 	%fd2305, %fd457, 0d7FF0000000000000;
	selp.f64 	%fd3217, 0d0000000000000000, %fd2305, %p262;
	setp.geu.f32 	%p263, %f60, 0f40874800;
	@%p263 bra 	$L__BB5_325;
	shr.u32 	%r916, %r287, 31;
	add.s32 	%r917, %r287, %r916;
	shr.s32 	%r918, %r917, 1;
	shl.b32 	%r919, %r918, 20;
	add.s32 	%r920, %r289, %r919;
	mov.b64 	%fd2306, {%r288, %r920};
	sub.s32 	%r921, %r287, %r918;
	shl.b32 	%r922, %r921, 20;
	add.s32 	%r923, %r922, 1072693248;
	mov.b32 	%r924, 0;
	mov.b64 	%fd2307, {%r924, %r923};
	mul.f64 	%fd3217, %fd2307, %fd2306;
$L__BB5_325:
	div.rn.f64 	%fd462, %fd451, 0d4044000000000000;
	abs.f64 	%fd463, %fd462;
	setp.eq.f64 	%p264, %fd463, 0d7FF0000000000000;
	@%p264 bra 	$L__BB5_329;
	mul.f64 	%fd2308, %fd462, 0d3FE45F306DC9C883;
	cvt.rni.s32.f64 	%r1355, %fd2308;
	cvt.rn.f64.s32 	%fd2309, %r1355;
	fma.rn.f64 	%fd2310, %fd2309, 0dBFF921FB54442D18, %fd462;
	fma.rn.f64 	%fd2311, %fd2309, 0dBC91A62633145C00, %fd2310;
	fma.rn.f64 	%fd3219, %fd2309, 0dB97B839A252049C0, %fd2311;
	setp.ltu.f64 	%p265, %fd463, 0d41E0000000000000;
	@%p265 bra 	$L__BB5_328;
	{ // callseq 257, 0
	.param .b64 param0;
	st.param.f64 	[param0], %fd462;
	.param .align 16 .b8 retval0[16];
	call.uni (retval0), 
	__internal_trig_reduction_slowpathd, 
	(
	param0
	);
	ld.param.f64 	%fd3219, [retval0];
	ld.param.b32 	%r1355, [retval0+8];
	} // callseq 257
$L__BB5_328:
	add.s32 	%r1356, %r1355, 1;
	bra.uni 	$L__BB5_330;
$L__BB5_329:
	mov.f64 	%fd2313, 0d0000000000000000;
	mul.rn.f64 	%fd3219, %fd462, %fd2313;
	mov.b32 	%r1356, 1;
$L__BB5_330:
	shl.b32 	%r927, %r1356, 6;
	cvt.u64.u32 	%rd216, %r927;
	and.b64  	%rd217, %rd216, 64;
	mov.u64 	%rd218, __cudart_sin_cos_coeffs;
	add.s64 	%rd219, %rd218, %rd217;
	mul.rn.f64 	%fd2314, %fd3219, %fd3219;
	and.b32  	%r928, %r1356, 1;
	setp.eq.b32 	%p266, %r928, 1;
	selp.f64 	%fd2315, 0dBDA8FF8320FD8164, 0d3DE5DB65F9785EBA, %p266;
	ld.global.nc.v2.f64 	{%fd2316, %fd2317}, [%rd219];
	fma.rn.f64 	%fd2318, %fd2315, %fd2314, %fd2316;
	fma.rn.f64 	%fd2319, %fd2318, %fd2314, %fd2317;
	ld.global.nc.v2.f64 	{%fd2320, %fd2321}, [%rd219+16];
	fma.rn.f64 	%fd2322, %fd2319, %fd2314, %fd2320;
	fma.rn.f64 	%fd2323, %fd2322, %fd2314, %fd2321;
	ld.global.nc.v2.f64 	{%fd2324, %fd2325}, [%rd219+32];
	fma.rn.f64 	%fd2326, %fd2323, %fd2314, %fd2324;
	fma.rn.f64 	%fd2327, %fd2326, %fd2314, %fd2325;
	fma.rn.f64 	%fd2328, %fd2327, %fd3219, %fd3219;
	fma.rn.f64 	%fd2329, %fd2327, %fd2314, 0d3FF0000000000000;
	selp.f64 	%fd2330, %fd2329, %fd2328, %p266;
	and.b32  	%r929, %r1356, 2;
	setp.eq.s32 	%p267, %r929, 0;
	mov.f64 	%fd2331, 0d0000000000000000;
	sub.f64 	%fd2332, %fd2331, %fd2330;
	selp.f64 	%fd2333, %fd2330, %fd2332, %p267;
	mul.f64 	%fd2334, %fd3217, %fd2333;
	cvt.rn.f32.f64 	%f61, %fd2334;
	ld.global.f64 	%fd469, [%rd15+16384];
	abs.f64 	%fd470, %fd469;
	setp.eq.f64 	%p268, %fd470, 0d7FF0000000000000;
	@%p268 bra 	$L__BB5_333;
	mul.f64 	%fd2335, %fd469, 0d3FE45F306DC9C883;
	cvt.rni.s32.f64 	%r1357, %fd2335;
	cvt.rn.f64.s32 	%fd2336, %r1357;
	fma.rn.f64 	%fd2337, %fd2336, 0dBFF921FB54442D18, %fd469;
	fma.rn.f64 	%fd2338, %fd2336, 0dBC91A62633145C00, %fd2337;
	fma.rn.f64 	%fd3220, %fd2336, 0dB97B839A252049C0, %fd2338;
	setp.ltu.f64 	%p269, %fd470, 0d41E0000000000000;
	@%p269 bra 	$L__BB5_334;
	{ // callseq 258, 0
	.param .b64 param0;
	st.param.f64 	[param0], %fd469;
	.param .align 16 .b8 retval0[16];
	call.uni (retval0), 
	__internal_trig_reduction_slowpathd, 
	(
	param0
	);
	ld.param.f64 	%fd3220, [retval0];
	ld.param.b32 	%r1357, [retval0+8];
	} // callseq 258
	bra.uni 	$L__BB5_334;
$L__BB5_333:
	mov.f64 	%fd2340, 0d0000000000000000;
	mul.rn.f64 	%fd3220, %fd469, %fd2340;
	mov.b32 	%r1357, 0;
$L__BB5_334:
	shl.b32 	%r932, %r1357, 6;
	cvt.u64.u32 	%rd220, %r932;
	and.b64  	%rd221, %rd220, 64;
	mov.u64 	%rd222, __cudart_sin_cos_coeffs;
	add.s64 	%rd223, %rd222, %rd221;
	mul.rn.f64 	%fd2341, %fd3220, %fd3220;
	and.b32  	%r933, %r1357, 1;
	setp.eq.b32 	%p270, %r933, 1;
	selp.f64 	%fd2342, 0dBDA8FF8320FD8164, 0d3DE5DB65F9785EBA, %p270;
	ld.global.nc.v2.f64 	{%fd2343, %fd2344}, [%rd223];
	fma.rn.f64 	%fd2345, %fd2342, %fd2341, %fd2343;
	fma.rn.f64 	%fd2346, %fd2345, %fd2341, %fd2344;
	ld.global.nc.v2.f64 	{%fd2347, %fd2348}, [%rd223+16];
	fma.rn.f64 	%fd2349, %fd2346, %fd2341, %fd2347;
	fma.rn.f64 	%fd2350, %fd2349, %fd2341, %fd2348;
	ld.global.nc.v2.f64 	{%fd2351, %fd2352}, [%rd223+32];
	fma.rn.f64 	%fd2353, %fd2350, %fd2341, %fd2351;
	fma.rn.f64 	%fd2354, %fd2353, %fd2341, %fd2352;
	fma.rn.f64 	%fd2355, %fd2354, %fd3220, %fd3220;
	fma.rn.f64 	%fd2356, %fd2354, %fd2341, 0d3FF0000000000000;
	selp.f64 	%fd2357, %fd2356, %fd2355, %p270;
	and.b32  	%r934, %r1357, 2;
	setp.eq.s32 	%p271, %r934, 0;
	mov.f64 	%fd2358, 0d0000000000000000;
	sub.f64 	%fd2359, %fd2358, %fd2357;
	selp.f64 	%fd475, %fd2357, %fd2359, %p271;
	fma.rn.f64 	%fd2360, %fd475, 0d3FF71547652B82FE, 0d4338000000000000;
	{
	.reg .b32 %temp; 
	mov.b64 	{%r298, %temp}, %fd2360;
	}
	mov.f64 	%fd2361, 0dC338000000000000;
	add.rn.f64 	%fd2362, %fd2360, %fd2361;
	fma.rn.f64 	%fd2363, %fd2362, 0dBFE62E42FEFA39EF, %fd475;
	fma.rn.f64 	%fd2364, %fd2362, 0dBC7ABC9E3B39803F, %fd2363;
	fma.rn.f64 	%fd2365, %fd2364, 0d3E5ADE1569CE2BDF, 0d3E928AF3FCA213EA;
	fma.rn.f64 	%fd2366, %fd2365, %fd2364, 0d3EC71DEE62401315;
	fma.rn.f64 	%fd2367, %fd2366, %fd2364, 0d3EFA01997C89EB71;
	fma.rn.f64 	%fd2368, %fd2367, %fd2364, 0d3F2A01A014761F65;
	fma.rn.f64 	%fd2369, %fd2368, %fd2364, 0d3F56C16C1852B7AF;
	fma.rn.f64 	%fd2370, %fd2369, %fd2364, 0d3F81111111122322;
	fma.rn.f64 	%fd2371, %fd2370, %fd2364, 0d3FA55555555502A1;
	fma.rn.f64 	%fd2372, %fd2371, %fd2364, 0d3FC5555555555511;
	fma.rn.f64 	%fd2373, %fd2372, %fd2364, 0d3FE000000000000B;
	fma.rn.f64 	%fd2374, %fd2373, %fd2364, 0d3FF0000000000000;
	fma.rn.f64 	%fd2375, %fd2374, %fd2364, 0d3FF0000000000000;
	{
	.reg .b32 %temp; 
	mov.b64 	{%r299, %temp}, %fd2375;
	}
	{
	.reg .b32 %temp; 
	mov.b64 	{%temp, %r300}, %fd2375;
	}
	shl.b32 	%r935, %r298, 20;
	add.s32 	%r936, %r935, %r300;
	mov.b64 	%fd3221, {%r299, %r936};
	{
	.reg .b32 %temp; 
	mov.b64 	{%temp, %r937}, %fd475;
	}
	mov.b32 	%f125, %r937;
	abs.f32 	%f62, %f125;
	setp.lt.f32 	%p272, %f62, 0f4086232B;
	@%p272 bra 	$L__BB5_337;
	setp.lt.f64 	%p273, %fd475, 0d0000000000000000;
	add.f64 	%fd2376, %fd475, 0d7FF0000000000000;
	selp.f64 	%fd3221, 0d0000000000000000, %fd2376, %p273;
	setp.geu.f32 	%p274, %f62, 0f40874800;
	@%p274 bra 	$L__BB5_337;
	shr.u32 	%r938, %r298, 31;
	add.s32 	%r939, %r298, %r938;
	shr.s32 	%r940, %r939, 1;
	shl.b32 	%r941, %r940, 20;
	add.s32 	%r942, %r300, %r941;
	mov.b64 	%fd2377, {%r299, %r942};
	sub.s32 	%r943, %r298, %r940;
	shl.b32 	%r944, %r943, 20;
	add.s32 	%r945, %r944, 1072693248;
	mov.b32 	%r946, 0;
	mov.b64 	%fd2378, {%r946, %r945};
	mul.f64 	%fd3221, %fd2378, %fd2377;
$L__BB5_337:
	div.rn.f64 	%fd480, %fd469, 0d4044000000000000;
	abs.f64 	%fd481, %fd480;
	setp.eq.f64 	%p275, %fd481, 0d7FF0000000000000;
	@%p275 bra 	$L__BB5_341;
	mul.f64 	%fd2379, %fd480, 0d3FE45F306DC9C883;
	cvt.rni.s32.f64 	%r1358, %fd2379;
	cvt.rn.f64.s32 	%fd2380, %r1358;
	fma.rn.f64 	%fd2381, %fd2380, 0dBFF921FB54442D18, %fd480;
	fma.rn.f64 	%fd2382, %fd2380, 0dBC91A62633145C00, %fd2381;
	fma.rn.f64 	%fd3223, %fd2380, 0dB97B839A252049C0, %fd2382;
	setp.ltu.f64 	%p276, %fd481, 0d41E0000000000000;
	@%p276 bra 	$L__BB5_340;
	{ // callseq 259, 0
	.param .b64 param0;
	st.param.f64 	[param0], %fd480;
	.param .align 16 .b8 retval0[16];
	call.uni (retval0), 
	__internal_trig_reduction_slowpathd, 
	(
	param0
	);
	ld.param.f64 	%fd3223, [retval0];
	ld.param.b32 	%r1358, [retval0+8];
	} // callseq 259
$L__BB5_340:
	add.s32 	%r1359, %r1358, 1;
	bra.uni 	$L__BB5_342;
$L__BB5_341:
	mov.f64 	%fd2384, 0d0000000000000000;
	mul.rn.f64 	%fd3223, %fd480, %fd2384;
	mov.b32 	%r1359, 1;
$L__BB5_342:
	shl.b32 	%r949, %r1359, 6;
	cvt.u64.u32 	%rd224, %r949;
	and.b64  	%rd225, %rd224, 64;
	mov.u64 	%rd226, __cudart_sin_cos_coeffs;
	add.s64 	%rd227, %rd226, %rd225;
	mul.rn.f64 	%fd2385, %fd3223, %fd3223;
	and.b32  	%r950, %r1359, 1;
	setp.eq.b32 	%p277, %r950, 1;
	selp.f64 	%fd2386, 0dBDA8FF8320FD8164, 0d3DE5DB65F9785EBA, %p277;
	ld.global.nc.v2.f64 	{%fd2387, %fd2388}, [%rd227];
	fma.rn.f64 	%fd2389, %fd2386, %fd2385, %fd2387;
	fma.rn.f64 	%fd2390, %fd2389, %fd2385, %fd2388;
	ld.global.nc.v2.f64 	{%fd2391, %fd2392}, [%rd227+16];
	fma.rn.f64 	%fd2393, %fd2390, %fd2385, %fd2391;
	fma.rn.f64 	%fd2394, %fd2393, %fd2385, %fd2392;
	ld.global.nc.v2.f64 	{%fd2395, %fd2396}, [%rd227+32];
	fma.rn.f64 	%fd2397, %fd2394, %fd2385, %fd2395;
	fma.rn.f64 	%fd2398, %fd2397, %fd2385, %fd2396;
	fma.rn.f64 	%fd2399, %fd2398, %fd3223, %fd3223;
	fma.rn.f64 	%fd2400, %fd2398, %fd2385, 0d3FF0000000000000;
	selp.f64 	%fd2401, %fd2400, %fd2399, %p277;
	and.b32  	%r951, %r1359, 2;
	setp.eq.s32 	%p278, %r951, 0;
	mov.f64 	%fd2402, 0d0000000000000000;
	sub.f64 	%fd2403, %fd2402, %fd2401;
	selp.f64 	%fd2404, %fd2401, %fd2403, %p278;
	mul.f64 	%fd2405, %fd3221, %fd2404;
	cvt.rn.f32.f64 	%f63, %fd2405;
	ld.global.f64 	%fd487, [%rd15+18432];
	abs.f64 	%fd488, %fd487;
	setp.eq.f64 	%p279, %fd488, 0d7FF0000000000000;
	@%p279 bra 	$L__BB5_345;
	mul.f64 	%fd2406, %fd487, 0d3FE45F306DC9C883;
	cvt.rni.s32.f64 	%r1360, %fd2406;
	cvt.rn.f64.s32 	%fd2407, %r1360;
	fma.rn.f64 	%fd2408, %fd2407, 0dBFF921FB54442D18, %fd487;
	fma.rn.f64 	%fd2409, %fd2407, 0dBC91A62633145C00, %fd2408;
	fma.rn.f64 	%fd3224, %fd2407, 0dB97B839A252049C0, %fd2409;
	setp.ltu.f64 	%p280, %fd488, 0d41E0000000000000;
	@%p280 bra 	$L__BB5_346;
	{ // callseq 260, 0
	.param .b64 param0;
	st.param.f64 	[param0], %fd487;
	.param .align 16 .b8 retval0[16];
	call.uni (retval0), 
	__internal_trig_reduction_slowpathd, 
	(
	param0
	);
	ld.param.f64 	%fd3224, [retval0];
	ld.param.b32 	%r1360, [retval0+8];
	} // callseq 260
	bra.uni 	$L__BB5_346;
$L__BB5_345:
	mov.f64 	%fd2411, 0d0000000000000000;
	mul.rn.f64 	%fd3224, %fd487, %fd2411;
	mov.b32 	%r1360, 0;
$L__BB5_346:
	shl.b32 	%r954, %r1360, 6;
	cvt.u64.u32 	%rd228, %r954;
	and.b64  	%rd229, %rd228, 64;
	mov.u64 	%rd230, __cudart_sin_cos_coeffs;
	add.s64 	%rd231, %rd230, %rd229;
	mul.rn.f64 	%fd2412, %fd3224, %fd3224;
	and.b32  	%r955, %r1360, 1;
	setp.eq.b32 	%p281, %r955, 1;
	selp.f64 	%fd2413, 0dBDA8FF8320FD8164, 0d3DE5DB65F9785EBA, %p281;
	ld.global.nc.v2.f64 	{%fd2414, %fd2415}, [%rd231];
	fma.rn.f64 	%fd2416, %fd2413, %fd2412, %fd2414;
	fma.rn.f64 	%fd2417, %fd2416, %fd2412, %fd2415;
	ld.global.nc.v2.f64 	{%fd2418, %fd2419}, [%rd231+16];
	fma.rn.f64 	%fd2420, %fd2417, %fd2412, %fd2418;
	fma.rn.f64 	%fd2421, %fd2420, %fd2412, %fd2419;
	ld.global.nc.v2.f64 	{%fd2422, %fd2423}, [%rd231+32];
	fma.rn.f64 	%fd2424, %fd2421, %fd2412, %fd2422;
	fma.rn.f64 	%fd2425, %fd2424, %fd2412, %fd2423;
	fma.rn.f64 	%fd2426, %fd2425, %fd3224, %fd3224;
	fma.rn.f64 	%fd2427, %fd2425, %fd2412, 0d3FF0000000000000;
	selp.f64 	%fd2428, %fd2427, %fd2426, %p281;
	and.b32  	%r956, %r1360, 2;
	setp.eq.s32 	%p282, %r956, 0;
	mov.f64 	%fd2429, 0d0000000000000000;
	sub.f64 	%fd2430, %fd2429, %fd2428;
	selp.f64 	%fd493, %fd2428, %fd2430, %p282;
	fma.rn.f64 	%fd2431, %fd493, 0d3FF71547652B82FE, 0d4338000000000000;
	{
	.reg .b32 %temp; 
	mov.b64 	{%r309, %temp}, %fd2431;
	}
	mov.f64 	%fd2432, 0dC338000000000000;
	add.rn.f64 	%fd2433, %fd2431, %fd2432;
	fma.rn.f64 	%fd2434, %fd2433, 0dBFE62E42FEFA39EF, %fd493;
	fma.rn.f64 	%fd2435, %fd2433, 0dBC7ABC9E3B39803F, %fd2434;
	fma.rn.f64 	%fd2436, %fd2435, 0d3E5ADE1569CE2BDF, 0d3E928AF3FCA213EA;
	fma.rn.f64 	%fd2437, %fd2436, %fd2435, 0d3EC71DEE62401315;
	fma.rn.f64 	%fd2438, %fd2437, %fd2435, 0d3EFA01997C89EB71;
	fma.rn.f64 	%fd2439, %fd2438, %fd2435, 0d3F2A01A014761F65;
	fma.rn.f64 	%fd2440, %fd2439, %fd2435, 0d3F56C16C1852B7AF;
	fma.rn.f64 	%fd2441, %fd2440, %fd2435, 0d3F81111111122322;
	fma.rn.f64 	%fd2442, %fd2441, %fd2435, 0d3FA55555555502A1;
	fma.rn.f64 	%fd2443, %fd2442, %fd2435, 0d3FC5555555555511;
	fma.rn.f64 	%fd2444, %fd2443, %fd2435, 0d3FE000000000000B;
	fma.rn.f64 	%fd2445, %fd2444, %fd2435, 0d3FF0000000000000;
	fma.rn.f64 	%fd2446, %fd2445, %fd2435, 0d3FF0000000000000;
	{
	.reg .b32 %temp; 
	mov.b64 	{%r310, %temp}, %fd2446;
	}
	{
	.reg .b32 %temp; 
	mov.b64 	{%temp, %r311}, %fd2446;
	}
	shl.b32 	%r957, %r309, 20;
	add.s32 	%r958, %r957, %r311;
	mov.b64 	%fd3225, {%r310, %r958};
	{
	.reg .b32 %temp; 
	mov.b64 	{%temp, %r959}, %fd493;
	}
	mov.b32 	%f126, %r959;
	abs.f32 	%f64, %f126;
	setp.lt.f32 	%p283, %f64, 0f4086232B;
	@%p283 bra 	$L__BB5_349;
	setp.lt.f64 	%p284, %fd493, 0d0000000000000000;
	add.f64 	%fd2447, %fd493, 0d7FF0000000000000;
	selp.f64 	%fd3225, 0d0000000000000000, %fd2447, %p284;
	setp.geu.f32 	%p285, %f64, 0f40874800;
	@%p285 bra 	$L__BB5_349;
	shr.u32 	%r960, %r309, 31;
	add.s32 	%r961, %r309, %r960;
	shr.s32 	%r962, %r961, 1;
	shl.b32 	%r963, %r962, 20;
	add.s32 	%r964, %r311, %r963;
	mov.b64 	%fd2448, {%r310, %r964};
	sub.s32 	%r965, %r309, %r962;
	shl.b32 	%r966, %r965, 20;
	add.s32 	%r967, %r966, 1072693248;
	mov.b32 	%r968, 0;
	mov.b64 	%fd2449, {%r968, %r967};
	mul.f64 	%fd3225, %fd2449, %fd2448;
$L__BB5_349:
	div.rn.f64 	%fd498, %fd487, 0d4044000000000000;
	abs.f64 	%fd499, %fd498;
	setp.eq.f64 	%p286, %fd499, 0d7FF0000000000000;
	@%p286 bra 	$L__BB5_353;
	mul.f64 	%fd2450, %fd498, 0d3FE45F306DC9C883;
	cvt.rni.s32.f64 	%r1361, %fd2450;
	cvt.rn.f64.s32 	%fd2451, %r1361;
	fma.rn.f64 	%fd2452, %fd2451, 0dBFF921FB54442D18, %fd498;
	fma.rn.f64 	%fd2453, %fd2451, 0dBC91A62633145C00, %fd2452;
	fma.rn.f64 	%fd3227, %fd2451, 0dB97B839A252049C0, %fd2453;
	setp.ltu.f64 	%p287, %fd499, 0d41E0000000000000;
	@%p287 bra 	$L__BB5_352;
	{ // callseq 261, 0
	.param .b64 param0;
	st.param.f64 	[param0], %fd498;
	.param .align 16 .b8 retval0[16];
	call.uni (retval0), 
	__internal_trig_reduction_slowpathd, 
	(
	param0
	);
	ld.param.f64 	%fd3227, [retval0];
	ld.param.b32 	%r1361, [retval0+8];
	} // callseq 261
$L__BB5_352:
	add.s32 	%r1362, %r1361, 1;
	bra.uni 	$L__BB5_354;
$L__BB5_353:
	mov.f64 	%fd2455, 0d0000000000000000;
	mul.rn.f64 	%fd3227, %fd498, %fd2455;
	mov.b32 	%r1362, 1;
$L__BB5_354:
	shl.b32 	%r971, %r1362, 6;
	cvt.u64.u32 	%rd232, %r971;
	and.b64  	%rd233, %rd232, 64;
	mov.u64 	%rd234, __cudart_sin_cos_coeffs;
	add.s64 	%rd235, %rd234, %rd233;
	mul.rn.f64 	%fd2456, %fd3227, %fd3227;
	and.b32  	%r972, %r1362, 1;
	setp.eq.b32 	%p288, %r972, 1;
	selp.f64 	%fd2457, 0dBDA8FF8320FD8164, 0d3DE5DB65F9785EBA, %p288;
	ld.global.nc.v2.f64 	{%fd2458, %fd2459}, [%rd235];
	fma.rn.f64 	%fd2460, %fd2457, %fd2456, %fd2458;
	fma.rn.f64 	%fd2461, %fd2460, %fd2456, %fd2459;
	ld.global.nc.v2.f64 	{%fd2462, %fd2463}, [%rd235+16];
	fma.rn.f64 	%fd2464, %fd2461, %fd2456, %fd2462;
	fma.rn.f64 	%fd2465, %fd2464, %fd2456, %fd2463;
	ld.global.nc.v2.f64 	{%fd2466, %fd2467}, [%rd235+32];
	fma.rn.f64 	%fd2468, %fd2465, %fd2456, %fd2466;
	fma.rn.f64 	%fd2469, %fd2468, %fd2456, %fd2467;
	fma.rn.f64 	%fd2470, %fd2469, %fd3227, %fd3227;
	fma.rn.f64 	%fd2471, %fd2469, %fd2456, 0d3FF0000000000000;
	selp.f64 	%fd2472, %fd2471, %fd2470, %p288;
	and.b32  	%r973, %r1362, 2;
	setp.eq.s32 	%p289, %r973, 0;
	mov.f64 	%fd2473, 0d0000000000000000;
	sub.f64 	%fd2474, %fd2473, %fd2472;
	selp.f64 	%fd2475, %fd2472, %fd2474, %p289;
	mul.f64 	%fd2476, %fd3225, %fd2475;
	cvt.rn.f32.f64 	%f65, %fd2476;
	ld.global.f64 	%fd505, [%rd15+20480];
	abs.f64 	%fd506, %fd505;
	setp.eq.f64 	%p290, %fd506, 0d7FF0000000000000;
	@%p290 bra 	$L__BB5_357;
	mul.f64 	%fd2477, %fd505, 0d3FE45F306DC9C883;
	cvt.rni.s32.f64 	%r1363, %fd2477;
	cvt.rn.f64.s32 	%fd2478, %r1363;
	fma.rn.f64 	%fd2479, %fd2478, 0dBFF921FB54442D18, %fd505;
	fma.rn.f64 	%fd2480, %fd2478, 0dBC91A62633145C00, %fd2479;
	fma.rn.f64 	%fd3228, %fd2478, 0dB97B839A252049C0, %fd2480;
	setp.ltu.f64 	%p291, %fd506, 0d41E0000000000000;
	@%p291 bra 	$L__BB5_358;
	{ // callseq 262, 0
	.param .b64 param0;
	st.param.f64 	[param0], %fd505;
	.param .align 16 .b8 retval0[16];
	call.uni (retval0), 
	__internal_trig_reduction_slowpathd, 
	(
	param0
	);
	ld.param.f64 	%fd3228, [retval0];
	ld.param.b32 	%r1363, [retval0+8];
	} // callseq 262
	bra.uni 	$L__BB5_358;
$L__BB5_357:
	mov.f64 	%fd2482, 0d0000000000000000;
	mul.rn.f64 	%fd3228, %fd505, %fd2482;
	mov.b32 	%r1363, 0;
$L__BB5_358:
	shl.b32 	%r976, %r1363, 6;
	cvt.u64.u32 	%rd236, %r976;
	and.b64  	%rd237, %rd236, 64;
	mov.u64 	%rd238, __cudart_sin_cos_coeffs;
	add.s64 	%rd239, %rd238, %rd237;
	mul.rn.f64 	%fd2483, %fd3228, %fd3228;
	and.b32  	%r977, %r1363, 1;
	setp.eq.b32 	%p292, %r977, 1;
	selp.f64 	%fd2484, 0dBDA8FF8320FD8164, 0d3DE5DB65F9785EBA, %p292;
	ld.global.nc.v2.f64 	{%fd2485, %fd2486}, [%rd239];
	fma.rn.f64 	%fd2487, %fd2484, %fd2483, %fd2485;
	fma.rn.f64 	%fd2488, %fd2487, %fd2483, %fd2486;
	ld.global.nc.v2.f64 	{%fd2489, %fd2490}, [%rd239+16];
	fma.rn.f64 	%fd2491, %fd2488, %fd2483, %fd2489;
	fma.rn.f64 	%fd2492, %fd2491, %fd2483, %fd2490;
	ld.global.nc.v2.f64 	{%fd2493, %fd2494}, [%rd239+32];
	fma.rn.f64 	%fd2495, %fd2492, %fd2483, %fd2493;
	fma.rn.f64 	%fd2496, %fd2495, %fd2483, %fd2494;
	fma.rn.f64 	%fd2497, %fd2496, %fd3228, %fd3228;
	fma.rn.f64 	%fd2498, %fd2496, %fd2483, 0d3FF0000000000000;
	selp.f64 	%fd2499, %fd2498, %fd2497, %p292;
	and.b32  	%r978, %r1363, 2;
	setp.eq.s32 	%p293, %r978, 0;
	mov.f64 	%fd2500, 0d0000000000000000;
	sub.f64 	%fd2501, %fd2500, %fd2499;
	selp.f64 	%fd511, %fd2499, %fd2501, %p293;
	fma.rn.f64 	%fd2502, %fd511, 0d3FF71547652B82FE, 0d4338000000000000;
	{
	.reg .b32 %temp; 
	mov.b64 	{%r320, %temp}, %fd2502;
	}
	mov.f64 	%fd2503, 0dC338000000000000;
	add.rn.f64 	%fd2504, %fd2502, %fd2503;
	fma.rn.f64 	%fd2505, %fd2504, 0dBFE62E42FEFA39EF, %fd511;
	fma.rn.f64 	%fd2506, %fd2504, 0dBC7ABC9E3B39803F, %fd2505;
	fma.rn.f64 	%fd2507, %fd2506, 0d3E5ADE1569CE2BDF, 0d3E928AF3FCA213EA;
	fma.rn.f64 	%fd2508, %fd2507, %fd2506, 0d3EC71DEE62401315;
	fma.rn.f64 	%fd2509, %fd2508, %fd2506, 0d3EFA01997C89EB71;
	fma.rn.f64 	%fd2510, %fd2509, %fd2506, 0d3F2A01A014761F65;
	fma.rn.f64 	%fd2511, %fd2510, %fd2506, 0d3F56C16C1852B7AF;
	fma.rn.f64 	%fd2512, %fd2511, %fd2506, 0d3F81111111122322;
	fma.rn.f64 	%fd2513, %fd2512, %fd2506, 0d3FA55555555502A1;
	fma.rn.f64 	%fd2514, %fd2513, %fd2506, 0d3FC5555555555511;
	fma.rn.f64 	%fd2515, %fd2514, %fd2506, 0d3FE000000000000B;
	fma.rn.f64 	%fd2516, %fd2515, %fd2506, 0d3FF0000000000000;
	fma.rn.f64 	%fd2517, %fd2516, %fd2506, 0d3FF0000000000000;
	{
	.reg .b32 %temp; 
	mov.b64 	{%r321, %temp}, %fd2517;
	}
	{
	.reg .b32 %temp; 
	mov.b64 	{%temp, %r322}, %fd2517;
	}
	shl.b32 	%r979, %r320, 20;
	add.s32 	%r980, %r979, %r322;
	mov.b64 	%fd3229, {%r321, %r980};
	{
	.reg .b32 %temp; 
	mov.b64 	{%temp, %r981}, %fd511;
	}
	mov.b32 	%f127, %r981;
	abs.f32 	%f66, %f127;
	setp.lt.f32 	%p294, %f66, 0f4086232B;
	@%p294 bra 	$L__BB5_361;
	setp.lt.f64 	%p295, %fd511, 0d0000000000000000;
	add.f64 	%fd2518, %fd511, 0d7FF0000000000000;
	selp.f64 	%fd3229, 0d0000000000000000, %fd2518, %p295;
	setp.geu.f32 	%p296, %f66, 0f40874800;
	@%p296 bra 	$L__BB5_361;
	shr.u32 	%r982, %r320, 31;
	add.s32 	%r983, %r320, %r982;
	shr.s32 	%r984, %r983, 1;
	shl.b32 	%r985, %r984, 20;
	add.s32 	%r986, %r322, %r985;
	mov.b64 	%fd2519, {%r321, %r986};
	sub.s32 	%r987, %r320, %r984;
	shl.b32 	%r988, %r987, 20;
	add.s32 	%r989, %r988, 1072693248;
	mov.b32 	%r990, 0;
	mov.b64 	%fd2520, {%r990, %r989};
	mul.f64 	%fd3229, %fd2520, %fd2519;
$L__BB5_361:
	div.rn.f64 	%fd516, %fd505, 0d4044000000000000;
	abs.f64 	%fd517, %fd516;
	setp.eq.f64 	%p297, %fd517, 0d7FF0000000000000;
	@%p297 bra 	$L__BB5_365;
	mul.f64 	%fd2521, %fd516, 0d3FE45F306DC9C883;
	cvt.rni.s32.f64 	%r1364, %fd2521;
	cvt.rn.f64.s32 	%fd2522, %r1364;
	fma.rn.f64 	%fd2523, %fd2522, 0dBFF921FB54442D18, %fd516;
	fma.rn.f64 	%fd2524, %fd2522, 0dBC91A62633145C00, %fd2523;
	fma.rn.f64 	%fd3231, %fd2522, 0dB97B839A252049C0, %fd2524;
	setp.ltu.f64 	%p298, %fd517, 0d41E0000000000000;
	@%p298 bra 	$L__BB5_364;
	{ // callseq 263, 0
	.param .b64 param0;
	st.param.f64 	[param0], %fd516;
	.param .align 16 .b8 retval0[16];
	call.uni (retval0), 
	__internal_trig_reduction_slowpathd, 
	(
	param0
	);
	ld.param.f64 	%fd3231, [retval0];
	ld.param.b32 	%r1364, [retval0+8];
	} // callseq 263
$L__BB5_364:
	add.s32 	%r1365, %r1364, 1;
	bra.uni 	$L__BB5_366;
$L__BB5_365:
	mov.f64 	%fd2526, 0d0000000000000000;
	mul.rn.f64 	%fd3231, %fd516, %fd2526;
	mov.b32 	%r1365, 1;
$L__BB5_366:
	shl.b32 	%r993, %r1365, 6;
	cvt.u64.u32 	%rd240, %r993;
	and.b64  	%rd241, %rd240, 64;
	mov.u64 	%rd242, __cudart_sin_cos_coeffs;
	add.s64 	%rd243, %rd242, %rd241;
	mul.rn.f64 	%fd2527, %fd3231, %fd3231;
	and.b32  	%r994, %r1365, 1;
	setp.eq.b32 	%p299, %r994, 1;
	selp.f64 	%fd2528, 0dBDA8FF8320FD8164, 0d3DE5DB65F9785EBA, %p299;
	ld.global.nc.v2.f64 	{%fd2529, %fd2530}, [%rd243];
	fma.rn.f64 	%fd2531, %fd2528, %fd2527, %fd2529;
	fma.rn.f64 	%fd2532, %fd2531, %fd2527, %fd2530;
	ld.global.nc.v2.f64 	{%fd2533, %fd2534}, [%rd243+16];
	fma.rn.f64 	%fd2535, %fd2532, %fd2527, %fd2533;
	fma.rn.f64 	%fd2536, %fd2535, %fd2527, %fd2534;
	ld.global.nc.v2.f64 	{%fd2537, %fd2538}, [%rd243+32];
	fma.rn.f64 	%fd2539, %fd2536, %fd2527, %fd2537;
	fma.rn.f64 	%fd2540, %fd2539, %fd2527, %fd2538;
	fma.rn.f64 	%fd2541, %fd2540, %fd3231, %fd3231;
	fma.rn.f64 	%fd2542, %fd2540, %fd2527, 0d3FF0000000000000;
	selp.f64 	%fd2543, %fd2542, %fd2541, %p299;
	and.b32  	%r995, %r1365, 2;
	setp.eq.s32 	%p300, %r995, 0;
	mov.f64 	%fd2544, 0d0000000000000000;
	sub.f64 	%fd2545, %fd2544, %fd2543;
	selp.f64 	%fd2546, %fd2543, %fd2545, %p300;
	mul.f64 	%fd2547, %fd3229, %fd2546;
	cvt.rn.f32.f64 	%f67, %fd2547;
	ld.global.f64 	%fd523, [%rd15+22528];
	abs.f64 	%fd524, %fd523;
	setp.eq.f64 	%p301, %fd524, 0d7FF0000000000000;
	@%p301 bra 	$L__BB5_369;
	mul.f64 	%fd2548, %fd523, 0d3FE45F306DC9C883;
	cvt.rni.s32.f64 	%r1366, %fd2548;
	cvt.rn.f64.s32 	%fd2549, %r1366;
	fma.rn.f64 	%fd2550, %fd2549, 0dBFF921FB54442D18, %fd523;
	fma.rn.f64 	%fd2551, %fd2549, 0dBC91A62633145C00, %fd2550;
	fma.rn.f64 	%fd3232, %fd2549, 0dB97B839A252049C0, %fd2551;
	setp.ltu.f64 	%p302, %fd524, 0d41E0000000000000;
	@%p302 bra 	$L__BB5_370;
	{ // callseq 264, 0
	.param .b64 param0;
	st.param.f64 	[param0], %fd523;
	.param .align 16 .b8 retval0[16];
	call.uni (retval0), 
	__internal_trig_reduction_slowpathd, 
	(
	param0
	);
	ld.param.f64 	%fd3232, [retval0];
	ld.param.b32 	%r1366, [retval0+8];
	} // callseq 264
	bra.uni 	$L__BB5_370;
$L__BB5_369:
	mov.f64 	%fd2553, 0d0000000000000000;
	mul.rn.f64 	%fd3232, %fd523, %fd2553;
	mov.b32 	%r1366, 0;
$L__BB5_370:
	shl.b32 	%r998, %r1366, 6;
	cvt.u64.u32 	%rd244, %r998;
	and.b64  	%rd245, %rd244, 64;
	mov.u64 	%rd246, __cudart_sin_cos_coeffs;
	add.s64 	%rd247, %rd246, %rd245;
	mul.rn.f64 	%fd2554, %fd3232, %fd3232;
	and.b32  	%r999, %r1366, 1;
	setp.eq.b32 	%p303, %r999, 1;
	selp.f64 	%fd2555, 0dBDA8FF8320FD8164, 0d3DE5DB65F9785EBA, %p303;
	ld.global.nc.v2.f64 	{%fd2556, %fd2557}, [%rd247];
	fma.rn.f64 	%fd2558, %fd2555, %fd2554, %fd2556;
	fma.rn.f64 	%fd2559, %fd2558, %fd2554, %fd2557;
	ld.global.nc.v2.f64 	{%fd2560, %fd2561}, [%rd247+16];
	fma.rn.f64 	%fd2562, %fd2559, %fd2554, %fd2560;
	fma.rn.f64 	%fd2563, %fd2562, %fd2554, %fd2561;
	ld.global.nc.v2.f64 	{%fd2564, %fd2565}, [%rd247+32];
	fma.rn.f64 	%fd2566, %fd2563, %fd2554, %fd2564;
	fma.rn.f64 	%fd2567, %fd2566, %fd2554, %fd2565;
	fma.rn.f64 	%fd2568, %fd2567, %fd3232, %fd3232;
	fma.rn.f64 	%fd2569, %fd2567, %fd2554, 0d3FF0000000000000;
	selp.f64 	%fd2570, %fd2569, %fd2568, %p303;
	and.b32  	%r1000, %r1366, 2;
	setp.eq.s32 	%p304, %r1000, 0;
	mov.f64 	%fd2571, 0d0000000000000000;
	sub.f64 	%fd2572, %fd2571, %fd2570;
	selp.f64 	%fd529, %fd2570, %fd2572, %p304;
	fma.rn.f64 	%fd2573, %fd529, 0d3FF71547652B82FE, 0d4338000000000000;
	{
	.reg .b32 %temp; 
	mov.b64 	{%r331, %temp}, %fd2573;
	}
	mov.f64 	%fd2574, 0dC338000000000000;
	add.rn.f64 	%fd2575, %fd2573, %fd2574;
	fma.rn.f64 	%fd2576, %fd2575, 0dBFE62E42FEFA39EF, %fd529;
	fma.rn.f64 	%fd2577, %fd2575, 0dBC7ABC9E3B39803F, %fd2576;
	fma.rn.f64 	%fd2578, %fd2577, 0d3E5ADE1569CE2BDF, 0d3E928AF3FCA213EA;
	fma.rn.f64 	%fd2579, %fd2578, %fd2577, 0d3EC71DEE62401315;
	fma.rn.f64 	%fd2580, %fd2579, %fd2577, 0d3EFA01997C89EB71;
	fma.rn.f64 	%fd2581, %fd2580, %fd2577, 0d3F2A01A014761F65;
	fma.rn.f64 	%fd2582, %fd2581, %fd2577, 0d3F56C16C1852B7AF;
	fma.rn.f64 	%fd2583, %fd2582, %fd2577, 0d3F81111111122322;
	fma.rn.f64 	%fd2584, %fd2583, %fd2577, 0d3FA55555555502A1;
	fma.rn.f64 	%fd2585, %fd2584, %fd2577, 0d3FC5555555555511;
	fma.rn.f64 	%fd2586, %fd2585, %fd2577, 0d3FE000000000000B;
	fma.rn.f64 	%fd2587, %fd2586, %fd2577, 0d3FF0000000000000;
	fma.rn.f64 	%fd2588, %fd2587, %fd2577, 0d3FF0000000000000;
	{
	.reg .b32 %temp; 
	mov.b64 	{%r332, %temp}, %fd2588;
	}
	{
	.reg .b32 %temp; 
	mov.b64 	{%temp, %r333}, %fd2588;
	}
	shl.b32 	%r1001, %r331, 20;
	add.s32 	%r1002, %r1001, %r333;
	mov.b64 	%fd3233, {%r332, %r1002};
	{
	.reg .b32 %temp; 
	mov.b64 	{%temp, %r1003}, %fd529;
	}
	mov.b32 	%f128, %r1003;
	abs.f32 	%f68, %f128;
	setp.lt.f32 	%p305, %f68, 0f4086232B;
	@%p305 bra 	$L__BB5_373;
	setp.lt.f64 	%p306, %fd529, 0d0000000000000000;
	add.f64 	%fd2589, %fd529, 0d7FF0000000000000;
	selp.f64 	%fd3233, 0d0000000000000000, %fd2589, %p306;
	setp.geu.f32 	%p307, %f68, 0f40874800;
	@%p307 bra 	$L__BB5_373;
	shr.u32 	%r1004, %r331, 31;
	add.s32 	%r1005, %r331, %r1004;
	shr.s32 	%r1006, %r1005, 1;
	shl.b32 	%r1007, %r1006, 20;
	add.s32 	%r1008, %r333, %r1007;
	mov.b64 	%fd2590, {%r332, %r1008};
	sub.s32 	%r1009, %r331, %r1006;
	shl.b32 	%r1010, %r1009, 20;
	add.s32 	%r1011, %r1010, 1072693248;
	mov.b32 	%r1012, 0;
	mov.b64 	%fd2591, {%r1012, %r1011};
	mul.f64 	%fd3233, %fd2591, %fd2590;
$L__BB5_373:
	div.rn.f64 	%fd534, %fd523, 0d4044000000000000;
	abs.f64 	%fd535, %fd534;
	setp.eq.f64 	%p308, %fd535, 0d7FF0000000000000;
	@%p308 bra 	$L__BB5_377;
	mul.f64 	%fd2592, %fd534, 0d3FE45F306DC9C883;
	cvt.rni.s32.f64 	%r1367, %fd2592;
	cvt.rn.f64.s32 	%fd2593, %r1367;
	fma.rn.f64 	%fd2594, %fd2593, 0dBFF921FB54442D18, %fd534;
	fma.rn.f64 	%fd2595, %fd2593, 0dBC91A62633145C00, %fd2594;
	fma.rn.f64 	%fd3235, %fd2593, 0dB97B839A252049C0, %fd2595;
	setp.ltu.f64 	%p309, %fd535, 0d41E0000000000000;
	@%p309 bra 	$L__BB5_376;
	{ // callseq 265, 0
	.param .b64 param0;
	st.param.f64 	[param0], %fd534;
	.param .align 16 .b8 retval0[16];
	call.uni (retval0), 
	__internal_trig_reduction_slowpathd, 
	(
	param0
	);
	ld.param.f64 	%fd3235, [retval0];
	ld.param.b32 	%r1367, [retval0+8];
	} // callseq 265
$L__BB5_376:
	add.s32 	%r1368, %r1367, 1;
	bra.uni 	$L__BB5_378;
$L__BB5_377:
	mov.f64 	%fd2597, 0d0000000000000000;
	mul.rn.f64 	%fd3235, %fd534, %fd2597;
	mov.b32 	%r1368, 1;
$L__BB5_378:
	shl.b32 	%r1015, %r1368, 6;
	cvt.u64.u32 	%rd248, %r1015;
	and.b64  	%rd249, %rd248, 64;
	mov.u64 	%rd250, __cudart_sin_cos_coeffs;
	add.s64 	%rd251, %rd250, %rd249;
	mul.rn.f64 	%fd2598, %fd3235, %fd3235;
	and.b32  	%r1016, %r1368, 1;
	setp.eq.b32 	%p310, %r1016, 1;
	selp.f64 	%fd2599, 0dBDA8FF8320FD8164, 0d3DE5DB65F9785EBA, %p310;
	ld.global.nc.v2.f64 	{%fd2600, %fd2601}, [%rd251];
	fma.rn.f64 	%fd2602, %fd2599, %fd2598, %fd2600;
	fma.rn.f64 	%fd2603, %fd2602, %fd2598, %fd2601;
	ld.global.nc.v2.f64 	{%fd2604, %fd2605}, [%rd251+16];
	fma.rn.f64 	%fd2606, %fd2603, %fd2598, %fd2604;
	fma.rn.f64 	%fd2607, %fd2606, %fd2598, %fd2605;
	ld.global.nc.v2.f64 	{%fd2608, %fd2609}, [%rd251+32];
	fma.rn.f64 	%fd2610, %fd2607, %fd2598, %fd2608;
	fma.rn.f64 	%fd2611, %fd2610, %fd2598, %fd2609;
	fma.rn.f64 	%fd2612, %fd2611, %fd3235, %fd3235;
	fma.rn.f64 	%fd2613, %fd2611, %fd2598, 0d3FF0000000000000;
	selp.f64 	%fd2614, %fd2613, %fd2612, %p310;
	and.b32  	%r1017, %r1368, 2;
	setp.eq.s32 	%p311, %r1017, 0;
	mov.f64 	%fd2615, 0d0000000000000000;
	sub.f64 	%fd2616, %fd2615, %fd2614;
	selp.f64 	%fd2617, %fd2614, %fd2616, %p311;
	mul.f64 	%fd2618, %fd3233, %fd2617;
	cvt.rn.f32.f64 	%f69, %fd2618;
	ld.global.f64 	%fd541, [%rd15+24576];
	abs.f64 	%fd542, %fd541;
	setp.eq.f64 	%p312, %fd542, 0d7FF0000000000000;
	@%p312 bra 	$L__BB5_381;
	mul.f64 	%fd2619, %fd541, 0d3FE45F306DC9C883;
	cvt.rni.s32.f64 	%r1369, %fd2619;
	cvt.rn.f64.s32 	%fd2620, %r1369;
	fma.rn.f64 	%fd2621, %fd2620, 0dBFF921FB54442D18, %fd541;
	fma.rn.f64 	%fd2622, %fd2620, 0dBC91A62633145C00, %fd2621;
	fma.rn.f64 	%fd3236, %fd2620, 0dB97B839A252049C0, %fd2622;
	setp.ltu.f64 	%p313, %fd542, 0d41E0000000000000;
	@%p313 bra 	$L__BB5_382;
	{ // callseq 266, 0
	.param .b64 param0;
	st.param.f64 	[param0], %fd541;
	.param .align 16 .b8 retval0[16];
	call.uni (retval0), 
	__internal_trig_reduction_slowpathd, 
	(
	param0
	);
	ld.param.f64 	%fd3236, [retval0];
	ld.param.b32 	%r1369, [retval0+8];
	} // callseq 266
	bra.uni 	$L__BB5_382;
$L__BB5_381:
	mov.f64 	%fd2624, 0d0000000000000000;
	mul.rn.f64 	%fd3236, %fd541, %fd2624;
	mov.b32 	%r1369, 0;
$L__BB5_382:
	shl.b32 	%r1020, %r1369, 6;
	cvt.u64.u32 	%rd252, %r1020;
	and.b64  	%rd253, %rd252, 64;
	mov.u64 	%rd254, __cudart_sin_cos_coeffs;
	add.s64 	%rd255, %rd254, %rd253;
	mul.rn.f64 	%fd2625, %fd3236, %fd3236;
	and.b32  	%r1021, %r1369, 1;
	setp.eq.b32 	%p314, %r1021, 1;
	selp.f64 	%fd2626, 0dBDA8FF8320FD8164, 0d3DE5DB65F9785EBA, %p314;
	ld.global.nc.v2.f64 	{%fd2627, %fd2628}, [%rd255];
	fma.rn.f64 	%fd2629, %fd2626, %fd2625, %fd2627;
	fma.rn.f64 	%fd2630, %fd2629, %fd2625, %fd2628;
	ld.global.nc.v2.f64 	{%fd2631, %fd2632}, [%rd255+16];
	fma.rn.f64 	%fd2633, %fd2630, %fd2625, %fd2631;
	fma.rn.f64 	%fd2634, %fd2633, %fd2625, %fd2632;
	ld.global.nc.v2.f64 	{%fd2635, %fd2636}, [%rd255+32];
	fma.rn.f64 	%fd2637, %fd2634, %fd2625, %fd2635;
	fma.rn.f64 	%fd2638, %fd2637, %fd2625, %fd2636;
	fma.rn.f64 	%fd2639, %fd2638, %fd3236, %fd3236;
	fma.rn.f64 	%fd2640, %fd2638, %fd2625, 0d3FF0000000000000;
	selp.f64 	%fd2641, %fd2640, %fd2639, %p314;
	and.b32  	%r1022, %r1369, 2;
	setp.eq.s32 	%p315, %r1022, 0;
	mov.f64 	%fd2642, 0d0000000000000000;
	sub.f64 	%fd2643, %fd2642, %fd2641;
	selp.f64 	%fd547, %fd2641, %fd2643, %p315;
	fma.rn.f64 	%fd2644, %fd547, 0d3FF71547652B82FE, 0d4338000000000000;
	{
	.reg .b32 %temp; 
	mov.b64 	{%r342, %temp}, %fd2644;
	}
	mov.f64 	%fd2645, 0dC338000000000000;
	add.rn.f64 	%fd2646, %fd2644, %fd2645;
	fma.rn.f64 	%fd2647, %fd2646, 0dBFE62E42FEFA39EF, %fd547;
	fma.rn.f64 	%fd2648, %fd2646, 0dBC7ABC9E3B39803F, %fd2647;
	fma.rn.f64 	%fd2649, %fd2648, 0d3E5ADE1569CE2BDF, 0d3E928AF3FCA213EA;
	fma.rn.f64 	%fd2650, %fd2649, %fd2648, 0d3EC71DEE62401315;
	fma.rn.f64 	%fd2651, %fd2650, %fd2648, 0d3EFA01997C89EB71;
	fma.rn.f64 	%fd2652, %fd2651, %fd2648, 0d3F2A01A014761F65;
	fma.rn.f64 	%fd2653, %fd2652, %fd2648, 0d3F56C16C1852B7AF;
	fma.rn.f64 	%fd2654, %fd2653, %fd2648, 0d3F81111111122322;
	fma.rn.f64 	%fd2655, %fd2654, %fd2648, 0d3FA55555555502A1;
	fma.rn.f64 	%fd2656, %fd2655, %fd2648, 0d3FC5555555555511;
	fma.rn.f64 	%fd2657, %fd2656, %fd2648, 0d3FE000000000000B;
	fma.rn.f64 	%fd2658, %fd2657, %fd2648, 0d3FF0000000000000;
	fma.rn.f64 	%fd2659, %fd2658, %fd2648, 0d3FF0000000000000;
	{
	.reg .b32 %temp; 
	mov.b64 	{%r343, %temp}, %fd2659;
	}
	{
	.reg .b32 %temp; 
	mov.b64 	{%temp, %r344}, %fd2659;
	}
	shl.b32 	%r1023, %r342, 20;
	add.s32 	%r1024, %r1023, %r344;
	mov.b64 	%fd3237, {%r343, %r1024};
	{
	.reg .b32 %temp; 
	mov.b64 	{%temp, %r1025}, %fd547;
	}
	mov.b32 	%f129, %r1025;
	abs.f32 	%f70, %f129;
	setp.lt.f32 	%p316, %f70, 0f4086232B;
	@%p316 bra 	$L__BB5_385;
	setp.lt.f64 	%p317, %fd547, 0d0000000000000000;
	add.f64 	%fd2660, %fd547, 0d7FF0000000000000;
	selp.f64 	%fd3237, 0d0000000000000000, %fd2660, %p317;
	setp.geu.f32 	%p318, %f70, 0f40874800;
	@%p318 bra 	$L__BB5_385;
	shr.u32 	%r1026, %r342, 31;
	add.s32 	%r1027, %r342, %r1026;
	shr.s32 	%r1028, %r1027, 1;
	shl.b32 	%r1029, %r1028, 20;
	add.s32 	%r1030, %r344, %r1029;
	mov.b64 	%fd2661, {%r343, %r1030};
	sub.s32 	%r1031, %r342, %r1028;
	shl.b32 	%r1032, %r1031, 20;
	add.s32 	%r1033, %r1032, 1072693248;
	mov.b32 	%r1034, 0;
	mov.b64 	%fd2662, {%r1034, %r1033};
	mul.f64 	%fd3237, %fd2662, %fd2661;
$L__BB5_385:
	div.rn.f64 	%fd552, %fd541, 0d4044000000000000;
	abs.f64 	%fd553, %fd552;
	setp.eq.f64 	%p319, %fd553, 0d7FF0000000000000;
	@%p319 bra 	$L__BB5_389;
	mul.f64 	%fd2663, %fd552, 0d3FE45F306DC9C883;
	cvt.rni.s32.f64 	%r1370, %fd2663;
	cvt.rn.f64.s32 	%fd2664, %r1370;
	fma.rn.f64 	%fd2665, %fd2664, 0dBFF921FB54442D18, %fd552;
	fma.rn.f64 	%fd2666, %fd2664, 0dBC91A62633145C00, %fd2665;
	fma.rn.f64 	%fd3239, %fd2664, 0dB97B839A252049C0, %fd2666;
	setp.ltu.f64 	%p320, %fd553, 0d41E0000000000000;
	@%p320 bra 	$L__BB5_388;
	{ // callseq 267, 0
	.param .b64 param0;
	st.param.f64 	[param0], %fd552;
	.param .align 16 .b8 retval0[16];
	call.uni (retval0), 
	__internal_trig_reduction_slowpathd, 
	(
	param0
	);
	ld.param.f64 	%fd3239, [retval0];
	ld.param.b32 	%r1370, [retval0+8];
	} // callseq 267
$L__BB5_388:
	add.s32 	%r1371, %r1370, 1;
	bra.uni 	$L__BB5_390;
$L__BB5_389:
	mov.f64 	%fd2668, 0d0000000000000000;
	mul.rn.f64 	%fd3239, %fd552, %fd2668;
	mov.b32 	%r1371, 1;
$L__BB5_390:
	shl.b32 	%r1037, %r1371, 6;
	cvt.u64.u32 	%rd256, %r1037;
	and.b64  	%rd257, %rd256, 64;
	mov.u64 	%rd258, __cudart_sin_cos_coeffs;
	add.s64 	%rd259, %rd258, %rd257;
	mul.rn.f64 	%fd2669, %fd3239, %fd3239;
	and.b32  	%r1038, %r1371, 1;
	setp.eq.b32 	%p321, %r1038, 1;
	selp.f64 	%fd2670, 0dBDA8FF8320FD8164, 0d3DE5DB65F9785EBA, %p321;
	ld.global.nc.v2.f64 	{%fd2671, %fd2672}, [%rd259];
	fma.rn.f64 	%fd2673, %fd2670, %fd2669, %fd2671;
	fma.rn.f64 	%fd2674, %fd2673, %fd2669, %fd2672;
	ld.global.nc.v2.f64 	{%fd2675, %fd2676}, [%rd259+16];
	fma.rn.f64 	%fd2677, %fd2674, %fd2669, %fd2675;
	fma.rn.f64 	%fd2678, %fd2677, %fd2669, %fd2676;
	ld.global.nc.v2.f64 	{%fd2679, %fd2680}, [%rd259+32];
	fma.rn.f64 	%fd2681, %fd2678, %fd2669, %fd2679;
	fma.rn.f64 	%fd2682, %fd2681, %fd2669, %fd2680;
	fma.rn.f64 	%fd2683, %fd2682, %fd3239, %fd3239;
	fma.rn.f64 	%fd2684, %fd2682, %fd2669, 0d3FF0000000000000;
	selp.f64 	%fd2685, %fd2684, %fd2683, %p321;
	and.b32  	%r1039, %r1371, 2;
	setp.eq.s32 	%p322, %r1039, 0;
	mov.f64 	%fd2686, 0d0000000000000000;
	sub.f64 	%fd2687, %fd2686, %fd2685;
	selp.f64 	%fd2688, %fd2685, %fd2687, %p322;
	mul.f64 	%fd2689, %fd3237, %fd2688;
	cvt.rn.f32.f64 	%f71, %fd2689;
	ld.global.f64 	%fd559, [%rd15+26624];
	abs.f64 	%fd560, %fd559;
	setp.eq.f64 	%p323, %fd560, 0d7FF0000000000000;
	@%p323 bra 	$L__BB5_393;
	mul.f64 	%fd2690, %fd559, 0d3FE45F306DC9C883;
	cvt.rni.s32.f64 	%r1372, %fd2690;
	cvt.rn.f64.s32 	%fd2691, %r1372;
	fma.rn.f64 	%fd2692, %fd2691, 0dBFF921FB54442D18, %fd559;
	fma.rn.f64 	%fd2693, %fd2691, 0dBC91A62633145C00, %fd2692;
	fma.rn.f64 	%fd3240, %fd2691, 0dB97B839A252049C0, %fd2693;
	setp.ltu.f64 	%p324, %fd560, 0d41E0000000000000;
	@%p324 bra 	$L__BB5_394;
	{ // callseq 268, 0
	.param .b64 param0;
	st.param.f64 	[param0], %fd559;
	.param .align 16 .b8 retval0[16];
	call.uni (retval0), 
	__internal_trig_reduction_slowpathd, 
	(
	param0
	);
	ld.param.f64 	%fd3240, [retval0];
	ld.param.b32 	%r1372, [retval0+8];
	} // callseq 268
	bra.uni 	$L__BB5_394;
$L__BB5_393:
	mov.f64 	%fd2695, 0d0000000000000000;
	mul.rn.f64 	%fd3240, %fd559, %fd2695;
	mov.b32 	%r1372, 0;
$L__BB5_394:
	shl.b32 	%r1042, %r1372, 6;
	cvt.u64.u32 	%rd260, %r1042;
	and.b64  	%rd261, %rd260, 64;
	mov.u64 	%rd262, __cudart_sin_cos_coeffs;
	add.s64 	%rd263, %rd262, %rd261;
	mul.rn.f64 	%fd2696, %fd3240, %fd3240;
	and.b32  	%r1043, %r1372, 1;
	setp.eq.b32 	%p325, %r1043, 1;
	selp.f64 	%fd2697, 0dBDA8FF8320FD8164, 0d3DE5DB65F9785EBA, %p325;
	ld.global.nc.v2.f64 	{%fd2698, %fd2699}, [%rd263];
	fma.rn.f64 	%fd2700, %fd2697, %fd2696, %fd2698;
	fma.rn.f64 	%fd2701, %fd2700, %fd2696, %fd2699;
	ld.global.nc.v2.f64 	{%fd2702, %fd2703}, [%rd263+16];
	fma.rn.f64 	%fd2704, %fd2701, %fd2696, %fd2702;
	fma.rn.f64 	%fd2705, %fd2704, %fd2696, %fd2703;
	ld.global.nc.v2.f64 	{%fd2706, %fd2707}, [%rd263+32];
	fma.rn.f64 	%fd2708, %fd2705, %fd2696, %fd2706;
	fma.rn.f64 	%fd2709, %fd2708, %fd2696, %fd2707;
	fma.rn.f64 	%fd2710, %fd2709, %fd3240, %fd3240;
	fma.rn.f64 	%fd2711, %fd2709, %fd2696, 0d3FF0000000000000;
	selp.f64 	%fd2712, %fd2711, %fd2710, %p325;
	and.b32  	%r1044, %r1372, 2;
	setp.eq.s32 	%p326, %r1044, 0;
	mov.f64 	%fd2713, 0d0000000000000000;
	sub.f64 	%fd2714, %fd2713, %fd2712;
	selp.f64 	%fd565, %fd2712, %fd2714, %p326;
	fma.rn.f64 	%fd2715, %fd565, 0d3FF71547652B82FE, 0d4338000000000000;
	{
	.reg .b32 %temp; 
	mov.b64 	{%r353, %temp}, %fd2715;
	}
	mov.f64 	%fd2716, 0dC338000000000000;
	add.rn.f64 	%fd2717, %fd2715, %fd2716;
	fma.rn.f64 	%fd2718, %fd2717, 0dBFE62E42FEFA39EF, %fd565;
	fma.rn.f64 	%fd2719, %fd2717, 0dBC7ABC9E3B39803F, %fd2718;
	fma.rn.f64 	%fd2720, %fd2719, 0d3E5ADE1569CE2BDF, 0d3E928AF3FCA213EA;
	fma.rn.f64 	%fd2721, %fd2720, %fd2719, 0d3EC71DEE62401315;
	fma.rn.f64 	%fd2722, %fd2721, %fd2719, 0d3EFA01997C89EB71;
	fma.rn.f64 	%fd2723, %fd2722, %fd2719, 0d3F2A01A014761F65;
	fma.rn.f64 	%fd2724, %fd2723, %fd2719, 0d3F56C16C1852B7AF;
	fma.rn.f64 	%fd2725, %fd2724, %fd2719, 0d3F81111111122322;
	fma.rn.f64 	%fd2726, %fd2725, %fd2719, 0d3FA55555555502A1;
	fma.rn.f64 	%fd2727, %fd2726, %fd2719, 0d3FC5555555555511;
	fma.rn.f64 	%fd2728, %fd2727, %fd2719, 0d3FE000000000000B;
	fma.rn.f64 	%fd2729, %fd2728, %fd2719, 0d3FF0000000000000;
	fma.rn.f64 	%fd2730, %fd2729, %fd2719, 0d3FF0000000000000;
	{
	.reg .b32 %temp; 
	mov.b64 	{%r354, %temp}, %fd2730;
	}
	{
	.reg .b32 %temp; 
	mov.b64 	{%temp, %r355}, %fd2730;
	}
	shl.b32 	%r1045, %r353, 20;
	add.s32 	%r1046, %r1045, %r355;
	mov.b64 	%fd3241, {%r354, %r1046};
	{
	.reg .b32 %temp; 
	mov.b64 	{%temp, %r1047}, %fd565;
	}
	mov.b32 	%f130, %r1047;
	abs.f32 	%f72, %f130;
	setp.lt.f32 	%p327, %f72, 0f4086232B;
	@%p327 bra 	$L__BB5_397;
	setp.lt.f64 	%p328, %fd565, 0d0000000000000000;
	add.f64 	%fd2731, %fd565, 0d7FF0000000000000;
	selp.f64 	%fd3241, 0d0000000000000000, %fd2731, %p328;
	setp.geu.f32 	%p329, %f72, 0f40874800;
	@%p329 bra 	$L__BB5_397;
	shr.u32 	%r1048, %r353, 31;
	add.s32 	%r1049, %r353, %r1048;
	shr.s32 	%r1050, %r1049, 1;
	shl.b32 	%r1051, %r1050, 20;
	add.s32 	%r1052, %r355, %r1051;
	mov.b64 	%fd2732, {%r354, %r1052};
	sub.s32 	%r1053, %r353, %r1050;
	shl.b32 	%r1054, %r1053, 20;
	add.s32 	%r1055, %r1054, 1072693248;
	mov.b32 	%r1056, 0;
	mov.b64 	%fd2733, {%r1056, %r1055};
	mul.f64 	%fd3241, %fd2733, %fd2732;
$L__BB5_397:
	div.rn.f64 	%fd570, %fd559, 0d4044000000000000;
	abs.f64 	%fd571, %fd570;
	setp.eq.f64 	%p330, %fd571, 0d7FF0000000000000;
	@%p330 bra 	$L__BB5_401;
	mul.f64 	%fd2734, %fd570, 0d3FE45F306DC9C883;
	cvt.rni.s32.f64 	%r1373, %fd2734;
	cvt.rn.f64.s32 	%fd2735, %r1373;
	fma.rn.f64 	%fd2736, %fd2735, 0dBFF921FB54442D18, %fd570;
	fma.rn.f64 	%fd2737, %fd2735, 0dBC91A62633145C00, %fd2736;
	fma.rn.f64 	%fd3243, %fd2735, 0dB97B839A252049C0, %fd2737;
	setp.ltu.f64 	%p331, %fd571, 0d41E0000000000000;
	@%p331 bra 	$L__BB5_400;
	{ // callseq 269, 0
	.param .b64 param0;
	st.param.f64 	[param0], %fd570;
	.param .align 16 .b8 retval0[16];
	call.uni (retval0), 
	__internal_trig_reduction_slowpathd, 
	(
	param0
	);
	ld.param.f64 	%fd3243, [retval0];
	ld.param.b32 	%r1373, [retval0+8];
	} // callseq 269
$L__BB5_400:
	add.s32 	%r1374, %r1373, 1;
	bra.uni 	$L__BB5_402;
$L__BB5_401:
	mov.f64 	%fd2739, 0d0000000000000000;
	mul.rn.f64 	%fd3243, %fd570, %fd2739;
	mov.b32 	%r1374, 1;
$L__BB5_402:
	shl.b32 	%r1059, %r1374, 6;
	cvt.u64.u32 	%rd264, %r1059;
	and.b64  	%rd265, %rd264, 64;
	mov.u64 	%rd266, __cudart_sin_cos_coeffs;
	add.s64 	%rd267, %rd266, %rd265;
	mul.rn.f64 	%fd2740, %fd3243, %fd3243;
	and.b32  	%r1060, %r1374, 1;
	setp.eq.b32 	%p332, %r1060, 1;
	selp.f64 	%fd2741, 0dBDA8FF8320FD8164, 0d3DE5DB65F9785EBA, %p332;
	ld.global.nc.v2.f64 	{%fd2742, %fd2743}, [%rd267];
	fma.rn.f64 	%fd2744, %fd2741, %fd2740, %fd2742;
	fma.rn.f64 	%fd2745, %fd2744, %fd2740, %fd2743;
	ld.global.nc.v2.f64 	{%fd2746, %fd2747}, [%rd267+16];
	fma.rn.f64 	%fd2748, %fd2745, %fd2740, %fd2746;
	fma.rn.f64 	%fd2749, %fd2748, %fd2740, %fd2747;
	ld.global.nc.v2.f64 	{%fd2750, %fd2751}, [%rd267+32];
	fma.rn.f64 	%fd2752, %fd2749, %fd2740, %fd2750;
	fma.rn.f64 	%fd2753, %fd2752, %fd2740, %fd2751;
	fma.rn.f64 	%fd2754, %fd2753, %fd3243, %fd3243;
	fma.rn.f64 	%fd2755, %fd2753, %fd2740, 0d3FF0000000000000;
	selp.f64 	%fd2756, %fd2755, %fd2754, %p332;
	and.b32  	%r1061, %r1374, 2;
	setp.eq.s32 	%p333, %r1061, 0;
	mov.f64 	%fd2757, 0d0000000000000000;
	sub.f64 	%fd2758, %fd2757, %fd2756;
	selp.f64 	%fd2759, %fd2756, %fd2758, %p333;
	mul.f64 	%fd2760, %fd3241, %fd2759;
	cvt.rn.f32.f64 	%f73, %fd2760;
	ld.global.f64 	%fd577, [%rd15+28672];
	abs.f64 	%fd578, %fd577;
	setp.eq.f64 	%p334, %fd578, 0d7FF0000000000000;
	@%p334 bra 	$L__BB5_405;
	mul.f64 	%fd2761, %fd577, 0d3FE45F306DC9C883;
	cvt.rni.s32.f64 	%r1375, %fd2761;
	cvt.rn.f64.s32 	%fd2762, %r1375;
	fma.rn.f64 	%fd2763, %fd2762, 0dBFF921FB54442D18, %fd577;
	fma.rn.f64 	%fd2764, %fd2762, 0dBC91A62633145C00, %fd2763;
	fma.rn.f64 	%fd3244, %fd2762, 0dB97B839A252049C0, %fd2764;
	setp.ltu.f64 	%p335, %fd578, 0d41E0000000000000;
	@%p335 bra 	$L__BB5_406;
	{ // callseq 270, 0
	.param .b64 param0;
	st.param.f64 	[param0], %fd577;
	.param .align 16 .b8 retval0[16];
	call.uni (retval0), 
	__internal_trig_reduction_slowpathd, 
	(
	param0
	);
	ld.param.f64 	%fd3244, [retval0];
	ld.param.b32 	%r1375, [retval0+8];
	} // callseq 270
	bra.uni 	$L__BB5_406;
$L__BB5_405:
	mov.f64 	%fd2766, 0d0000000000000000;
	mul.rn.f64 	%fd3244, %fd577, %fd2766;
	mov.b32 	%r1375, 0;
$L__BB5_406:
	shl.b32 	%r1064, %r1375, 6;
	cvt.u64.u32 	%rd268, %r1064;
	and.b64  	%rd269, %rd268, 64;
	mov.u64 	%rd270, __cudart_sin_cos_coeffs;
	add.s64 	%rd271, %rd270, %rd269;
	mul.rn.f64 	%fd2767, %fd3244, %fd3244;
	and.b32  	%r1065, %r1375, 1;
	setp.eq.b32 	%p336, %r1065, 1;
	selp.f64 	%fd2768, 0dBDA8FF8320FD8164, 0d3DE5DB65F9785EBA, %p336;
	ld.global.nc.v2.f64 	{%fd2769, %fd2770}, [%rd271];
	fma.rn.f64 	%fd2771, %fd2768, %fd2767, %fd2769;
	fma.rn.f64 	%fd2772, %fd2771, %fd2767, %fd2770;
	ld.global.nc.v2.f64 	{%fd2773, %fd2774}, [%rd271+16];
	fma.rn.f64 	%fd2775, %fd2772, %fd2767, %fd2773;
	fma.rn.f64 	%fd2776, %fd2775, %fd2767, %fd2774;
	ld.global.nc.v2.f64 	{%fd2777, %fd2778}, [%rd271+32];
	fma.rn.f64 	%fd2779, %fd2776, %fd2767, %fd2777;
	fma.rn.f64 	%fd2780, %fd2779, %fd2767, %fd2778;
	fma.rn.f64 	%fd2781, %fd2780, %fd3244, %fd3244;
	fma.rn.f64 	%fd2782, %fd2780, %fd2767, 0d3FF0000000000000;
	selp.f64 	%fd2783, %fd2782, %fd2781, %p336;
	and.b32  	%r1066, %r1375, 2;
	setp.eq.s32 	%p337, %r1066, 0;
	mov.f64 	%fd2784, 0d0000000000000000;
	sub.f64 	%fd2785, %fd2784, %fd2783;
	selp.f64 	%fd583, %fd2783, %fd2785, %p337;
	fma.rn.f64 	%fd2786, %fd583, 0d3FF71547652B82FE, 0d4338000000000000;
	{
	.reg .b32 %temp; 
	mov.b64 	{%r364, %temp}, %fd2786;
	}
	mov.f64 	%fd2787, 0dC338000000000000;
	add.rn.f64 	%fd2788, %fd2786, %fd2787;
	fma.rn.f64 	%fd2789, %fd2788, 0dBFE62E42FEFA39EF, %fd583;
	fma.rn.f64 	%fd2790, %fd2788, 0dBC7ABC9E3B39803F, %fd2789;
	fma.rn.f64 	%fd2791, %fd2790, 0d3E5ADE1569CE2BDF, 0d3E928AF3FCA213EA;
	fma.rn.f64 	%fd2792, %fd2791, %fd2790, 0d3EC71DEE62401315;
	fma.rn.f64 	%fd2793, %fd2792, %fd2790, 0d3EFA01997C89EB71;
	fma.rn.f64 	%fd2794, %fd2793, %fd2790, 0d3F2A01A014761F65;
	fma.rn.f64 	%fd2795, %fd2794, %fd2790, 0d3F56C16C1852B7AF;
	fma.rn.f64 	%fd2796, %fd2795, %fd2790, 0d3F81111111122322;
	fma.rn.f64 	%fd2797, %fd2796, %fd2790, 0d3FA55555555502A1;
	fma.rn.f64 	%fd2798, %fd2797, %fd2790, 0d3FC5555555555511;
	fma.rn.f64 	%fd2799, %fd2798, %fd2790, 0d3FE000000000000B;
	fma.rn.f64 	%fd2800, %fd2799, %fd2790, 0d3FF0000000000000;
	fma.rn.f64 	%fd2801, %fd2800, %fd2790, 0d3FF0000000000000;
	{
	.reg .b32 %temp; 
	mov.b64 	{%r365, %temp}, %fd2801;
	}
	{
	.reg .b32 %temp; 
	mov.b64 	{%temp, %r366}, %fd2801;
	}
	shl.b32 	%r1067, %r364, 20;
	add.s32 	%r1068, %r1067, %r366;
	mov.b64 	%fd3245, {%r365, %r1068};
	{
	.reg .b32 %temp; 
	mov.b64 	{%temp, %r1069}, %fd583;
	}
	mov.b32 	%f131, %r1069;
	abs.f32 	%f74, %f131;
	setp.lt.f32 	%p338, %f74, 0f4086232B;
	@%p338 bra 	$L__BB5_409;
	setp.lt.f64 	%p339, %fd583, 0d0000000000000000;
	add.f64 	%fd2802, %fd583, 0d7FF0000000000000;
	selp.f64 	%fd3245, 0d0000000000000000, %fd2802, %p339;
	setp.geu.f32 	%p340, %f74, 0f40874800;
	@%p340 bra 	$L__BB5_409;
	shr.u32 	%r1070, %r364, 31;
	add.s32 	%r1071, %r364, %r1070;
	shr.s32 	%r1072, %r1071, 1;
	shl.b32 	%r1073, %r1072, 20;
	add.s32 	%r1074, %r366, %r1073;
	mov.b64 	%fd2803, {%r365, %r1074};
	sub.s32 	%r1075, %r364, %r1072;
	shl.b32 	%r1076, %r1075, 20;
	add.s32 	%r1077, %r1076, 1072693248;
	mov.b32 	%r1078, 0;
	mov.b64 	%fd2804, {%r1078, %r1077};
	mul.f64 	%fd3245, %fd2804, %fd2803;
$L__BB5_409:
	div.rn.f64 	%fd588, %fd577, 0d4044000000000000;
	abs.f64 	%fd589, %fd588;
	setp.eq.f64 	%p341, %fd589, 0d7FF0000000000000;
	@%p341 bra 	$L__BB5_413;
	mul.f64 	%fd2805, %fd588, 0d3FE45F306DC9C883;
	cvt.rni.s32.f64 	%r1376, %fd2805;
	cvt.rn.f64.s32 	%fd2806, %r1376;
	fma.rn.f64 	%fd2807, %fd2806, 0dBFF921FB54442D18, %fd588;
	fma.rn.f64 	%fd2808, %fd2806, 0dBC91A62633145C00, %fd2807;
	fma.rn.f64 	%fd3247, %fd2806, 0dB97B839A252049C0, %fd2808;
	setp.ltu.f64 	%p342, %fd589, 0d41E0000000000000;
	@%p342 bra 	$L__BB5_412;
	{ // callseq 271, 0
	.param .b64 param0;
	st.param.f64 	[param0], %fd588;
	.param .align 16 .b8 retval0[16];
	call.uni (retval0), 
	__internal_trig_reduction_slowpathd, 
	(
	param0
	);
	ld.param.f64 	%fd3247, [retval0];
	ld.param.b32 	%r1376, [retval0+8];
	} // callseq 271
$L__BB5_412:
	add.s32 	%r1377, %r1376, 1;
	bra.uni 	$L__BB5_414;
$L__BB5_413:
	mov.f64 	%fd2810, 0d0000000000000000;
	mul.rn.f64 	%fd3247, %fd588, %fd2810;
	mov.b32 	%r1377, 1;
$L__BB5_414:
	shl.b32 	%r1081, %r1377, 6;
	cvt.u64.u32 	%rd272, %r1081;
	and.b64  	%rd273, %rd272, 64;
	mov.u64 	%rd274, __cudart_sin_cos_coeffs;
	add.s64 	%rd275, %rd274, %rd273;
	mul.rn.f64 	%fd2811, %fd3247, %fd3247;
	and.b32  	%r1082, %r1377, 1;
	setp.eq.b32 	%p343, %r1082, 1;
	selp.f64 	%fd2812, 0dBDA8FF8320FD8164, 0d3DE5DB65F9785EBA, %p343;
	ld.global.nc.v2.f64 	{%fd2813, %fd2814}, [%rd275];
	fma.rn.f64 	%fd2815, %fd2812, %fd2811, %fd2813;
	fma.rn.f64 	%fd2816, %fd2815, %fd2811, %fd2814;
	ld.global.nc.v2.f64 	{%fd2817, %fd2818}, [%rd275+16];
	fma.rn.f64 	%fd2819, %fd2816, %fd2811, %fd2817;
	fma.rn.f64 	%fd2820, %fd2819, %fd2811, %fd2818;
	ld.global.nc.v2.f64 	{%fd2821, %fd2822}, [%rd275+32];
	fma.rn.f64 	%fd2823, %fd2820, %fd2811, %fd2821;
	fma.rn.f64 	%fd2824, %fd2823, %fd2811, %fd2822;
	fma.rn.f64 	%fd2825, %fd2824, %fd3247, %fd3247;
	fma.rn.f64 	%fd2826, %fd2824, %fd2811, 0d3FF0000000000000;
	selp.f64 	%fd2827, %fd2826, %fd2825, %p343;
	and.b32  	%r1083, %r1377, 2;
	setp.eq.s32 	%p344, %r1083, 0;
	mov.f64 	%fd2828, 0d0000000000000000;
	sub.f64 	%fd2829, %fd2828, %fd2827;
	selp.f64 	%fd2830, %fd2827, %fd2829, %p344;
	mul.f64 	%fd2831, %fd3245, %fd2830;
	cvt.rn.f32.f64 	%f75, %fd2831;
	ld.global.f64 	%fd595, [%rd15+30720];
	abs.f64 	%fd596, %fd595;
	setp.eq.f64 	%p345, %fd596, 0d7FF0000000000000;
	@%p345 bra 	$L__BB5_417;
	mul.f64 	%fd2832, %fd595, 0d3FE45F306DC9C883;
	cvt.rni.s32.f64 	%r1378, %fd2832;
	cvt.rn.f64.s32 	%fd2833, %r1378;
	fma.rn.f64 	%fd2834, %fd2833, 0dBFF921FB54442D18, %fd595;
	fma.rn.f64 	%fd2835, %fd2833, 0dBC91A62633145C00, %fd2834;
	fma.rn.f64 	%fd3248, %fd2833, 0dB97B839A252049C0, %fd2835;
	setp.ltu.f64 	%p346, %fd596, 0d41E0000000000000;
	@%p346 bra 	$L__BB5_418;
	{ // callseq 272, 0
	.param .b64 param0;
	st.param.f64 	[param0], %fd595;
	.param .align 16 .b8 retval0[16];
	call.uni (retval0), 
	__internal_trig_reduction_slowpathd, 
	(
	param0
	);
	ld.param.f64 	%fd3248, [retval0];
	ld.param.b32 	%r1378, [retval0+8];
	} // callseq 272
	bra.uni 	$L__BB5_418;
$L__BB5_417:
	mov.f64 	%fd2837, 0d0000000000000000;
	mul.rn.f64 	%fd3248, %fd595, %fd2837;
	mov.b32 	%r1378, 0;
$L__BB5_418:
	shl.b32 	%r1086, %r1378, 6;
	cvt.u64.u32 	%rd276, %r1086;
	and.b64  	%rd277, %rd276, 64;
	mov.u64 	%rd278, __cudart_sin_cos_coeffs;
	add.s64 	%rd279, %rd278, %rd277;
	mul.rn.f64 	%fd2838, %fd3248, %fd3248;
	and.b32  	%r1087, %r1378, 1;
	setp.eq.b32 	%p347, %r1087, 1;
	selp.f64 	%fd2839, 0dBDA8FF8320FD8164, 0d3DE5DB65F9785EBA, %p347;
	ld.global.nc.v2.f64 	{%fd2840, %fd2841}, [%rd279];
	fma.rn.f64 	%fd2842, %fd2839, %fd2838, %fd2840;
	fma.rn.f64 	%fd2843, %fd2842, %fd2838, %fd2841;
	ld.global.nc.v2.f64 	{%fd2844, %fd2845}, [%rd279+16];
	fma.rn.f64 	%fd2846, %fd2843, %fd2838, %fd2844;
	fma.rn.f64 	%fd2847, %fd2846, %fd2838, %fd2845;
	ld.global.nc.v2.f64 	{%fd2848, %fd2849}, [%rd279+32];
	fma.rn.f64 	%fd2850, %fd2847, %fd2838, %fd2848;
	fma.rn.f64 	%fd2851, %fd2850, %fd2838, %fd2849;
	fma.rn.f64 	%fd2852, %fd2851, %fd3248, %fd3248;
	fma.rn.f64 	%fd2853, %fd2851, %fd2838, 0d3FF0000000000000;
	selp.f64 	%fd2854, %fd2853, %fd2852, %p347;
	and.b32  	%r1088, %r1378, 2;
	setp.eq.s32 	%p348, %r1088, 0;
	mov.f64 	%fd2855, 0d0000000000000000;
	sub.f64 	%fd2856, %fd2855, %fd2854;
	selp.f64 	%fd601, %fd2854, %fd2856, %p348;
	fma.rn.f64 	%fd2857, %fd601, 0d3FF71547652B82FE, 0d4338000000000000;
	{
	.reg .b32 %temp; 
	mov.b64 	{%r375, %temp}, %fd2857;
	}
	mov.f64 	%fd2858, 0dC338000000000000;
	add.rn.f64 	%fd2859, %fd2857, %fd2858;
	fma.rn.f64 	%fd2860, %fd2859, 0dBFE62E42FEFA39EF, %fd601;
	fma.rn.f64 	%fd2861, %fd2859, 0dBC7ABC9E3B39803F, %fd2860;
	fma.rn.f64 	%fd2862, %fd2861, 0d3E5ADE1569CE2BDF, 0d3E928AF3FCA213EA;
	fma.rn.f64 	%fd2863, %fd2862, %fd2861, 0d3EC71DEE62401315;
	fma.rn.f64 	%fd2864, %fd2863, %fd2861, 0d3EFA01997C89EB71;
	fma.rn.f64 	%fd2865, %fd2864, %fd2861, 0d3F2A01A014761F65;
	fma.rn.f64 	%fd2866, %fd2865, %fd2861, 0d3F56C16C1852B7AF;
	fma.rn.f64 	%fd2867, %fd2866, %fd2861, 0d3F81111111122322;
	fma.rn.f64 	%fd2868, %fd2867, %fd2861, 0d3FA55555555502A1;
	fma.rn.f64 	%fd2869, %fd2868, %fd2861, 0d3FC5555555555511;
	fma.rn.f64 	%fd2870, %fd2869, %fd2861, 0d3FE000000000000B;
	fma.rn.f64 	%fd2871, %fd2870, %fd2861, 0d3FF0000000000000;
	fma.rn.f64 	%fd2872, %fd2871, %fd2861, 0d3FF0000000000000;
	{
	.reg .b32 %temp; 
	mov.b64 	{%r376, %temp}, %fd2872;
	}
	{
	.reg .b32 %temp; 
	mov.b64 	{%temp, %r377}, %fd2872;
	}
	shl.b32 	%r1089, %r375, 20;
	add.s32 	%r1090, %r1089, %r377;
	mov.b64 	%fd3249, {%r376, %r1090};
	{
	.reg .b32 %temp; 
	mov.b64 	{%temp, %r1091}, %fd601;
	}
	mov.b32 	%f132, %r1091;
	abs.f32 	%f76, %f132;
	setp.lt.f32 	%p349, %f76, 0f4086232B;
	@%p349 bra 	$L__BB5_421;
	setp.lt.f64 	%p350, %fd601, 0d0000000000000000;
	add.f64 	%fd2873, %fd601, 0d7FF0000000000000;
	selp.f64 	%fd3249, 0d0000000000000000, %fd2873, %p350;
	setp.geu.f32 	%p351, %f76, 0f40874800;
	@%p351 bra 	$L__BB5_421;
	shr.u32 	%r1092, %r375, 31;
	add.s32 	%r1093, %r375, %r1092;
	shr.s32 	%r1094, %r1093, 1;
	shl.b32 	%r1095, %r1094, 20;
	add.s32 	%r1096, %r377, %r1095;
	mov.b64 	%fd2874, {%r376, %r1096};
	sub.s32 	%r1097, %r375, %r1094;
	shl.b32 	%r1098, %r1097, 20;
	add.s32 	%r1099, %r1098, 1072693248;
	mov.b32 	%r1100, 0;
	mov.b64 	%fd2875, {%r1100, %r1099};
	mul.f64 	%fd3249, %fd2875, %fd2874;
$L__BB5_421:
	div.rn.f64 	%fd606, %fd595, 0d4044000000000000;
	abs.f64 	%fd607, %fd606;
	setp.eq.f64 	%p352, %fd607, 0d7FF0000000000000;
	@%p352 bra 	$L__BB5_425;
	mul.f64 	%fd2876, %fd606, 0d3FE45F306DC9C883;
	cvt.rni.s32.f64 	%r1379, %fd2876;
	cvt.rn.f64.s32 	%fd2877, %r1379;
	fma.rn.f64 	%fd2878, %fd2877, 0dBFF921FB54442D18, %fd606;
	fma.rn.f64 	%fd2879, %fd2877, 0dBC91A62633145C00, %fd2878;
	fma.rn.f64 	%fd3251, %fd2877, 0dB97B839A252049C0, %fd2879;
	setp.ltu.f64 	%p353, %fd607, 0d41E0000000000000;
	@%p353 bra 	$L__BB5_424;
	{ // callseq 273, 0
	.param .b64 param0;
	st.param.f64 	[param0], %fd606;
	.param .align 16 .b8 retval0[16];
	call.uni (retval0), 
	__internal_trig_reduction_slowpathd, 
	(
	param0
	);
	ld.param.f64 	%fd3251, [retval0];
	ld.param.b32 	%r1379, [retval0+8];
	} // callseq 273
$L__BB5_424:
	add.s32 	%r1380, %r1379, 1;
	bra.uni 	$L__BB5_426;
$L__BB5_425:
	mov.f64 	%fd2881, 0d0000000000000000;
	mul.rn.f64 	%fd3251, %fd606, %fd2881;
	mov.b32 	%r1380, 1;
$L__BB5_426:
	shl.b32 	%r1103, %r1380, 6;
	cvt.u64.u32 	%rd280, %r1103;
	and.b64  	%rd281, %rd280, 64;
	mov.u64 	%rd282, __cudart_sin_cos_coeffs;
	add.s64 	%rd283, %rd282, %rd281;
	mul.rn.f64 	%fd2882, %fd3251, %fd3251;
	and.b32  	%r1104, %r1380, 1;
	setp.eq.b32 	%p354, %r1104, 1;
	selp.f64 	%fd2883, 0dBDA8FF8320FD8164, 0d3DE5DB65F9785EBA, %p354;
	ld.global.nc.v2.f64 	{%fd2884, %fd2885}, [%rd283];
	fma.rn.f64 	%fd2886, %fd2883, %fd2882, %fd2884;
	fma.rn.f64 	%fd2887, %fd2886, %fd2882, %fd2885;
	ld.global.nc.v2.f64 	{%fd2888, %fd2889}, [%rd283+16];
	fma.rn.f64 	%fd2890, %fd2887, %fd2882, %fd2888;
	fma.rn.f64 	%fd2891, %fd2890, %fd2882, %fd2889;
	ld.global.nc.v2.f64 	{%fd2892, %fd2893}, [%rd283+32];
	fma.rn.f64 	%fd2894, %fd2891, %fd2882, %fd2892;
	fma.rn.f64 	%fd2895, %fd2894, %fd2882, %fd2893;
	fma.rn.f64 	%fd2896, %fd2895, %fd3251, %fd3251;
	fma.rn.f64 	%fd2897, %fd2895, %fd2882, 0d3FF0000000000000;
	selp.f64 	%fd2898, %fd2897, %fd2896, %p354;
	and.b32  	%r1105, %r1380, 2;
	setp.eq.s32 	%p355, %r1105, 0;
	mov.f64 	%fd2899, 0d0000000000000000;
	sub.f64 	%fd2900, %fd2899, %fd2898;
	selp.f64 	%fd2901, %fd2898, %fd2900, %p355;
	mul.f64 	%fd2902, %fd3249, %fd2901;
	cvt.rn.f32.f64 	%f133, %fd2902;
	add.f32 	%f134, %f246, %f47;
	add.f32 	%f135, %f49, %f51;
	add.f32 	%f136, %f53, %f55;
	add.f32 	%f137, %f57, %f59;
	add.f32 	%f138, %f61, %f63;
	add.f32 	%f139, %f65, %f67;
	add.f32 	%f140, %f69, %f71;
	add.f32 	%f141, %f73, %f75;
	add.f32 	%f142, %f134, %f135;
	add.f32 	%f143, %f136, %f137;
	add.f32 	%f144, %f138, %f139;
	add.f32 	%f145, %f140, %f141;
	add.f32 	%f146, %f142, %f143;
	add.f32 	%f147, %f144, %f145;
	add.f32 	%f148, %f146, %f147;
	add.f32 	%f246, %f148, %f133;
	sub.s64 	%rd284, %rd1, %rd321;
	setp.lt.u64 	%p356, %rd284, %rd3;
	shl.b64 	%rd285, %rd3, 3;
	add.s64 	%rd320, %rd320, %rd285;
	@%p356 bra 	$L__BB5_443;
	bra.uni 	$L__BB5_233;
$L__BB5_427:
	setp.le.u64 	%p357, %rd1, %rd321;
	@%p357 bra 	$L__BB5_443;
	cvt.u32.u64 	%r1106, %rd321;
	cvt.u32.u64 	%r1107, %rd1;
	sub.s32 	%r383, %r1107, %r1106;
	setp.ge.s32 	%p358, %r30, %r383;
	@%p358 bra 	$L__BB5_443;
	mov.u64 	%rd288, __cudart_sin_cos_coeffs;
	mov.u32 	%r1381, %r30;
$L__BB5_430:
	ld.global.f64 	%fd613, [%rd320];
	abs.f64 	%fd614, %fd613;
	setp.neu.f64 	%p359, %fd614, 0d7FF0000000000000;
	@%p359 bra 	$L__BB5_432;
	mov.f64 	%fd2908, 0d0000000000000000;
	mul.rn.f64 	%fd3252, %fd613, %fd2908;
	mov.b32 	%r1382, 0;
	bra.uni 	$L__BB5_434;
$L__BB5_432:
	mul.f64 	%fd2903, %fd613, 0d3FE45F306DC9C883;
	cvt.rni.s32.f64 	%r1382, %fd2903;
	cvt.rn.f64.s32 	%fd2904, %r1382;
	fma.rn.f64 	%fd2905, %fd2904, 0dBFF921FB54442D18, %fd613;
	fma.rn.f64 	%fd2906, %fd2904, 0dBC91A62633145C00, %fd2905;
	fma.rn.f64 	%fd3252, %fd2904, 0dB97B839A252049C0, %fd2906;
	setp.ltu.f64 	%p360, %fd614, 0d41E0000000000000;
	@%p360 bra 	$L__BB5_434;
	{ // callseq 274, 0
	.param .b64 param0;
	st.param.f64 	[param0], %fd613;
	.param .align 16 .b8 retval0[16];
	call.uni (retval0), 
	__internal_trig_reduction_slowpathd, 
	(
	param0
	);
	ld.param.f64 	%fd3252, [retval0];
	ld.param.b32 	%r1382, [retval0+8];
	} // callseq 274
$L__BB5_434:
	shl.b32 	%r1110, %r1382, 6;
	cvt.u64.u32 	%rd286, %r1110;
	and.b64  	%rd287, %rd286, 64;
	add.s64 	%rd289, %rd288, %rd287;
	mul.rn.f64 	%fd2909, %fd3252, %fd3252;
	and.b32  	%r1111, %r1382, 1;
	setp.eq.b32 	%p361, %r1111, 1;
	selp.f64 	%fd2910, 0dBDA8FF8320FD8164, 0d3DE5DB65F9785EBA, %p361;
	ld.global.nc.v2.f64 	{%fd2911, %fd2912}, [%rd289];
	fma.rn.f64 	%fd2913, %fd2910, %fd2909, %fd2911;
	fma.rn.f64 	%fd2914, %fd2913, %fd2909, %fd2912;
	ld.global.nc.v2.f64 	{%fd2915, %fd2916}, [%rd289+16];
	fma.rn.f64 	%fd2917, %fd2914, %fd2909, %fd2915;
	fma.rn.f64 	%fd2918, %fd2917, %fd2909, %fd2916;
	ld.global.nc.v2.f64 	{%fd2919, %fd2920}, [%rd289+32];
	fma.rn.f64 	%fd2921, %fd2918, %fd2909, %fd2919;
	fma.rn.f64 	%fd2922, %fd2921, %fd2909, %fd2920;
	fma.rn.f64 	%fd2923, %fd2922, %fd3252, %fd3252;
	fma.rn.f64 	%fd2924, %fd2922, %fd2909, 0d3FF0000000000000;
	selp.f64 	%fd2925, %fd2924, %fd2923, %p361;
	and.b32  	%r1112, %r1382, 2;
	setp.eq.s32 	%p362, %r1112, 0;
	mov.f64 	%fd2926, 0d0000000000000000;
	sub.f64 	%fd2927, %fd2926, %fd2925;
	selp.f64 	%fd619, %fd2925, %fd2927, %p362;
	fma.rn.f64 	%fd2928, %fd619, 0d3FF71547652B82FE, 0d4338000000000000;
	{
	.reg .b32 %temp; 
	mov.b64 	{%r388, %temp}, %fd2928;
	}
	mov.f64 	%fd2929, 0dC338000000000000;
	add.rn.f64 	%fd2930, %fd2928, %fd2929;
	fma.rn.f64 	%fd2931, %fd2930, 0dBFE62E42FEFA39EF, %fd619;
	fma.rn.f64 	%fd2932, %fd2930, 0dBC7ABC9E3B39803F, %fd2931;
	fma.rn.f64 	%fd2933, %fd2932, 0d3E5ADE1569CE2BDF, 0d3E928AF3FCA213EA;
	fma.rn.f64 	%fd2934, %fd2933, %fd2932, 0d3EC71DEE62401315;
	fma.rn.f64 	%fd2935, %fd2934, %fd2932, 0d3EFA01997C89EB71;
	fma.rn.f64 	%fd2936, %fd2935, %fd2932, 0d3F2A01A014761F65;
	fma.rn.f64 	%fd2937, %fd2936, %fd2932, 0d3F56C16C1852B7AF;
	fma.rn.f64 	%fd2938, %fd2937, %fd2932, 0d3F81111111122322;
	fma.rn.f64 	%fd2939, %fd2938, %fd2932, 0d3FA55555555502A1;
	fma.rn.f64 	%fd2940, %fd2939, %fd2932, 0d3FC5555555555511;
	fma.rn.f64 	%fd2941, %fd2940, %fd2932, 0d3FE000000000000B;
	fma.rn.f64 	%fd2942, %fd2941, %fd2932, 0d3FF0000000000000;
	fma.rn.f64 	%fd2943, %fd2942, %fd2932, 0d3FF0000000000000;
	{
	.reg .b32 %temp; 
	mov.b64 	{%r389, %temp}, %fd2943;
	}
	{
	.reg .b32 %temp; 
	mov.b64 	{%temp, %r390}, %fd2943;
	}
	shl.b32 	%r1113, %r388, 20;
	add.s32 	%r1114, %r1113, %r390;
	mov.b64 	%fd3253, {%r389, %r1114};
	{
	.reg .b32 %temp; 
	mov.b64 	{%temp, %r1115}, %fd619;
	}
	mov.b32 	%f149, %r1115;
	abs.f32 	%f79, %f149;
	setp.lt.f32 	%p363, %f79, 0f4086232B;
	@%p363 bra 	$L__BB5_437;
	setp.lt.f64 	%p364, %fd619, 0d0000000000000000;
	add.f64 	%fd2944, %fd619, 0d7FF0000000000000;
	selp.f64 	%fd3253, 0d0000000000000000, %fd2944, %p364;
	setp.geu.f32 	%p365, %f79, 0f40874800;
	@%p365 bra 	$L__BB5_437;
	shr.u32 	%r1116, %r388, 31;
	add.s32 	%r1117, %r388, %r1116;
	shr.s32 	%r1118, %r1117, 1;
	shl.b32 	%r1119, %r1118, 20;
	add.s32 	%r1120, %r390, %r1119;
	mov.b64 	%fd2945, {%r389, %r1120};
	sub.s32 	%r1121, %r388, %r1118;
	shl.b32 	%r1122, %r1121, 20;
	add.s32 	%r1123, %r1122, 1072693248;
	mov.b32 	%r1124, 0;
	mov.b64 	%fd2946, {%r1124, %r1123};
	mul.f64 	%fd3253, %fd2946, %fd2945;
$L__BB5_437:
	div.rn.f64 	%fd624, %fd613, 0d4044000000000000;
	abs.f64 	%fd625, %fd624;
	setp.neu.f64 	%p366, %fd625, 0d7FF0000000000000;
	@%p366 bra 	$L__BB5_439;
	mov.f64 	%fd2952, 0d0000000000000000;
	mul.rn.f64 	%fd3255, %fd624, %fd2952;
	mov.b32 	%r1384, 1;
	bra.uni 	$L__BB5_442;
$L__BB5_439:
	mul.f64 	%fd2947, %fd624, 0d3FE45F306DC9C883;
	cvt.rni.s32.f64 	%r1383, %fd2947;
	cvt.rn.f64.s32 	%fd2948, %r1383;
	fma.rn.f64 	%fd2949, %fd2948, 0dBFF921FB54442D18, %fd624;
	fma.rn.f64 	%fd2950, %fd2948, 0dBC91A62633145C00, %fd2949;
	fma.rn.f64 	%fd3255, %fd2948, 0dB97B839A252049C0, %fd2950;
	setp.ltu.f64 	%p367, %fd625, 0d41E0000000000000;
	@%p367 bra 	$L__BB5_441;
	{ // callseq 275, 0
	.param .b64 param0;
	st.param.f64 	[param0], %fd624;
	.param .align 16 .b8 retval0[16];
	call.uni (retval0), 
	__internal_trig_reduction_slowpathd, 
	(
	param0
	);
	ld.param.f64 	%fd3255, [retval0];
	ld.param.b32 	%r1383, [retval0+8];
	} // callseq 275
$L__BB5_441:
	add.s32 	%r1384, %r1383, 1;
$L__BB5_442:
	shl.b32 	%r1127, %r1384, 6;
	cvt.u64.u32 	%rd290, %r1127;
	and.b64  	%rd291, %rd290, 64;
	add.s64 	%rd293, %rd288, %rd291;
	mul.rn.f64 	%fd2953, %fd3255, %fd3255;
	and.b32  	%r1128, %r1384, 1;
	setp.eq.b32 	%p368, %r1128, 1;
	selp.f64 	%fd2954, 0dBDA8FF8320FD8164, 0d3DE5DB65F9785EBA, %p368;
	ld.global.nc.v2.f64 	{%fd2955, %fd2956}, [%rd293];
	fma.rn.f64 	%fd2957, %fd2954, %fd2953, %fd2955;
	fma.rn.f64 	%fd2958, %fd2957, %fd2953, %fd2956;
	ld.global.nc.v2.f64 	{%fd2959, %fd2960}, [%rd293+16];
	fma.rn.f64 	%fd2961, %fd2958, %fd2953, %fd2959;
	fma.rn.f64 	%fd2962, %fd2961, %fd2953, %fd2960;
	ld.global.nc.v2.f64 	{%fd2963, %fd2964}, [%rd293+32];
	fma.rn.f64 	%fd2965, %fd2962, %fd2953, %fd2963;
	fma.rn.f64 	%fd2966, %fd2965, %fd2953, %fd2964;
	fma.rn.f64 	%fd2967, %fd2966, %fd3255, %fd3255;
	fma.rn.f64 	%fd2968, %fd2966, %fd2953, 0d3FF0000000000000;
	selp.f64 	%fd2969, %fd2968, %fd2967, %p368;
	and.b32  	%r1129, %r1384, 2;
	setp.eq.s32 	%p369, %r1129, 0;
	mov.f64 	%fd2970, 0d0000000000000000;
	sub.f64 	%fd2971, %fd2970, %fd2969;
	selp.f64 	%fd2972, %fd2969, %fd2971, %p369;
	mul.f64 	%fd2973, %fd3253, %fd2972;
	cvt.rn.f32.f64 	%f150, %fd2973;
	add.f32 	%f246, %f246, %f150;
	add.s32 	%r1381, %r1381, 256;
	add.s64 	%rd320, %rd320, 2048;
	setp.lt.s32 	%p370, %r1381, %r383;
	@%p370 bra 	$L__BB5_430;
$L__BB5_443:
	// begin inline asm
	mov.u32 %r1130, %laneid;
	// end inline asm
	mov.b32 	%r1132, %f246;
	mov.b32 	%r1133, 1;
	mov.b32 	%r1154, 31;
	mov.b32 	%r1155, -1;
	// begin inline asm
	shfl.sync.down.b32 %r1131, %r1132, %r1133, %r1154, %r1155;
	// end inline asm
	setp.gt.s32 	%p371, %r1130, 30;
	mov.b32 	%f151, %r1131;
	add.f32 	%f152, %f246, %f151;
	selp.f32 	%f153, %f246, %f152, %p371;
	mov.b32 	%r1137, %f153;
	mov.b32 	%r1138, 2;
	// begin inline asm
	shfl.sync.down.b32 %r1136, %r1137, %r1138, %r1154, %r1155;
	// end inline asm
	setp.gt.s32 	%p372, %r1130, 29;
	mov.b32 	%f154, %r1136;
	add.f32 	%f155, %f153, %f154;
	selp.f32 	%f156, %f153, %f155, %p372;
	mov.b32 	%r1142, %f156;
	mov.b32 	%r1143, 4;
	// begin inline asm
	shfl.sync.down.b32 %r1141, %r1142, %r1143, %r1154, %r1155;
	// end inline asm
	setp.gt.s32 	%p373, %r1130, 27;
	mov.b32 	%f157, %r1141;
	add.f32 	%f158, %f156, %f157;
	selp.f32 	%f159, %f156, %f158, %p373;
	mov.b32 	%r1147, %f159;
	mov.b32 	%r1148, 8;
	// begin inline asm
	shfl.sync.down.b32 %r1146, %r1147, %r1148, %r1154, %r1155;
	// end inline asm
	setp.gt.s32 	%p374, %r1130, 23;
	mov.b32 	%f160, %r1146;
	add.f32 	%f161, %f159, %f160;
	selp.f32 	%f162, %f159, %f161, %p374;
	mov.b32 	%r1152, %f162;
	mov.b32 	%r1153, 16;
	// begin inline asm
	shfl.sync.down.b32 %r1151, %r1152, %r1153, %r1154, %r1155;
	// end inline asm
	setp.gt.s32 	%p375, %r1130, 15;
	mov.b32 	%f163, %r1151;
	add.f32 	%f82, %f162, %f163;
	selp.f32 	%f247, %f162, %f82, %p375;
	setp.ne.s32 	%p376, %r1130, 0;
	@%p376 bra 	$L__BB5_445;
	shr.u32 	%r1156, %r30, 3;
	and.b32  	%r1157, %r1156, 124;
	mov.u32 	%r1158, _ZZN3cub18CUB_300001_SM_10006detail6reduce18DeviceReduceKernelINS2_10policy_hubIfyN4cuda3std3__44plusIfEEE10Policy1000EN6thrust24THRUST_300001_SM_1000_NS6detail15normal_iteratorINSD_10device_ptrIdEEEEyS9_f9integrateEEvT0_PT3_T1_NS0_13GridEvenShareISN_EET2_T4_E12temp_storage;
	add.s32 	%r1159, %r1158, %r1157;
	st.shared.f32 	[%r1159+8], %f82;
$L__BB5_445:
	bar.sync 	0;
	setp.ne.s32 	%p377, %r30, 0;
	@%p377 bra 	$L__BB5_447;
	ld.shared.f32 	%f164, [_ZZN3cub18CUB_300001_SM_10006detail6reduce18DeviceReduceKernelINS2_10policy_hubIfyN4cuda3std3__44plusIfEEE10Policy1000EN6thrust24THRUST_300001_SM_1000_NS6detail15normal_iteratorINSD_10device_ptrIdEEEEyS9_f9integrateEEvT0_PT3_T1_NS0_13GridEvenShareISN_EET2_T4_E12temp_storage+12];
	add.f32 	%f165, %f247, %f164;
	ld.shared.f32 	%f166, [_ZZN3cub18CUB_300001_SM_10006detail6reduce18DeviceReduceKernelINS2_10policy_hubIfyN4cuda3std3__44plusIfEEE10Policy1000EN6thrust24THRUST_300001_SM_1000_NS6detail15normal_iteratorINSD_10device_ptrIdEEEEyS9_f9integrateEEvT0_PT3_T1_NS0_13GridEvenShareISN_EET2_T4_E12temp_storage+16];
	add.f32 	%f167, %f165, %f166;
	ld.shared.f32 	%f168, [_ZZN3cub18CUB_300001_SM_10006detail6reduce18DeviceReduceKernelINS2_10policy_hubIfyN4cuda3std3__44plusIfEEE10Policy1000EN6thrust24THRUST_300001_SM_1000_NS6detail15normal_iteratorINSD_10device_ptrIdEEEEyS9_f9integrateEEvT0_PT3_T1_NS0_13GridEvenShareISN_EET2_T4_E12temp_storage+20];
	add.f32 	%f169, %f167, %f168;
	ld.shared.f32 	%f170, [_ZZN3cub18CUB_300001_SM_10006detail6reduce18DeviceReduceKernelINS2_10policy_hubIfyN4cuda3std3__44plusIfEEE10Policy1000EN6thrust24THRUST_300001_SM_1000_NS6detail15normal_iteratorINSD_10device_ptrIdEEEEyS9_f9integrateEEvT0_PT3_T1_NS0_13GridEvenShareISN_EET2_T4_E12temp_storage+24];
	add.f32 	%f171, %f169, %f170;
	ld.shared.f32 	%f172, [_ZZN3cub18CUB_300001_SM_10006detail6reduce18DeviceReduceKernelINS2_10policy_hubIfyN4cuda3std3__44plusIfEEE10Policy1000EN6thrust24THRUST_300001_SM_1000_NS6detail15normal_iteratorINSD_10device_ptrIdEEEEyS9_f9integrateEEvT0_PT3_T1_NS0_13GridEvenShareISN_EET2_T4_E12temp_storage+28];
	add.f32 	%f173, %f171, %f172;
	ld.shared.f32 	%f174, [_ZZN3cub18CUB_300001_SM_10006detail6reduce18DeviceReduceKernelINS2_10policy_hubIfyN4cuda3std3__44plusIfEEE10Policy1000EN6thrust24THRUST_300001_SM_1000_NS6detail15normal_iteratorINSD_10device_ptrIdEEEEyS9_f9integrateEEvT0_PT3_T1_NS0_13GridEvenShareISN_EET2_T4_E12temp_storage+32];
	add.f32 	%f175, %f173, %f174;
	ld.shared.f32 	%f176, [_ZZN3cub18CUB_300001_SM_10006detail6reduce18DeviceReduceKernelINS2_10policy_hubIfyN4cuda3std3__44plusIfEEE10Policy1000EN6thrust24THRUST_300001_SM_1000_NS6detail15normal_iteratorINSD_10device_ptrIdEEEEyS9_f9integrateEEvT0_PT3_T1_NS0_13GridEvenShareISN_EET2_T4_E12temp_storage+36];
	add.f32 	%f247, %f175, %f176;
$L__BB5_447:
	mov.u32 	%r1276, %tid.x;
	setp.ne.s32 	%p426, %r1276, 0;
	@%p426 bra 	$L__BB5_449;
	ld.param.u64 	%rd318, [_ZN3cub18CUB_300001_SM_10006detail6reduce18DeviceReduceKernelINS2_10policy_hubIfyN4cuda3std3__44plusIfEEE10Policy1000EN6thrust24THRUST_300001_SM_1000_NS6detail15normal_iteratorINSD_10device_ptrIdEEEEyS9_f9integrateEEvT0_PT3_T1_NS0_13GridEvenShareISN_EET2_T4__param_1];
	cvta.to.global.u64 	%rd315, %rd318;
	mul.wide.u32 	%rd316, %r1, 4;
	add.s64 	%rd317, %rd315, %rd316;
	st.global.f32 	[%rd317], %f247;
$L__BB5_449:
	ret;

}
	// .globl	_ZN3cub18CUB_300001_SM_10006detail6reduce28DeviceReduceSingleTileKernelINS2_10policy_hubIfyN4cuda3std3__44plusIfEEE10Policy1000EPfPdiS9_dfNS7_10__identityEEEvT0_T1_T2_T3_T4_T6_
.visible .entry _ZN3cub18CUB_300001_SM_10006detail6reduce28DeviceReduceSingleTileKernelINS2_10policy_hubIfyN4cuda3std3__44plusIfEEE10Policy1000EPfPdiS9_dfNS7_10__identityEEEvT0_T1_T2_T3_T4_T6_(
	.param .u64 .ptr .align 1 _ZN3cub18CUB_300001_SM_10006detail6reduce28DeviceReduceSingleTileKernelINS2_10policy_hubIfyN4cuda3std3__44plusIfEEE10Policy1000EPfPdiS9_dfNS7_10__identityEEEvT0_T1_T2_T3_T4_T6__param_0,
	.param .u64 .ptr .align 1 _ZN3cub18CUB_300001_SM_10006detail6reduce28DeviceReduceSingleTileKernelINS2_10policy_hubIfyN4cuda3std3__44plusIfEEE10Policy1000EPfPdiS9_dfNS7_10__identityEEEvT0_T1_T2_T3_T4_T6__param_1,
	.param .u32 _ZN3cub18CUB_300001_SM_10006detail6reduce28DeviceReduceSingleTileKernelINS2_10policy_hubIfyN4cuda3std3__44plusIfEEE10Policy1000EPfPdiS9_dfNS7_10__identityEEEvT0_T1_T2_T3_T4_T6__param_2,
	.param .align 1 .b8 _ZN3cub18CUB_300001_SM_10006detail6reduce28DeviceReduceSingleTileKernelINS2_10policy_hubIfyN4cuda3std3__44plusIfEEE10Policy1000EPfPdiS9_dfNS7_10__identityEEEvT0_T1_T2_T3_T4_T6__param_3[1],
	.param .f64 _ZN3cub18CUB_300001_SM_10006detail6reduce28DeviceReduceSingleTileKernelINS2_10policy_hubIfyN4cuda3std3__44plusIfEEE10Policy1000EPfPdiS9_dfNS7_10__identityEEEvT0_T1_T2_T3_T4_T6__param_4,
	.param .align 1 .b8 _ZN3cub18CUB_300001_SM_10006detail6reduce28DeviceReduceSingleTileKernelINS2_10policy_hubIfyN4cuda3std3__44plusIfEEE10Policy1000EPfPdiS9_dfNS7_10__identityEEEvT0_T1_T2_T3_T4_T6__param_5[1]
)
.maxntid 256
.minnctapersm 1
{
	.reg .pred 	%p<97>;
	.reg .b32 	%r<407>;
	.reg .b32 	%f<419>;
	.reg .b64 	%rd<125>;
	.reg .b64 	%fd<3>;
	// demoted variable
	.shared .align 4 .b8 _ZZN3cub18CUB_300001_SM_10006detail6reduce28DeviceReduceSingleTileKernelINS2_10policy_hubIfyN4cuda3std3__44plusIfEEE10Policy1000EPfPdiS9_dfNS7_10__identityEEEvT0_T1_T2_T3_T4_T6_E12temp_storage[44];
	ld.param.u64 	%rd16, [_ZN3cub18CUB_300001_SM_10006detail6reduce28DeviceReduceSingleTileKernelINS2_10policy_hubIfyN4cuda3std3__44plusIfEEE10Policy1000EPfPdiS9_dfNS7_10__identityEEEvT0_T1_T2_T3_T4_T6__param_0];
	ld.param.u64 	%rd17, [_ZN3cub18CUB_300001_SM_10006detail6reduce28DeviceReduceSingleTileKernelINS2_10policy_hubIfyN4cuda3std3__44plusIfEEE10Policy1000EPfPdiS9_dfNS7_10__identityEEEvT0_T1_T2_T3_T4_T6__param_1];
	ld.param.u32 	%r67, [_ZN3cub18CUB_300001_SM_10006detail6reduce28DeviceReduceSingleTileKernelINS2_10policy_hubIfyN4cuda3std3__44plusIfEEE10Policy1000EPfPdiS9_dfNS7_10__identityEEEvT0_T1_T2_T3_T4_T6__param_2];
	ld.param.f64 	%fd1, [_ZN3cub18CUB_300001_SM_10006detail6reduce28DeviceReduceSingleTileKernelINS2_10policy_hubIfyN4cuda3std3__44plusIfEEE10Policy1000EPfPdiS9_dfNS7_10__identityEEEvT0_T1_T2_T3_T4_T6__param_4];
	cvta.to.global.u64 	%rd1, %rd17;
	setp.ne.s32 	%p1, %r67, 0;
	@%p1 bra 	$L__BB6_3;
	mov.u32 	%r380, %tid.x;
	setp.ne.s32 	%p96, %r380, 0;
	@%p96 bra 	$L__BB6_74;
	st.global.f64 	[%rd1], %fd1;
	bra.uni 	$L__BB6_74;
$L__BB6_3:
	and.b64  	%rd18, %rd16, 15;
	setp.ne.s64 	%p2, %rd18, 0;
	@%p2 bra 	$L__BB6_38;
	setp.gt.s32 	%p49, %r67, 4095;
	@%p49 bra 	$L__BB6_22;
	mov.u32 	%r1, %tid.x;
	setp.ge.s32 	%p66, %r1, %r67;
	mov.f32 	%f397, 0f00000000;
	mov.u32 	%r384, %r1;
	@%p66 bra 	$L__BB6_7;
	mul.wide.u32 	%rd113, %r1, 4;
	add.s64 	%rd112, %rd16, %rd113;
	// begin inline asm
	ld.global.nc.u32 %r300, [%rd112];
	// end inline asm
	mov.b32 	%f397, %r300;
	add.s32 	%r384, %r1, 256;
$L__BB6_7:
	setp.ge.s32 	%p67, %r384, %r67;
	@%p67 bra 	$L__BB6_13;
	not.b32 	%r301, %r384;
	add.s32 	%r4, %r67, %r301;
	and.b32  	%r302, %r4, 768;
	setp.eq.s32 	%p68, %r302, 768;
	@%p68 bra 	$L__BB6_11;
	mul.wide.u32 	%rd114, %r384, 4;
	add.s64 	%rd121, %rd16, %rd114;
	shr.u32 	%r303, %r4, 8;
	add.s32 	%r304, %r303, 1;
	and.b32  	%r305, %r304, 3;
	neg.s32 	%r382, %r305;
$L__BB6_10:
	.pragma "nounroll";
	// begin inline asm
	ld.global.nc.u32 %r306, [%rd121];
	// end inline asm
	mov.b32 	%f322, %r306;
	add.f32 	%f397, %f397, %f322;
	add.s32 	%r384, %r384, 256;
	add.s64 	%rd121, %rd121, 1024;
	add.s32 	%r382, %r382, 1;
	setp.ne.s32 	%p69, %r382, 0;
	@%p69 bra 	$L__BB6_10;
$L__BB6_11:
	setp.lt.u32 	%p70, %r4, 768;
	@%p70 bra 	$L__BB6_13;
$L__BB6_12:
	mul.wide.s32 	%rd120, %r384, 4;
	add.s64 	%rd116, %rd16, %rd120;
	// begin inline asm
	ld.global.nc.u32 %r307, [%rd116];
	// end inline asm
	mov.b32 	%f323, %r307;
	add.f32 	%f324, %f397, %f323;
	add.s64 	%rd117, %rd116, 1024;
	// begin inline asm
	ld.global.nc.u32 %r308, [%rd117];
	// end inline asm
	mov.b32 	%f325, %r308;
	add.f32 	%f326, %f324, %f325;
	add.s64 	%rd118, %rd116, 2048;
	// begin inline asm
	ld.global.nc.u32 %r309, [%rd118];
	// end inline asm
	mov.b32 	%f327, %r309;
	add.f32 	%f328, %f326, %f327;
	add.s64 	%rd119, %rd116, 3072;
	// begin inline asm
	ld.global.nc.u32 %r310, [%rd119];
	// end inline asm
	mov.b32 	%f329, %r310;
	add.f32 	%f397, %f328, %f329;
	add.s32 	%r384, %r384, 1024;
	setp.lt.s32 	%p71, %r384, %r67;
	@%p71 bra 	$L__BB6_12;
$L__BB6_13:
	setp.lt.s32 	%p72, %r67, 256;
	@%p72 bra 	$L__BB6_18;
	// begin inline asm
	mov.u32 %r349, %laneid;
	// end inline asm
	mov.b32 	%r351, %f397;
	mov.b32 	%r352, 1;
	mov.b32 	%r373, 31;
	mov.b32 	%r374, -1;
	// begin inline asm
	shfl.sync.down.b32 %r350, %r351, %r352, %r373, %r374;
	// end inline asm
	setp.gt.s32 	%p88, %r349, 30;
	mov.b32 	%f364, %r350;
	add.f32 	%f365, %f397, %f364;
	selp.f32 	%f366, %f397, %f365, %p88;
	mov.b32 	%r356, %f366;
	mov.b32 	%r357, 2;
	// begin inline asm
	shfl.sync.down.b32 %r355, %r356, %r357, %r373, %r374;
	// end inline asm
	setp.gt.s32 	%p89, %r349, 29;
	mov.b32 	%f367, %r355;
	add.f32 	%f368, %f366, %f367;
	selp.f32 	%f369, %f366, %f368, %p89;
	mov.b32 	%r361, %f369;
	mov.b32 	%r362, 4;
	// begin inline asm
	shfl.sync.down.b32 %r360, %r361, %r362, %r373, %r374;
	// end inline asm
	setp.gt.s32 	%p90, %r349, 27;
	mov.b32 	%f370, %r360;
	add.f32 	%f371, %f369, %f370;
	selp.f32 	%f372, %f369, %f371, %p90;
	mov.b32 	%r366, %f372;
	mov.b32 	%r367, 8;
	// begin inline asm
	shfl.sync.down.b32 %r365, %r366, %r367, %r373, %r374;
	// end inline asm
	setp.gt.s32 	%p91, %r349, 23;
	mov.b32 	%f373, %r365;
	add.f32 	%f374, %f372, %f373;
	selp.f32 	%f375, %f372, %f374, %p91;
	mov.b32 	%r371, %f375;
	mov.b32 	%r372, 16;
	// begin inline asm
	shfl.sync.down.b32 %r370, %r371, %r372, %r373, %r374;
	// end inline asm
	setp.gt.s32 	%p92, %r349, 15;
	mov.b32 	%f376, %r370;
	add.f32 	%f10, %f375, %f376;
	selp.f32 	%f418, %f375, %f10, %p92;
	setp.ne.s32 	%p93, %r349, 0;
	@%p93 bra 	$L__BB6_16;
	shr.u32 	%r375, %r1, 3;
	and.b32  	%r376, %r375, 124;
	mov.u32 	%r377, _ZZN3cub18CUB_300001_SM_10006detail6reduce28DeviceReduceSingleTileKernelINS2_10policy_hubIfyN4cuda3std3__44plusIfEEE10Policy1000EPfPdiS9_dfNS7_10__identityEEEvT0_T1_T2_T3_T4_T6_E12temp_storage;
	add.s32 	%r378, %r377, %r376;
	st.shared.f32 	[%r378+8], %f10;
$L__BB6_16:
	bar.sync 	0;
	setp.ne.s32 	%p94, %r1, 0;
	@%p94 bra 	$L__BB6_72;
	ld.shared.f32 	%f377, [_ZZN3cub18CUB_300001_SM_10006detail6reduce28DeviceReduceSingleTileKernelINS2_10policy_hubIfyN4cuda3std3__44plusIfEEE10Policy1000EPfPdiS9_dfNS7_10__identityEEEvT0_T1_T2_T3_T4_T6_E12temp_storage+12];
	add.f32 	%f378, %f418, %f377;
	ld.shared.f32 	%f379, [_ZZN3cub18CUB_300001_SM_10006detail6reduce28DeviceReduceSingleTileKernelINS2_10policy_hubIfyN4cuda3std3__44plusIfEEE10Policy1000EPfPdiS9_dfNS7_10__identityEEEvT0_T1_T2_T3_T4_T6_E12temp_storage+16];
	add.f32 	%f380, %f378, %f379;
	ld.shared.f32 	%f381, [_ZZN3cub18CUB_300001_SM_10006detail6reduce28DeviceReduceSingleTileKernelINS2_10policy_hubIfyN4cuda3std3__44plusIfEEE10Policy1000EPfPdiS9_dfNS7_10__identityEEEvT0_T1_T2_T3_T4_T6_E12temp_storage+20];
	add.f32 	%f382, %f380, %f381;
	ld.shared.f32 	%f383, [_ZZN3cub18CUB_300001_SM_10006detail6reduce28DeviceReduceSingleTileKernelINS2_10policy_hubIfyN4cuda3std3__44plusIfEEE10Policy1000EPfPdiS9_dfNS7_10__identityEEEvT0_T1_T2_T3_T4_T6_E12temp_storage+24];
	add.f32 	%f384, %f382, %f383;
	ld.shared.f32 	%f385, [_ZZN3cub18CUB_300001_SM_10006detail6reduce28DeviceReduceSingleTileKernelINS2_10policy_hubIfyN4cuda3std3__44plusIfEEE10Policy1000EPfPdiS9_dfNS7_10__identityEEEvT0_T1_T2_T3_T4_T6_E12temp_storage+28];
	add.f32 	%f386, %f384, %f385;
	ld.shared.f32 	%f387, [_ZZN3cub18CUB_300001_SM_10006detail6reduce28DeviceReduceSingleTileKernelINS2_10policy_hubIfyN4cuda3std3__44plusIfEEE10Policy1000EPfPdiS9_dfNS7_10__identityEEEvT0_T1_T2_T3_T4_T6_E12temp_storage+32];
	add.f32 	%f388, %f386, %f387;
	ld.shared.f32 	%f389, [_ZZN3cub18CUB_300001_SM_10006detail6reduce28DeviceReduceSingleTileKernelINS2_10policy_hubIfyN4cuda3std3__44plusIfEEE10Policy1000EPfPdiS9_dfNS7_10__identityEEEvT0_T1_T2_T3_T4_T6_E12temp_storage+36];
	add.f32 	%f418, %f388, %f389;
	bra.uni 	$L__BB6_72;
$L__BB6_18:
	// begin inline asm
	mov.u32 %r311, %laneid;
	// end inline asm
	and.b32  	%r337, %r1, 992;
	add.s32 	%r338, %r337, 32;
	setp.gt.s32 	%p73, %r338, %r67;
	not.b32 	%r339, %r337;
	add.s32 	%r340, %r67, %r339;
	selp.b32 	%r335, %r340, 31, %p73;
	mov.b32 	%r313, %f397;
	mov.b32 	%r314, 1;
	mov.b32 	%r336, -1;
	// begin inline asm
	shfl.sync.down.b32 %r312, %r313, %r314, %r335, %r336;
	// end inline asm
	setp.lt.s32 	%p74, %r311, %r335;
	mov.b32 	%f330, %r312;
	add.f32 	%f331, %f397, %f330;
	selp.f32 	%f332, %f331, %f397, %p74;
	mov.b32 	%r318, %f332;
	mov.b32 	%r319, 2;
	// begin inline asm
	shfl.sync.down.b32 %r317, %r318, %r319, %r335, %r336;
	// end inline asm
	add.s32 	%r341, %r311, 2;
	setp.gt.s32 	%p75, %r341, %r335;
	mov.b32 	%f333, %r317;
	add.f32 	%f334, %f332, %f333;
	selp.f32 	%f335, %f332, %f334, %p75;
	mov.b32 	%r323, %f335;
	mov.b32 	%r324, 4;
	// begin inline asm
	shfl.sync.down.b32 %r322, %r323, %r324, %r335, %r336;
	// end inline asm
	add.s32 	%r342, %r311, 4;
	setp.gt.s32 	%p76, %r342, %r335;
	mov.b32 	%f336, %r322;
	add.f32 	%f337, %f335, %f336;
	selp.f32 	%f338, %f335, %f337, %p76;
	mov.b32 	%r328, %f338;
	mov.b32 	%r329, 8;
	// begin inline asm
	shfl.sync.down.b32 %r327, %r328, %r329, %r335, %r336;
	// end inline asm
	add.s32 	%r343, %r311, 8;
	setp.gt.s32 	%p77, %r343, %r335;
	mov.b32 	%f339, %r327;
	add.f32 	%f340, %f338, %f339;
	selp.f32 	%f341, %f338, %f340, %p77;
	mov.b32 	%r333, %f341;
	mov.b32 	%r334, 16;
	// begin inline asm
	shfl.sync.down.b32 %r332, %r333, %r334, %r335, %r336;
	// end inline asm
	add.s32 	%r344, %r311, 16;
	setp.gt.s32 	%p78, %r344, %r335;
	mov.b32 	%f342, %r332;
	add.f32 	%f343, %f341, %f342;
	selp.f32 	%f418, %f341, %f343, %p78;
	setp.ne.s32 	%p79, %r311, 0;
	@%p79 bra 	$L__BB6_20;
	shr.u32 	%r345, %r1, 3;
	and.b32  	%r346, %r345, 124;
	mov.u32 	%r347, _ZZN3cub18CUB_300001_SM_10006detail6reduce28DeviceReduceSingleTileKernelINS2_10policy_hubIfyN4cuda3std3__44plusIfEEE10Policy1000EPfPdiS9_dfNS7_10__identityEEEvT0_T1_T2_T3_T4_T6_E12temp_storage;
	add.s32 	%r348, %r347, %r346;
	st.shared.f32 	[%r348+8], %f418;
$L__BB6_20:
	bar.sync 	0;
	setp.ne.s32 	%p80, %r1, 0;
	@%p80 bra 	$L__BB6_72;
	setp.gt.s32 	%p81, %r67, 32;
	ld.shared.f32 	%f344, [_ZZN3cub18CUB_300001_SM_10006detail6reduce28DeviceReduceSingleTileKernelINS2_10policy_hubIfyN4cuda3std3__44plusIfEEE10Policy1000EPfPdiS9_dfNS7_10__identityEEEvT0_T1_T2_T3_T4_T6_E12temp_storage+12];
	add.f32 	%f345, %f418, %f344;
	selp.f32 	%f346, %f345, %f418, %p81;
	setp.gt.s32 	%p82, %r67, 64;
	ld.shared.f32 	%f347, [_ZZN3cub18CUB_300001_SM_10006detail6reduce28DeviceReduceSingleTileKernelINS2_10policy_hubIfyN4cuda3std3__44plusIfEEE10Policy1000EPfPdiS9_dfNS7_10__identityEEEvT0_T1_T2_T3_T4_T6_E12temp_storage+16];
	add.f32 	%f348, %f347, %f346;
	selp.f32 	%f349, %f348, %f346, %p82;
	setp.gt.s32 	%p83, %r67, 96;
	ld.shared.f32 	%f350, [_ZZN3cub18CUB_300001_SM_10006detail6reduce28DeviceReduceSingleTileKernelINS2_10policy_hubIfyN4cuda3std3__44plusIfEEE10Policy1000EPfPdiS9_dfNS7_10__identityEEEvT0_T1_T2_T3_T4_T6_E12temp_storage+20];
	add.f32 	%f351, %f350, %f349;
	selp.f32 	%f352, %f351, %f349, %p83;
	setp.gt.s32 	%p84, %r67, 128;
	ld.shared.f32 	%f353, [_ZZN3cub18CUB_300001_SM_10006detail6reduce28DeviceReduceSingleTileKernelINS2_10policy_hubIfyN4cuda3std3__44plusIfEEE10Policy1000EPfPdiS9_dfNS7_10__identityEEEvT0_T1_T2_T3_T4_T6_E12temp_storage+24];
	add.f32 	%f354, %f353, %f352;
	selp.f32 	%f355, %f354, %f352, %p84;
	setp.gt.s32 	%p85, %r67, 160;
	ld.shared.f32 	%f356, [_ZZN3cub18CUB_300001_SM_10006detail6reduce28DeviceReduceSingleTileKernelINS2_10policy_hubIfyN4cuda3std3__44plusIfEEE10Policy1000EPfPdiS9_dfNS7_10__identityEEEvT0_T1_T2_T3_T4_T6_E12temp_storage+28];
	add.f32 	%f357, %f356, %f355;
	selp.f32 	%f358, %f357, %f355, %p85;
	setp.gt.s32 	%p86, %r67, 192;
	ld.shared.f32 	%f359, [_ZZN3cub18CUB_300001_SM_10006detail6reduce28DeviceReduceSingleTileKernelINS2_10policy_hubIfyN4cuda3std3__44plusIfEEE10Policy1000EPfPdiS9_dfNS7_10__identityEEEvT0_T1_T2_T3_T4_T6_E12temp_storage+32];
	add.f32 	%f360, %f359, %f358;
	selp.f32 	%f361, %f360, %f358, %p86;
	setp.gt.s32 	%p87, %r67, 224;
	ld.shared.f32 	%f362, [_ZZN3cub18CUB_300001_SM_10006detail6reduce28DeviceReduceSingleTileKernelINS2_10policy_hubIfyN4cuda3std3__44plusIfEEE10Policy1000EPfPdiS9_dfNS7_10__identityEEEvT0_T1_T2_T3_T4_T6_E12temp_storage+36];
	add.f32 	%f363, %f362, %f361;
	selp.f32 	%f418, %f363, %f361, %p87;
	bra.uni 	$L__BB6_72;
$L__BB6_22:
	mov.u32 	%r13, %tid.x;
	shl.b32 	%r224, %r13, 2;
	mul.wide.u32 	%rd86, %r224, 4;
	add.s64 	%rd76, %rd16, %rd86;
	// begin inline asm
	ld.global.nc.v2.u64 {%rd74, %rd75}, [%rd76];
	// end inline asm
	mov.b64 	{%r225, %r226}, %rd75;
	mov.b64 	{%r227, %r228}, %rd74;
	mov.b32 	%f224, %r228;
	mov.b32 	%f225, %r227;
	mov.b32 	%f226, %r226;
	mov.b32 	%f227, %r225;
	add.s64 	%rd79, %rd76, 4096;
	// begin inline asm
	ld.global.nc.v2.u64 {%rd77, %rd78}, [%rd79];
	// end inline asm
	mov.b64 	{%r229, %r230}, %rd78;
	mov.b64 	{%r231, %r232}, %rd77;
	mov.b32 	%f228, %r232;
	mov.b32 	%f229, %r231;
	mov.b32 	%f230, %r230;
	mov.b32 	%f231, %r229;
	add.s64 	%rd82, %rd76, 8192;
	// begin inline asm
	ld.global.nc.v2.u64 {%rd80, %rd81}, [%rd82];
	// end inline asm
	mov.b64 	{%r233, %r234}, %rd81;
	mov.b64 	{%r235, %r236}, %rd80;
	mov.b32 	%f232, %r236;
	mov.b32 	%f233, %r235;
	mov.b32 	%f234, %r234;
	mov.b32 	%f235, %r233;
	add.s64 	%rd85, %rd76, 12288;
	// begin inline asm
	ld.global.nc.v2.u64 {%rd83, %rd84}, [%rd85];
	// end inline asm
	mov.b64 	{%r237, %r238}, %rd84;
	mov.b64 	{%r239, %r240}, %rd83;
	mov.b32 	%f236, %r240;
	mov.b32 	%f237, %r239;
	mov.b32 	%f238, %r238;
	mov.b32 	%f239, %r237;
	add.f32 	%f240, %f225, %f224;
	add.f32 	%f241, %f227, %f226;
	add.f32 	%f242, %f229, %f228;
	add.f32 	%f243, %f231, %f230;
	add.f32 	%f244, %f233, %f232;
	add.f32 	%f245, %f235, %f234;
	add.f32 	%f246, %f237, %f236;
	add.f32 	%f247, %f239, %f238;
	add.f32 	%f248, %f240, %f241;
	add.f32 	%f249, %f242, %f243;
	add.f32 	%f250, %f244, %f245;
	add.f32 	%f251, %f246, %f247;
	add.f32 	%f252, %f248, %f249;
	add.f32 	%f253, %f250, %f251;
	add.f32 	%f404, %f252, %f253;
	setp.lt.u32 	%p50, %r67, 8192;
	mov.b32 	%r387, 4096;
	@%p50 bra 	$L__BB6_26;
	add.s32 	%r14, %r67, -4096;
	mov.b32 	%r387, 4096;
$L__BB6_24:
	mul.wide.s32 	%rd99, %r387, 4;
	add.s64 	%rd89, %rd76, %rd99;
	// begin inline asm
	ld.global.nc.v2.u64 {%rd87, %rd88}, [%rd89];
	// end inline asm
	mov.b64 	{%r242, %r243}, %rd88;
	mov.b64 	{%r244, %r245}, %rd87;
	mov.b32 	%f254, %r245;
	mov.b32 	%f255, %r244;
	mov.b32 	%f256, %r243;
	mov.b32 	%f257, %r242;
	add.s64 	%rd92, %rd89, 4096;
	// begin inline asm
	ld.global.nc.v2.u64 {%rd90, %rd91}, [%rd92];
	// end inline asm
	mov.b64 	{%r246, %r247}, %rd91;
	mov.b64 	{%r248, %r249}, %rd90;
	mov.b32 	%f258, %r249;
	mov.b32 	%f259, %r248;
	mov.b32 	%f260, %r247;
	mov.b32 	%f261, %r246;
	add.s64 	%rd95, %rd89, 8192;
	// begin inline asm
	ld.global.nc.v2.u64 {%rd93, %rd94}, [%rd95];
	// end inline asm
	mov.b64 	{%r250, %r251}, %rd94;
	mov.b64 	{%r252, %r253}, %rd93;
	mov.b32 	%f262, %r253;
	mov.b32 	%f263, %r252;
	mov.b32 	%f264, %r251;
	mov.b32 	%f265, %r250;
	add.s64 	%rd98, %rd89, 12288;
	// begin inline asm
	ld.global.nc.v2.u64 {%rd96, %rd97}, [%rd98];
	// end inline asm
	mov.b64 	{%r254, %r255}, %rd97;
	mov.b64 	{%r256, %r257}, %rd96;
	mov.b32 	%f266, %r257;
	mov.b32 	%f267, %r256;
	mov.b32 	%f268, %r255;
	mov.b32 	%f269, %r254;
	add.f32 	%f270, %f404, %f255;
	add.f32 	%f271, %f254, %f257;
	add.f32 	%f272, %f256, %f259;
	add.f32 	%f273, %f258, %f261;
	add.f32 	%f274, %f260, %f263;
	add.f32 	%f275, %f262, %f265;
	add.f32 	%f276, %f264, %f267;
	add.f32 	%f277, %f266, %f269;
	add.f32 	%f278, %f270, %f271;
	add.f32 	%f279, %f272, %f273;
	add.f32 	%f280, %f274, %f275;
	add.f32 	%f281, %f276, %f277;
	add.f32 	%f282, %f278, %f279;
	add.f32 	%f283, %f280, %f281;
	add.f32 	%f284, %f282, %f283;
	add.f32 	%f404, %f284, %f268;
	sub.s32 	%r258, %r67, %r387;
	setp.lt.s32 	%p51, %r258, 4096;
	@%p51 bra 	$L__BB6_34;
	add.s32 	%r387, %r387, 4096;
	setp.le.s32 	%p52, %r387, %r14;
	@%p52 bra 	$L__BB6_24;
$L__BB6_26:
	setp.le.s32 	%p53, %r67, %r387;
	@%p53 bra 	$L__BB6_34;
	sub.s32 	%r18, %r67, %r387;
	setp.ge.s32 	%p54, %r13, %r18;
	@%p54 bra 	$L__BB6_34;
	not.b32 	%r259, %r13;
	add.s32 	%r260, %r67, %r259;
	sub.s32 	%r19, %r260, %r387;
	and.b32  	%r261, %r19, 768;
	setp.eq.s32 	%p55, %r261, 768;
	mov.u32 	%r391, %r13;
	@%p55 bra 	$L__BB6_31;
	add.s32 	%r389, %r13, %r387;
	shr.u32 	%r262, %r19, 8;
	add.s32 	%r263, %r262, 1;
	and.b32  	%r264, %r263, 3;
	neg.s32 	%r388, %r264;
	mov.u32 	%r391, %r13;
$L__BB6_30:
	.pragma "nounroll";
	mul.wide.u32 	%rd101, %r389, 4;
	add.s64 	%rd100, %rd16, %rd101;
	// begin inline asm
	ld.global.nc.u32 %r265, [%rd100];
	// end inline asm
	mov.b32 	%f286, %r265;
	add.f32 	%f404, %f404, %f286;
	add.s32 	%r391, %r391, 256;
	add.s32 	%r389, %r389, 256;
	add.s32 	%r388, %r388, 1;
	setp.ne.s32 	%p56, %r388, 0;
	@%p56 bra 	$L__BB6_30;
$L__BB6_31:
	setp.lt.u32 	%p57, %r19, 768;
	@%p57 bra 	$L__BB6_34;
	cvt.u64.u32 	%rd102, %r391;
	cvt.u64.u32 	%rd103, %r387;
	add.s64 	%rd104, %rd102, %rd103;
	shl.b64 	%rd105, %rd104, 2;
	add.s64 	%rd106, %rd105, %rd16;
	add.s64 	%rd122, %rd106, 2048;
	add.s32 	%r392, %r391, %r387;
$L__BB6_33:
	mul.wide.u32 	%rd111, %r392, 4;
	add.s64 	%rd107, %rd16, %rd111;
	// begin inline asm
	ld.global.nc.u32 %r266, [%rd107];
	// end inline asm
	mov.b32 	%f287, %r266;
	add.f32 	%f288, %f404, %f287;
	add.s64 	%rd108, %rd122, -1024;
	// begin inline asm
	ld.global.nc.u32 %r267, [%rd108];
	// end inline asm
	mov.b32 	%f289, %r267;
	add.f32 	%f290, %f288, %f289;
	// begin inline asm
	ld.global.nc.u32 %r268, [%rd122];
	// end inline asm
	mov.b32 	%f291, %r268;
	add.f32 	%f292, %f290, %f291;
	add.s64 	%rd110, %rd122, 1024;
	// begin inline asm
	ld.global.nc.u32 %r269, [%rd110];
	// end inline asm
	mov.b32 	%f293, %r269;
	add.f32 	%f404, %f292, %f293;
	add.s32 	%r391, %r391, 1024;
	add.s64 	%rd122, %rd122, 4096;
	add.s32 	%r392, %r392, 1024;
	setp.lt.s32 	%p58, %r391, %r18;
	@%p58 bra 	$L__BB6_33;
$L__BB6_34:
	// begin inline asm
	mov.u32 %r270, %laneid;
	// end inline asm
	mov.b32 	%r272, %f404;
	mov.b32 	%r273, 1;
	mov.b32 	%r294, 31;
	mov.b32 	%r295, -1;
	// begin inline asm
	shfl.sync.down.b32 %r271, %r272, %r273, %r294, %r295;
	// end inline asm
	setp.gt.s32 	%p59, %r270, 30;
	mov.b32 	%f294, %r271;
	add.f32 	%f295, %f404, %f294;
	selp.f32 	%f296, %f404, %f295, %p59;
	mov.b32 	%r277, %f296;
	mov.b32 	%r278, 2;
	// begin inline asm
	shfl.sync.down.b32 %r276, %r277, %r278, %r294, %r295;
	// end inline asm
	setp.gt.s32 	%p60, %r270, 29;
	mov.b32 	%f297, %r276;
	add.f32 	%f298, %f296, %f297;
	selp.f32 	%f299, %f296, %f298, %p60;
	mov.b32 	%r282, %f299;
	mov.b32 	%r283, 4;
	// begin inline asm
	shfl.sync.down.b32 %r281, %r282, %r283, %r294, %r295;
	// end inline asm
	setp.gt.s32 	%p61, %r270, 27;
	mov.b32 	%f300, %r281;
	add.f32 	%f301, %f299, %f300;
	selp.f32 	%f302, %f299, %f301, %p61;
	mov.b32 	%r287, %f302;
	mov.b32 	%r288, 8;
	// begin inline asm
	shfl.sync.down.b32 %r286, %r287, %r288, %r294, %r295;
	// end inline asm
	setp.gt.s32 	%p62, %r270, 23;
	mov.b32 	%f303, %r286;
	add.f32 	%f304, %f302, %f303;
	selp.f32 	%f305, %f302, %f304, %p62;
	mov.b32 	%r292, %f305;
	mov.b32 	%r293, 16;
	// begin inline asm
	shfl.sync.down.b32 %r291, %r292, %r293, %r294, %r295;
	// end inline asm
	setp.gt.s32 	%p63, %r270, 15;
	mov.b32 	%f306, %r291;
	add.f32 	%f26, %f305, %f306;
	selp.f32 	%f418, %f305, %f26, %p63;
	setp.ne.s32 	%p64, %r270, 0;
	@%p64 bra 	$L__BB6_36;
	shr.u32 	%r296, %r13, 3;
	and.b32  	%r297, %r296, 124;
	mov.u32 	%r298, _ZZN3cub18CUB_300001_SM_10006detail6reduce28DeviceReduceSingleTileKernelINS2_10policy_hubIfyN4cuda3std3__44plusIfEEE10Policy1000EPfPdiS9_dfNS7_10__identityEEEvT0_T1_T2_T3_T4_T6_E12temp_storage;
	add.s32 	%r299, %r298, %r297;
	st.shared.f32 	[%r299+8], %f26;
$L__BB6_36:
	bar.sync 	0;
	setp.ne.s32 	%p65, %r13, 0;
	@%p65 bra 	$L__BB6_72;
	ld.shared.f32 	%f307, [_ZZN3cub18CUB_300001_SM_10006detail6reduce28DeviceReduceSingleTileKernelINS2_10policy_hubIfyN4cuda3std3__44plusIfEEE10Policy1000EPfPdiS9_dfNS7_10__identityEEEvT0_T1_T2_T3_T4_T6_E12temp_storage+12];
	add.f32 	%f308, %f418, %f307;
	ld.shared.f32 	%f309, [_ZZN3cub18CUB_300001_SM_10006detail6reduce28DeviceReduceSingleTileKernelINS2_10policy_hubIfyN4cuda3std3__44plusIfEEE10Policy1000EPfPdiS9_dfNS7_10__identityEEEvT0_T1_T2_T3_T4_T6_E12temp_storage+16];
	add.f32 	%f310, %f308, %f309;
	ld.shared.f32 	%f311, [_ZZN3cub18CUB_300001_SM_10006detail6reduce28DeviceReduceSingleTileKernelINS2_10policy_hubIfyN4cuda3std3__44plusIfEEE10Policy1000EPfPdiS9_dfNS7_10__identityEEEvT0_T1_T2_T3_T4_T6_E12temp_storage+20];
	add.f32 	%f312, %f310, %f311;
	ld.shared.f32 	%f313, [_ZZN3cub18CUB_300001_SM_10006detail6reduce28DeviceReduceSingleTileKernelINS2_10policy_hubIfyN4cuda3std3__44plusIfEEE10Policy1000EPfPdiS9_dfNS7_10__identityEEEvT0_T1_T2_T3_T4_T6_E12temp_storage+24];
	add.f32 	%f314, %f312, %f313;
	ld.shared.f32 	%f315, [_ZZN3cub18CUB_300001_SM_10006detail6reduce28DeviceReduceSingleTileKernelINS2_10policy_hubIfyN4cuda3std3__44plusIfEEE10Policy1000EPfPdiS9_dfNS7_10__identityEEEvT0_T1_T2_T3_T4_T6_E12temp_storage+28];
	add.f32 	%f316, %f314, %f315;
	ld.shared.f32 	%f317, [_ZZN3cub18CUB_300001_SM_10006detail6reduce28DeviceReduceSingleTileKernelINS2_10policy_hubIfyN4cuda3std3__44plusIfEEE10Policy1000EPfPdiS9_dfNS7_10__identityEEEvT0_T1_T2_T3_T4_T6_E12temp_storage+32];
	add.f32 	%f318, %f316, %f317;
	ld.shared.f32 	%f319, [_ZZN3cub18CUB_300001_SM_10006detail6reduce28DeviceReduceSingleTileKernelINS2_10policy_hubIfyN4cuda3std3__44plusIfEEE10Policy1000EPfPdiS9_dfNS7_10__identityEEEvT0_T1_T2_T3_T4_T6_E12temp_storage+36];
	add.f32 	%f418, %f318, %f319;
	bra.uni 	$L__BB6_72;
$L__BB6_38:
	setp.gt.s32 	%p3, %r67, 4095;
	@%p3 bra 	$L__BB6_56;
	mov.u32 	%r34, %tid.x;
	setp.ge.s32 	%p20, %r34, %r67;
	mov.f32 	%f410, 0f00000000;
	mov.u32 	%r397, %r34;
	@%p20 bra 	$L__BB6_41;
	mul.wide.u32 	%rd66, %r34, 4;
	add.s64 	%rd65, %rd16, %rd66;
	// begin inline asm
	ld.global.nc.u32 %r144, [%rd65];
	// end inline asm
	mov.b32 	%f410, %r144;
	add.s32 	%r397, %r34, 256;
$L__BB6_41:
	setp.ge.s32 	%p21, %r397, %r67;
	@%p21 bra 	$L__BB6_47;
	not.b32 	%r145, %r397;
	add.s32 	%r37, %r67, %r145;
	and.b32  	%r146, %r37, 768;
	setp.eq.s32 	%p22, %r146, 768;
	@%p22 bra 	$L__BB6_45;
	mul.wide.u32 	%rd67, %r397, 4;
	add.s64 	%rd123, %rd16, %rd67;
	shr.u32 	%r147, %r37, 8;
	add.s32 	%r148, %r147, 1;
	and.b32  	%r149, %r148, 3;
	neg.s32 	%r395, %r149;
$L__BB6_44:
	.pragma "nounroll";
	// begin inline asm
	ld.global.nc.u32 %r150, [%rd123];
	// end inline asm
	mov.b32 	%f156, %r150;
	add.f32 	%f410, %f410, %f156;
	add.s32 	%r397, %r397, 256;
	add.s64 	%rd123, %rd123, 1024;
	add.s32 	%r395, %r395, 1;
	setp.ne.s32 	%p23, %r395, 0;
	@%p23 bra 	$L__BB6_44;
$L__BB6_45:
	setp.lt.u32 	%p24, %r37, 768;
	@%p24 bra 	$L__BB6_47;
$L__BB6_46:
	mul.wide.s32 	%rd73, %r397, 4;
	add.s64 	%rd69, %rd16, %rd73;
	// begin inline asm
	ld.global.nc.u32 %r151, [%rd69];
	// end inline asm
	mov.b32 	%f157, %r151;
	add.f32 	%f158, %f410, %f157;
	add.s64 	%rd70, %rd69, 1024;
	// begin inline asm
	ld.global.nc.u32 %r152, [%rd70];
	// end inline asm
	mov.b32 	%f159, %r152;
	add.f32 	%f160, %f158, %f159;
	add.s64 	%rd71, %rd69, 2048;
	// begin inline asm
	ld.global.nc.u32 %r153, [%rd71];
	// end inline asm
	mov.b32 	%f161, %r153;
	add.f32 	%f162, %f160, %f161;
	add.s64 	%rd72, %rd69, 3072;
	// begin inline asm
	ld.global.nc.u32 %r154, [%rd72];
	// end inline asm
	mov.b32 	%f163, %r154;
	add.f32 	%f410, %f162, %f163;
	add.s32 	%r397, %r397, 1024;
	setp.lt.s32 	%p25, %r397, %r67;
	@%p25 bra 	$L__BB6_46;
$L__BB6_47:
	setp.lt.s32 	%p26, %r67, 256;
	@%p26 bra 	$L__BB6_52;
	// begin inline asm
	mov.u32 %r193, %laneid;
	// end inline asm
	mov.b32 	%r195, %f410;
	mov.b32 	%r196, 1;
	mov.b32 	%r217, 31;
	mov.b32 	%r218, -1;
	// begin inline asm
	shfl.sync.down.b32 %r194, %r195, %r196, %r217, %r218;
	// end inline asm
	setp.gt.s32 	%p42, %r193, 30;
	mov.b32 	%f198, %r194;
	add.f32 	%f199, %f410, %f198;
	selp.f32 	%f200, %f410, %f199, %p42;
	mov.b32 	%r200, %f200;
	mov.b32 	%r201, 2;
	// begin inline asm
	shfl.sync.down.b32 %r199, %r200, %r201, %r217, %r218;
	// end inline asm
	setp.gt.s32 	%p43, %r193, 29;
	mov.b32 	%f201, %r199;
	add.f32 	%f202, %f200, %f201;
	selp.f32 	%f203, %f200, %f202, %p43;
	mov.b32 	%r205, %f203;
	mov.b32 	%r206, 4;
	// begin inline asm
	shfl.sync.down.b32 %r204, %r205, %r206, %r217, %r218;
	// end inline asm
	setp.gt.s32 	%p44, %r193, 27;
	mov.b32 	%f204, %r204;
	add.f32 	%f205, %f203, %f204;
	selp.f32 	%f206, %f203, %f205, %p44;
	mov.b32 	%r210, %f206;
	mov.b32 	%r211, 8;
	// begin inline asm
	shfl.sync.down.b32 %r209, %r210, %r211, %r217, %r218;
	// end inline asm
	setp.gt.s32 	%p45, %r193, 23;
	mov.b32 	%f207, %r209;
	add.f32 	%f208, %f206, %f207;
	selp.f32 	%f209, %f206, %f208, %p45;
	mov.b32 	%r215, %f209;
	mov.b32 	%r216, 16;
	// begin inline asm
	shfl.sync.down.b32 %r214, %r215, %r216, %r217, %r218;
	// end inline asm
	setp.gt.s32 	%p46, %r193, 15;
	mov.b32 	%f210, %r214;
	add.f32 	%f38, %f209, %f210;
	selp.f32 	%f418, %f209, %f38, %p46;
	setp.ne.s32 	%p47, %r193, 0;
	@%p47 bra 	$L__BB6_50;
	shr.u32 	%r219, %r34, 3;
	and.b32  	%r220, %r219, 124;
	mov.u32 	%r221, _ZZN3cub18CUB_300001_SM_10006detail6reduce28DeviceReduceSingleTileKernelINS2_10policy_hubIfyN4cuda3std3__44plusIfEEE10Policy1000EPfPdiS9_dfNS7_10__identityEEEvT0_T1_T2_T3_T4_T6_E12temp_storage;
	add.s32 	%r222, %r221, %r220;
	st.shared.f32 	[%r222+8], %f38;
$L__BB6_50:
	bar.sync 	0;
	setp.ne.s32 	%p48, %r34, 0;
	@%p48 bra 	$L__BB6_72;
	ld.shared.f32 	%f211, [_ZZN3cub18CUB_300001_SM_10006detail6reduce28DeviceReduceSingleTileKernelINS2_10policy_hubIfyN4cuda3std3__44plusIfEEE10Policy1000EPfPdiS9_dfNS7_10__identityEEEvT0_T1_T2_T3_T4_T6_E12temp_storage+12];
	add.f32 	%f212, %f418, %f211;
	ld.shared.f32 	%f213, [_ZZN3cub18CUB_300001_SM_10006detail6reduce28DeviceReduceSingleTileKernelINS2_10policy_hubIfyN4cuda3std3__44plusIfEEE10Policy1000EPfPdiS9_dfNS7_10__identityEEEvT0_T1_T2_T3_T4_T6_E12temp_storage+16];
	add.f32 	%f214, %f212, %f213;
	ld.shared.f32 	%f215, [_ZZN3cub18CUB_300001_SM_10006detail6reduce28DeviceReduceSingleTileKernelINS2_10policy_hubIfyN4cuda3std3__44plusIfEEE10Policy1000EPfPdiS9_dfNS7_10__identityEEEvT0_T1_T2_T3_T4_T6_E12temp_storage+20];
	add.f32 	%f216, %f214, %f215;
	ld.shared.f32 	%f217, [_ZZN3cub18CUB_300001_SM_10006detail6reduce28DeviceReduceSingleTileKernelINS2_10policy_hubIfyN4cuda3std3__44plusIfEEE10Policy1000EPfPdiS9_dfNS7_10__identityEEEvT0_T1_T2_T3_T4_T6_E12temp_storage+24];
	add.f32 	%f218, %f216, %f217;
	ld.shared.f32 	%f219, [_ZZN3cub18CUB_300001_SM_10006detail6reduce28DeviceReduceSingleTileKernelINS2_10policy_hubIfyN4cuda3std3__44plusIfEEE10Policy1000EPfPdiS9_dfNS7_10__identityEEEvT0_T1_T2_T3_T4_T6_E12temp_storage+28];
	add.f32 	%f220, %f218, %f219;
	ld.shared.f32 	%f221, [_ZZN3cub18CUB_300001_SM_10006detail6reduce28DeviceReduceSingleTileKernelINS2_10policy_hubIfyN4cuda3std3__44plusIfEEE10Policy1000EPfPdiS9_dfNS7_10__identityEEEvT0_T1_T2_T3_T4_T6_E12temp_storage+32];
	add.f32 	%f222, %f220, %f221;
	ld.shared.f32 	%f223, [_ZZN3cub18CUB_300001_SM_10006detail6reduce28DeviceReduceSingleTileKernelINS2_10policy_hubIfyN4cuda3std3__44plusIfEEE10Policy1000EPfPdiS9_dfNS7_10__identityEEEvT0_T1_T2_T3_T4_T6_E12temp_storage+36];
	add.f32 	%f418, %f222, %f223;
	bra.uni 	$L__BB6_72;
$L__BB6_52:
	// begin inline asm
	mov.u32 %r155, %laneid;
	// end inline asm
	and.b32  	%r181, %r34, 992;
	add.s32 	%r182, %r181, 32;
	setp.gt.s32 	%p27, %r182, %r67;
	not.b32 	%r183, %r181;
	add.s32 	%r184, %r67, %r183;
	selp.b32 	%r179, %r184, 31, %p27;
	mov.b32 	%r157, %f410;
	mov.b32 	%r158, 1;
	mov.b32 	%r180, -1;
	// begin inline asm
	shfl.sync.down.b32 %r156, %r157, %r158, %r179, %r180;
	// end inline asm
	setp.lt.s32 	%p28, %r155, %r179;
	mov.b32 	%f164, %r156;
	add.f32 	%f165, %f410, %f164;
	selp.f32 	%f166, %f165, %f410, %p28;
	mov.b32 	%r162, %f166;
	mov.b32 	%r163, 2;
	// begin inline asm
	shfl.sync.down.b32 %r161, %r162, %r163, %r179, %r180;
	// end inline asm
	add.s32 	%r185, %r155, 2;
	setp.gt.s32 	%p29, %r185, %r179;
	mov.b32 	%f167, %r161;
	add.f32 	%f168, %f166, %f167;
	selp.f32 	%f169, %f166, %f168, %p29;
	mov.b32 	%r167, %f169;
	mov.b32 	%r168, 4;
	// begin inline asm
	shfl.sync.down.b32 %r166, %r167, %r168, %r179, %r180;
	// end inline asm
	add.s32 	%r186, %r155, 4;
	setp.gt.s32 	%p30, %r186, %r179;
	mov.b32 	%f170, %r166;
	add.f32 	%f171, %f169, %f170;
	selp.f32 	%f172, %f169, %f171, %p30;
	mov.b32 	%r172, %f172;
	mov.b32 	%r173, 8;
	// begin inline asm
	shfl.sync.down.b32 %r171, %r172, %r173, %r179, %r180;
	// end inline asm
	add.s32 	%r187, %r155, 8;
	setp.gt.s32 	%p31, %r187, %r179;
	mov.b32 	%f173, %r171;
	add.f32 	%f174, %f172, %f173;
	selp.f32 	%f175, %f172, %f174, %p31;
	mov.b32 	%r177, %f175;
	mov.b32 	%r178, 16;
	// begin inline asm
	shfl.sync.down.b32 %r176, %r177, %r178, %r179, %r180;
	// end inline asm
	add.s32 	%r188, %r155, 16;
	setp.gt.s32 	%p32, %r188, %r179;
	mov.b32 	%f176, %r176;
	add.f32 	%f177, %f175, %f176;
	selp.f32 	%f418, %f175, %f177, %p32;
	setp.ne.s32 	%p33, %r155, 0;
	@%p33 bra 	$L__BB6_54;
	shr.u32 	%r189, %r34, 3;
	and.b32  	%r190, %r189, 124;
	mov.u32 	%r191, _ZZN3cub18CUB_300001_SM_10006detail6reduce28DeviceReduceSingleTileKernelINS2_10policy_hubIfyN4cuda3std3__44plusIfEEE10Policy1000EPfPdiS9_dfNS7_10__identityEEEvT0_T1_T2_T3_T4_T6_E12temp_storage;
	add.s32 	%r192, %r191, %r190;
	st.shared.f32 	[%r192+8], %f418;
$L__BB6_54:
	bar.sync 	0;
	setp.ne.s32 	%p34, %r34, 0;
	@%p34 bra 	$L__BB6_72;
	setp.gt.s32 	%p35, %r67, 32;
	ld.shared.f32 	%f178, [_ZZN3cub18CUB_300001_SM_10006detail6reduce28DeviceReduceSingleTileKernelINS2_10policy_hubIfyN4cuda3std3__44plusIfEEE10Policy1000EPfPdiS9_dfNS7_10__identityEEEvT0_T1_T2_T3_T4_T6_E12temp_storage+12];
	add.f32 	%f179, %f418, %f178;
	selp.f32 	%f180, %f179, %f418, %p35;
	setp.gt.s32 	%p36, %r67, 64;
	ld.shared.f32 	%f181, [_ZZN3cub18CUB_300001_SM_10006detail6reduce28DeviceReduceSingleTileKernelINS2_10policy_hubIfyN4cuda3std3__44plusIfEEE10Policy1000EPfPdiS9_dfNS7_10__identityEEEvT0_T1_T2_T3_T4_T6_E12temp_storage+16];
	add.f32 	%f182, %f181, %f180;
	selp.f32 	%f183, %f182, %f180, %p36;
	setp.gt.s32 	%p37, %r67, 96;
	ld.shared.f32 	%f184, [_ZZN3cub18CUB_300001_SM_10006detail6reduce28DeviceReduceSingleTileKernelINS2_10policy_hubIfyN4cuda3std3__44plusIfEEE10Policy1000EPfPdiS9_dfNS7_10__identityEEEvT0_T1_T2_T3_T4_T6_E12temp_storage+20];
	add.f32 	%f185, %f184, %f183;
	selp.f32 	%f186, %f185, %f183, %p37;
	setp.gt.s32 	%p38, %r67, 128;
	ld.shared.f32 	%f187, [_ZZN3cub18CUB_300001_SM_10006detail6reduce28DeviceReduceSingleTileKernelINS2_10policy_hubIfyN4cuda3std3__44plusIfEEE10Policy1000EPfPdiS9_dfNS7_10__identityEEEvT0_T1_T2_T3_T4_T6_E12temp_storage+24];
	add.f32 	%f188, %f187, %f186;
	selp.f32 	%f189, %f188, %f186, %p38;
	setp.gt.s32 	%p39, %r67, 160;
	ld.shared.f32 	%f190, [_ZZN3cub18CUB_300001_SM_10006detail6reduce28DeviceReduceSingleTileKernelINS2_10policy_hubIfyN4cuda3std3__44plusIfEEE10Policy1000EPfPdiS9_dfNS7_10__identityEEEvT0_T1_T2_T3_T4_T6_E12temp_storage+28];
	add.f32 	%f191, %f190, %f189;
	selp.f32 	%f192, %f191, %f189, %p39;
	setp.gt.s32 	%p40, %r67, 192;
	ld.shared.f32 	%f193, [_ZZN3cub18CUB_300001_SM_10006detail6reduce28DeviceReduceSingleTileKernelINS2_10policy_hubIfyN4cuda3std3__44plusIfEEE10Policy1000EPfPdiS9_dfNS7_10__identityEEEvT0_T1_T2_T3_T4_T6_E12temp_storage+32];
	add.f32 	%f194, %f193, %f192;
	selp.f32 	%f195, %f194, %f192, %p40;
	setp.gt.s32 	%p41, %r67, 224;
	ld.shared.f32 	%f196, [_ZZN3cub18CUB_300001_SM_10006detail6reduce28DeviceReduceSingleTileKernelINS2_10policy_hubIfyN4cuda3std3__44plusIfEEE10Policy1000EPfPdiS9_dfNS7_10__identityEEEvT0_T1_T2_T3_T4_T6_E12temp_storage+36];
	add.f32 	%f197, %f196, %f195;
	selp.f32 	%f418, %f197, %f195, %p41;
	bra.uni 	$L__BB6_72;
$L__BB6_56:
	mov.u32 	%r46, %tid.x;
	mul.wide.u32 	%rd35, %r46, 4;
	add.s64 	%rd19, %rd16, %rd35;
	// begin inline asm
	ld.global.nc.u32 %r68, [%rd19];
	// end inline asm
	mov.b32 	%f58, %r68;
	add.s64 	%rd20, %rd19, 1024;
	// begin inline asm
	ld.global.nc.u32 %r69, [%rd20];
	// end inline asm
	mov.b32 	%f59, %r69;
	add.s64 	%rd21, %rd19, 2048;
	// begin inline asm
	ld.global.nc.u32 %r70, [%rd21];
	// end inline asm
	mov.b32 	%f60, %r70;
	add.s64 	%rd22, %rd19, 3072;
	// begin inline asm
	ld.global.nc.u32 %r71, [%rd22];
	// end inline asm
	mov.b32 	%f61, %r71;
	add.s64 	%rd23, %rd19, 4096;
	// begin inline asm
	ld.global.nc.u32 %r72, [%rd23];
	// end inline asm
	mov.b32 	%f62, %r72;
	add.s64 	%rd24, %rd19, 5120;
	// begin inline asm
	ld.global.nc.u32 %r73, [%rd24];
	// end inline asm
	mov.b32 	%f63, %r73;
	add.s64 	%rd25, %rd19, 6144;
	// begin inline asm
	ld.global.nc.u32 %r74, [%rd25];
	// end inline asm
	mov.b32 	%f64, %r74;
	add.s64 	%rd26, %rd19, 7168;
	// begin inline asm
	ld.global.nc.u32 %r75, [%rd26];
	// end inline asm
	mov.b32 	%f65, %r75;
	add.s64 	%rd27, %rd19, 8192;
	// begin inline asm
	ld.global.nc.u32 %r76, [%rd27];
	// end inline asm
	mov.b32 	%f66, %r76;
	add.s64 	%rd28, %rd19, 9216;
	// begin inline asm
	ld.global.nc.u32 %r77, [%rd28];
	// end inline asm
	mov.b32 	%f67, %r77;
	add.s64 	%rd29, %rd19, 10240;
	// begin inline asm
	ld.global.nc.u32 %r78, [%rd29];
	// end inline asm
	mov.b32 	%f68, %r78;
	add.s64 	%rd30, %rd19, 11264;
	// begin inline asm
	ld.global.nc.u32 %r79, [%rd30];
	// end inline asm
	mov.b32 	%f69, %r79;
	add.s64 	%rd31, %rd19, 12288;
	// begin inline asm
	ld.global.nc.u32 %r80, [%rd31];
	// end inline asm
	mov.b32 	%f70, %r80;
	add.s64 	%rd32, %rd19, 13312;
	// begin inline asm
	ld.global.nc.u32 %r81, [%rd32];
	// end inline asm
	mov.b32 	%f71, %r81;
	add.s64 	%rd33, %rd19, 14336;
	// begin inline asm
	ld.global.nc.u32 %r82, [%rd33];
	// end inline asm
	mov.b32 	%f72, %r82;
	add.s64 	%rd34, %rd19, 15360;
	// begin inline asm
	ld.global.nc.u32 %r83, [%rd34];
	// end inline asm
	mov.b32 	%f73, %r83;
	add.f32 	%f74, %f58, %f59;
	add.f32 	%f75, %f60, %f61;
	add.f32 	%f76, %f62, %f63;
	add.f32 	%f77, %f64, %f65;
	add.f32 	%f78, %f66, %f67;
	add.f32 	%f79, %f68, %f69;
	add.f32 	%f80, %f70, %f71;
	add.f32 	%f81, %f72, %f73;
	add.f32 	%f82, %f74, %f75;
	add.f32 	%f83, %f76, %f77;
	add.f32 	%f84, %f78, %f79;
	add.f32 	%f85, %f80, %f81;
	add.f32 	%f86, %f82, %f83;
	add.f32 	%f87, %f84, %f85;
	add.f32 	%f417, %f86, %f87;
	setp.lt.u32 	%p4, %r67, 8192;
	mov.b32 	%r400, 4096;
	@%p4 bra 	$L__BB6_60;
	add.s32 	%r47, %r67, -4096;
	mov.b32 	%r400, 4096;
$L__BB6_58:
	mul.wide.s32 	%rd52, %r400, 4;
	add.s64 	%rd36, %rd19, %rd52;
	// begin inline asm
	ld.global.nc.u32 %r86, [%rd36];
	// end inline asm
	mov.b32 	%f88, %r86;
	add.s64 	%rd37, %rd36, 1024;
	// begin inline asm
	ld.global.nc.u32 %r87, [%rd37];
	// end inline asm
	mov.b32 	%f89, %r87;
	add.s64 	%rd38, %rd36, 2048;
	// begin inline asm
	ld.global.nc.u32 %r88, [%rd38];
	// end inline asm
	mov.b32 	%f90, %r88;
	add.s64 	%rd39, %rd36, 3072;
	// begin inline asm
	ld.global.nc.u32 %r89, [%rd39];
	// end inline asm
	mov.b32 	%f91, %r89;
	add.s64 	%rd40, %rd36, 4096;
	// begin inline asm
	ld.global.nc.u32 %r90, [%rd40];
	// end inline asm
	mov.b32 	%f92, %r90;
	add.s64 	%rd41, %rd36, 5120;
	// begin inline asm
	ld.global.nc.u32 %r91, [%rd41];
	// end inline asm
	mov.b32 	%f93, %r91;
	add.s64 	%rd42, %rd36, 6144;
	// begin inline asm
	ld.global.nc.u32 %r92, [%rd42];
	// end inline asm
	mov.b32 	%f94, %r92;
	add.s64 	%rd43, %rd36, 7168;
	// begin inline asm
	ld.global.nc.u32 %r93, [%rd43];
	// end inline asm
	mov.b32 	%f95, %r93;
	add.s64 	%rd44, %rd36, 8192;
	// begin inline asm
	ld.global.nc.u32 %r94, [%rd44];
	// end inline asm
	mov.b32 	%f96, %r94;
	add.s64 	%rd45, %rd36, 9216;
	// begin inline asm
	ld.global.nc.u32 %r95, [%rd45];
	// end inline asm
	mov.b32 	%f97, %r95;
	add.s64 	%rd46, %rd36, 10240;
	// begin inline asm
	ld.global.nc.u32 %r96, [%rd46];
	// end inline asm
	mov.b32 	%f98, %r96;
	add.s64 	%rd47, %rd36, 11264;
	// begin inline asm
	ld.global.nc.u32 %r97, [%rd47];
	// end inline asm
	mov.b32 	%f99, %r97;
	add.s64 	%rd48, %rd36, 12288;
	// begin inline asm
	ld.global.nc.u32 %r98, [%rd48];
	// end inline asm
	mov.b32 	%f100, %r98;
	add.s64 	%rd49, %rd36, 13312;
	// begin inline asm
	ld.global.nc.u32 %r99, [%rd49];
	// end inline asm
	mov.b32 	%f101, %r99;
	add.s64 	%rd50, %rd36, 14336;
	// begin inline asm
	ld.global.nc.u32 %r100, [%rd50];
	// end inline asm
	mov.b32 	%f102, %r100;
	add.s64 	%rd51, %rd36, 15360;
	// begin inline asm
	ld.global.nc.u32 %r101, [%rd51];
	// end inline asm
	mov.b32 	%f103, %r101;
	add.f32 	%f104, %f417, %f88;
	add.f32 	%f105, %f89, %f90;
	add.f32 	%f106, %f91, %f92;
	add.f32 	%f107, %f93, %f94;
	add.f32 	%f108, %f95, %f96;
	add.f32 	%f109, %f97, %f98;
	add.f32 	%f110, %f99, %f100;
	add.f32 	%f111, %f101, %f102;
	add.f32 	%f112, %f104, %f105;
	add.f32 	%f113, %f106, %f107;
	add.f32 	%f114, %f108, %f109;
	add.f32 	%f115, %f110, %f111;
	add.f32 	%f116, %f112, %f113;
	add.f32 	%f117, %f114, %f115;
	add.f32 	%f118, %f116, %f117;
	add.f32 	%f417, %f118, %f103;
	sub.s32 	%r102, %r67, %r400;
	setp.lt.s32 	%p5, %r102, 4096;
	@%p5 bra 	$L__BB6_68;
	add.s32 	%r400, %r400, 4096;
	setp.le.s32 	%p6, %r400, %r47;
	@%p6 bra 	$L__BB6_58;
$L__BB6_60:
	setp.le.s32 	%p7, %r67, %r400;
	@%p7 bra 	$L__BB6_68;
	sub.s32 	%r51, %r67, %r400;
	setp.ge.s32 	%p8, %r46, %r51;
	@%p8 bra 	$L__BB6_68;
	not.b32 	%r103, %r46;
	add.s32 	%r104, %r67, %r103;
	sub.s32 	%r52, %r104, %r400;
	and.b32  	%r105, %r52, 768;
	setp.eq.s32 	%p9, %r105, 768;
	mov.u32 	%r404, %r46;
	@%p9 bra 	$L__BB6_65;
	add.s32 	%r402, %r46, %r400;
	shr.u32 	%r106, %r52, 8;
	add.s32 	%r107, %r106, 1;
	and.b32  	%r108, %r107, 3;
	neg.s32 	%r401, %r108;
	mov.u32 	%r404, %r46;
$L__BB6_64:
	.pragma "nounroll";
	mul.wide.u32 	%rd54, %r402, 4;
	add.s64 	%rd53, %rd16, %rd54;
	// begin inline asm
	ld.global.nc.u32 %r109, [%rd53];
	// end inline asm
	mov.b32 	%f120, %r109;
	add.f32 	%f417, %f417, %f120;
	add.s32 	%r404, %r404, 256;
	add.s32 	%r402, %r402, 256;
	add.s32 	%r401, %r401, 1;
	setp.ne.s32 	%p10, %r401, 0;
	@%p10 bra 	$L__BB6_64;
$L__BB6_65:
	setp.lt.u32 	%p11, %r52, 768;
	@%p11 bra 	$L__BB6_68;
	cvt.u64.u32 	%rd55, %r404;
	cvt.u64.u32 	%rd56, %r400;
	add.s64 	%rd57, %rd55, %rd56;
	shl.b64 	%rd58, %rd57, 2;
	add.s64 	%rd59, %rd58, %rd16;
	add.s64 	%rd124, %rd59, 2048;
	add.s32 	%r405, %r404, %r400;
$L__BB6_67:
	mul.wide.u32 	%rd64, %r405, 4;
	add.s64 	%rd60, %rd16, %rd64;
	// begin inline asm
	ld.global.nc.u32 %r110, [%rd60];
	// end inline asm
	mov.b32 	%f121, %r110;
	add.f32 	%f122, %f417, %f121;
	add.s64 	%rd61, %rd124, -1024;
	// begin inline asm
	ld.global.nc.u32 %r111, [%rd61];
	// end inline asm
	mov.b32 	%f123, %r111;
	add.f32 	%f124, %f122, %f123;
	// begin inline asm
	ld.global.nc.u32 %r112, [%rd124];
	// end inline asm
	mov.b32 	%f125, %r112;
	add.f32 	%f126, %f124, %f125;
	add.s64 	%rd63, %rd124, 1024;
	// begin inline asm
	ld.global.nc.u32 %r113, [%rd63];
	// end inline asm
	mov.b32 	%f127, %r113;
	add.f32 	%f417, %f126, %f127;
	add.s32 	%r404, %r404, 1024;
	add.s64 	%rd124, %rd124, 4096;
	add.s32 	%r405, %r405, 1024;
	setp.lt.s32 	%p12, %r404, %r51;
	@%p12 bra 	$L__BB6_67;
$L__BB6_68:
	// begin inline asm
	mov.u32 %r114, %laneid;
	// end inline asm
	mov.b32 	%r116, %f417;
	mov.b32 	%r117, 1;
	mov.b32 	%r138, 31;
	mov.b32 	%r139, -1;
	// begin inline asm
	shfl.sync.down.b32 %r115, %r116, %r117, %r138, %r139;
	// end inline asm
	setp.gt.s32 	%p13, %r114, 30;
	mov.b32 	%f128, %r115;
	add.f32 	%f129, %f417, %f128;
	selp.f32 	%f130, %f417, %f129, %p13;
	mov.b32 	%r121, %f130;
	mov.b32 	%r122, 2;
	// begin inline asm
	shfl.sync.down.b32 %r120, %r121, %r122, %r138, %r139;
	// end inline asm
	setp.gt.s32 	%p14, %r114, 29;
	mov.b32 	%f131, %r120;
	add.f32 	%f132, %f130, %f131;
	selp.f32 	%f133, %f130, %f132, %p14;
	mov.b32 	%r126, %f133;
	mov.b32 	%r127, 4;
	// begin inline asm
	shfl.sync.down.b32 %r125, %r126, %r127, %r138, %r139;
	// end inline asm
	setp.gt.s32 	%p15, %r114, 27;
	mov.b32 	%f134, %r125;
	add.f32 	%f135, %f133, %f134;
	selp.f32 	%f136, %f133, %f135, %p15;
	mov.b32 	%r131, %f136;
	mov.b32 	%r132, 8;
	// begin inline asm
	shfl.sync.down.b32 %r130, %r131, %r132, %r138, %r139;
	// end inline asm
	setp.gt.s32 	%p16, %r114, 23;
	mov.b32 	%f137, %r130;
	add.f32 	%f138, %f136, %f137;
	selp.f32 	%f139, %f136, %f138, %p16;
	mov.b32 	%r136, %f139;
	mov.b32 	%r137, 16;
	// begin inline asm
	shfl.sync.down.b32 %r135, %r136, %r137, %r138, %r139;
	// end inline asm
	setp.gt.s32 	%p17, %r114, 15;
	mov.b32 	%f140, %r135;
	add.f32 	%f54, %f139, %f140;
	selp.f32 	%f418, %f139, %f54, %p17;
	setp.ne.s32 	%p18, %r114, 0;
	@%p18 bra 	$L__BB6_70;
	shr.u32 	%r140, %r46, 3;
	and.b32  	%r141, %r140, 124;
	mov.u32 	%r142, _ZZN3cub18CUB_300001_SM_10006detail6reduce28DeviceReduceSingleTileKernelINS2_10policy_hubIfyN4cuda3std3__44plusIfEEE10Policy1000EPfPdiS9_dfNS7_10__identityEEEvT0_T1_T2_T3_T4_T6_E12temp_storage;
	add.s32 	%r143, %r142, %r141;
	st.shared.f32 	[%r143+8], %f54;
$L__BB6_70:
	bar.sync 	0;
	setp.ne.s32 	%p19, %r46, 0;
	@%p19 bra 	$L__BB6_72;
	ld.shared.f32 	%f141, [_ZZN3cub18CUB_300001_SM_10006detail6reduce28DeviceReduceSingleTileKernelINS2_10policy_hubIfyN4cuda3std3__44plusIfEEE10Policy1000EPfPdiS9_dfNS7_10__identityEEEvT0_T1_T2_T3_T4_T6_E12temp_storage+12];
	add.f32 	%f142, %f418, %f141;
	ld.shared.f32 	%f143, [_ZZN3cub18CUB_300001_SM_10006detail6reduce28DeviceReduceSingleTileKernelINS2_10policy_hubIfyN4cuda3std3__44plusIfEEE10Policy1000EPfPdiS9_dfNS7_10__identityEEEvT0_T1_T2_T3_T4_T6_E12temp_storage+16];
	add.f32 	%f144, %f142, %f143;
	ld.shared.f32 	%f145, [_ZZN3cub18CUB_300001_SM_10006detail6reduce28DeviceReduceSingleTileKernelINS2_10policy_hubIfyN4cuda3std3__44plusIfEEE10Policy1000EPfPdiS9_dfNS7_10__identityEEEvT0_T1_T2_T3_T4_T6_E12temp_storage+20];
	add.f32 	%f146, %f144, %f145;
	ld.shared.f32 	%f147, [_ZZN3cub18CUB_300001_SM_10006detail6reduce28DeviceReduceSingleTileKernelINS2_10policy_hubIfyN4cuda3std3__44plusIfEEE10Policy1000EPfPdiS9_dfNS7_10__identityEEEvT0_T1_T2_T3_T4_T6_E12temp_storage+24];
	add.f32 	%f148, %f146, %f147;
	ld.shared.f32 	%f149, [_ZZN3cub18CUB_300001_SM_10006detail6reduce28DeviceReduceSingleTileKernelINS2_10policy_hubIfyN4cuda3std3__44plusIfEEE10Policy1000EPfPdiS9_dfNS7_10__identityEEEvT0_T1_T2_T3_T4_T6_E12temp_storage+28];
	add.f32 	%f150, %f148, %f149;
	ld.shared.f32 	%f151, [_ZZN3cub18CUB_300001_SM_10006detail6reduce28DeviceReduceSingleTileKernelINS2_10policy_hubIfyN4cuda3std3__44plusIfEEE10Policy1000EPfPdiS9_dfNS7_10__identityEEEvT0_T1_T2_T3_T4_T6_E12temp_storage+32];
	add.f32 	%f152, %f150, %f151;
	ld.shared.f32 	%f153, [_ZZN3cub18CUB_300001_SM_10006detail6reduce28DeviceReduceSingleTileKernelINS2_10policy_hubIfyN4cuda3std3__44plusIfEEE10Policy1000EPfPdiS9_dfNS7_10__identityEEEvT0_T1_T2_T3_T4_T6_E12temp_storage+36];
	add.f32 	%f418, %f152, %f153;
$L__BB6_72:
	mov.u32 	%r379, %tid.x;
	setp.ne.s32 	%p95, %r379, 0;
	@%p95 bra 	$L__BB6_74;
	cvt.rn.f32.f64 	%f390, %fd1;
	add.f32 	%f391, %f418, %f390;
	cvt.f64.f32 	%fd2, %f391;
	st.global.f64 	[%rd1], %fd2;
$L__BB6_74:
	ret;

}
.func  (.param .align 16 .b8 func_retval0[16]) __internal_trig_reduction_slowpathd(
	.param .b64 __internal_trig_reduction_slowpathd_param_0
)
{
	.local .align 8 .b8 	__local_depot7[40];
	.reg .b64 	%SP;
	.reg .b64 	%SPL;
	.reg .pred 	%p<10>;
	.reg .b32 	%r<47>;
	.reg .b64 	%rd<74>;
	.reg .b64 	%fd<5>;

	mov.u64 	%SPL, __local_depot7;
	ld.param.f64 	%fd4, [__internal_trig_reduction_slowpathd_param_0];
	add.u64 	%rd1, %SPL, 0;
	{
	.reg .b32 %temp; 
	mov.b64 	{%temp, %r1}, %fd4;
	}
	shr.u32 	%r2, %r1, 20;
	and.b32  	%r3, %r2, 2047;
	setp.eq.s32 	%p1, %r3, 2047;
	mov.b32 	%r46, 0;
	@%p1 bra 	$L__BB7_9;
	add.s32 	%r20, %r3, -1024;
	mov.b64 	%rd20, %fd4;
	shl.b64 	%rd2, %rd20, 11;
	shr.u32 	%r4, %r20, 6;
	sub.s32 	%r45, 15, %r4;
	sub.s32 	%r21, 19, %r4;
	setp.lt.u32 	%p2, %r20, 128;
	selp.b32 	%r6, 18, %r21, %p2;
	setp.ge.s32 	%p3, %r45, %r6;
	mov.b64 	%rd70, 0;
	@%p3 bra 	$L__BB7_4;
	add.s32 	%r23, %r6, %r4;
	neg.s32 	%r43, %r23;
	or.b64  	%rd3, %rd2, -9223372036854775808;
	mov.b64 	%rd70, 0;
	mov.b32 	%r42, 0;
	mov.u64 	%rd25, __cudart_i2opi_d;
	mov.u32 	%r44, %r45;
$L__BB7_3:
	.pragma "nounroll";
	mul.wide.s32 	%rd22, %r42, 8;
	add.s64 	%rd23, %rd1, %rd22;
	mul.wide.s32 	%rd24, %r44, 8;
	add.s64 	%rd26, %rd25, %rd24;
	ld.global.nc.u64 	%rd27, [%rd26];
	{
	.reg .u32 %r0, %r1, %r2, %r3, %alo, %ahi, %blo, %bhi, %clo, %chi;
	mov.b64 	{%alo,%ahi}, %rd27;
	mov.b64 	{%blo,%bhi}, %rd3;
	mov.b64 	{%clo,%chi}, %rd70;
	mad.lo.cc.u32 	%r0, %alo, %blo, %clo;
	madc.hi.cc.u32 	%r1, %alo, %blo, %chi;
	madc.hi.u32 	%r2, %alo, %bhi, 0;
	mad.lo.cc.u32 	%r1, %alo, %bhi, %r1;
	madc.hi.cc.u32 	%r2, %ahi, %blo, %r2;
	madc.hi.u32 	%r3, %ahi, %bhi, 0;
	mad.lo.cc.u32 	%r1, %ahi, %blo, %r1;
	madc.lo.cc.u32 	%r2, %ahi, %bhi, %r2;
	addc.u32 	%r3, %r3, 0;
	mov.b64 	%rd28, {%r0,%r1};
	mov.b64 	%rd70, {%r2,%r3};
	}
	st.local.u64 	[%rd23], %rd28;
	add.s32 	%r44, %r44, 1;
	add.s32 	%r43, %r43, 1;
	add.s32 	%r42, %r42, 1;
	setp.ne.s32 	%p4, %r43, -15;
	mov.u32 	%r45, %r6;
	@%p4 bra 	$L__BB7_3;
$L__BB7_4:
	cvt.s64.s32 	%rd29, %r45;
	cvt.u64.u32 	%rd30, %r4;
	add.s64 	%rd31, %rd30, %rd29;
	shl.b64 	%rd32, %rd31, 3;
	add.s64 	%rd33, %rd1, %rd32;
	st.local.u64 	[%rd33+-120], %rd70;
	and.b32  	%r15, %r2, 63;
	ld.local.u64 	%rd72, [%rd1+16];
	ld.local.u64 	%rd71, [%rd1+24];
	setp.eq.s32 	%p5, %r15, 0;
	@%p5 bra 	$L__BB7_6;
	shl.b64 	%rd34, %rd71, %r15;
	shr.u64 	%rd35, %rd72, 1;
	xor.b32  	%r24, %r15, 63;
	shr.u64 	%rd36, %rd35, %r24;
	or.b64  	%rd71, %rd34, %rd36;
	ld.local.u64 	%rd37, [%rd1+8];
	shl.b64 	%rd38, %rd72, %r15;
	shr.u64 	%rd39, %rd37, 1;
	shr.u64 	%rd40, %rd39, %r24;
	or.b64  	%rd72, %rd38, %rd40;
$L__BB7_6:
	and.b32  	%r25, %r1, -2147483648;
	shr.u64 	%rd41, %rd71, 62;
	cvt.u32.u64 	%r26, %rd41;
	mov.b64 	{%r27, %r28}, %rd71;
	mov.b64 	{%r29, %r30}, %rd72;
	shf.l.wrap.b32 	%r31, %r30, %r27, 2;
	shf.l.wrap.b32 	%r32, %r27, %r28, 2;
	mov.b64 	%rd42, {%r31, %r32};
	shl.b64 	%rd43, %rd72, 2;
	shr.u64 	%rd44, %rd42, 63;
	cvt.u32.u64 	%r33, %rd44;
	add.s32 	%r34, %r33, %r26;
	setp.eq.s32 	%p6, %r25, 0;
	neg.s32 	%r35, %r34;
	selp.b32 	%r46, %r34, %r35, %p6;
	setp.gt.s64 	%p7, %rd42, -1;
	mov.b64 	%rd45, 0;
	{
	.reg .u32 %r0, %r1, %r2, %r3, %a0, %a1, %a2, %a3, %b0, %b1, %b2, %b3;
	mov.b64 	{%a0,%a1}, %rd45;
	mov.b64 	{%a2,%a3}, %rd45;
	mov.b64 	{%b0,%b1}, %rd43;
	mov.b64 	{%b2,%b3}, %rd42;
	sub.cc.u32 	%r0, %a0, %b0;
	subc.cc.u32 	%r1, %a1, %b1;
	subc.cc.u32 	%r2, %a2, %b2;
	subc.u32 	%r3, %a3, %b3;
	mov.b64 	%rd46, {%r0,%r1};
	mov.b64 	%rd47, {%r2,%r3};
	}
	xor.b32  	%r36, %r25, -2147483648;
	selp.b64 	%rd73, %rd42, %rd47, %p7;
	selp.b64 	%rd14, %rd43, %rd46, %p7;
	selp.b32 	%r17, %r25, %r36, %p7;
	clz.b64 	%r37, %rd73;
	cvt.u64.u32 	%rd15, %r37;
	setp.eq.s32 	%p8, %r37, 0;
	@%p8 bra 	$L__BB7_8;
	cvt.u32.u64 	%r38, %rd15;
	and.b32  	%r39, %r38, 63;
	shl.b64 	%rd48, %rd73, %r39;
	shr.u64 	%rd49, %rd14, 1;
	not.b32 	%r40, %r38;
	and.b32  	%r41, %r40, 63;
	shr.u64 	%rd50, %rd49, %r41;
	or.b64  	%rd73, %rd48, %rd50;
$L__BB7_8:
	mov.b64 	%rd51, -3958705157555305931;
	{
	.reg .u32 %r0, %r1, %r2, %r3, %alo, %ahi, %blo, %bhi;
	mov.b64 	{%alo,%ahi}, %rd73;
	mov.b64 	{%blo,%bhi}, %rd51;
	mul.lo.u32 	%r0, %alo, %blo;
	mul.hi.u32 	%r1, %alo, %blo;
	mad.lo.cc.u32 	%r1, %alo, %bhi, %r1;
	madc.hi.u32 	%r2, %alo, %bhi, 0;
	mad.lo.cc.u32 	%r1, %ahi, %blo, %r1;
	madc.hi.cc.u32 	%r2, %ahi, %blo, %r2;
	madc.hi.u32 	%r3, %ahi, %bhi, 0;
	mad.lo.cc.u32 	%r2, %ahi, %bhi, %r2;
	addc.u32 	%r3, %r3, 0;
	mov.b64 	%rd52, {%r0,%r1};
	mov.b64 	%rd53, {%r2,%r3};
	}
	setp.gt.s64 	%p9, %rd53, 0;
	{
	.reg .u32 %r0, %r1, %r2, %r3, %a0, %a1, %a2, %a3, %b0, %b1, %b2, %b3;
	mov.b64 	{%a0,%a1}, %rd52;
	mov.b64 	{%a2,%a3}, %rd53;
	mov.b64 	{%b0,%b1}, %rd52;
	mov.b64 	{%b2,%b3}, %rd53;
	add.cc.u32 	%r0, %a0, %b0;
	addc.cc.u32 	%r1, %a1, %b1;
	addc.cc.u32 	%r2, %a2, %b2;
	addc.u32 	%r3, %a3, %b3;
	mov.b64 	%rd54, {%r0,%r1};
	mov.b64 	%rd55, {%r2,%r3};
	}
	selp.b64 	%rd56, %rd55, %rd53, %p9;
	selp.s64 	%rd57, -1, 0, %p9;
	sub.s64 	%rd58, %rd57, %rd15;
	cvt.u64.u32 	%rd59, %r17;
	shl.b64 	%rd60, %rd59, 32;
	add.s64 	%rd61, %rd56, 1;
	shr.u64 	%rd62, %rd61, 10;
	add.s64 	%rd63, %rd62, 1;
	shr.u64 	%rd64, %rd63, 1;
	shl.b64 	%rd65, %rd58, 52;
	add.s64 	%rd66, %rd65, %rd64;
	add.s64 	%rd67, %rd66, 4602678819172646912;
	or.b64  	%rd68, %rd67, %rd60;
	mov.b64 	%fd4, %rd68;
$L__BB7_9:
	st.param.f64 	[func_retval0], %fd4;
	st.param.b32 	[func_retval0+8], %r46;
	ret;

}


// ===== COMPILED SASS (sm_100) =====

	.target	sm_100

	.elftype	@"ET_EXEC"


//--------------------- .note.nv.tkinfo           --------------------------
	.section	.note.nv.tkinfo,"",@"SHT_NOTE"
	.sectionflags	@"SHF_NOTE_NV_TKINFO"
	.tkinfo
        /*0018*/ 	.word	0x00000002
        /*0030*/ 	.string	""
        /*0030*/ 	.string	"ptxas"
        /*0030*/ 	.string	"Cuda compilation tools, release 13.0, V13.0.88"
        /*0030*/ 	.string	"Build cuda_13.0.r13.0/compiler.36424714_0"
        /*0030*/ 	.string	"-arch sm_100 -m 64 "



//--------------------- .note.nv.cuinfo           --------------------------
	.section	.note.nv.cuinfo,"",@"SHT_NOTE"
	.sectionflags	@"SHF_NOTE_NV_CUINFO"
        /*0018*/ 	.short	0x0002
        /*001a*/ 	.short	0x0064
        /*001c*/ 	.short	0x0082
	.zero		2


//--------------------- .nv.info                  --------------------------
	.section	.nv.info,"",@"SHT_CUDA_INFO"
	.align	4


	//----- nvinfo : EIATTR_REGCOUNT
	.align		4
        /*0000*/ 	.byte	0x04, 0x2f
        /*0002*/ 	.short	(.L_46 - .L_45)
	.align		4
.L_45:
        /*0004*/ 	.word	index@(_ZN3cub18CUB_300001_SM_10006detail11EmptyKernelIvEEvv)
        /*0008*/ 	.word	0x00000004


	//----- nvinfo : EIATTR_FRAME_SIZE
	.align		4
.L_46:
        /*000c*/ 	.byte	0x04, 0x11
        /*000e*/ 	.short	(.L_48 - .L_47)
	.align		4
.L_47:
        /*0010*/ 	.word	index@(_ZN3cub18CUB_300001_SM_10006detail11EmptyKernelIvEEvv)
        /*0014*/ 	.word	0x00000000


	//----- nvinfo : EIATTR_REGCOUNT
	.align		4
.L_48:
        /*0018*/ 	.byte	0x04, 0x2f
        /*001a*/ 	.short	(.L_50 - .L_49)
	.align		4
.L_49:
        /*001c*/ 	.word	index@(_ZN3cub18CUB_300001_SM_10006detail6reduce28DeviceReduceSingleTileKernelINS2_10policy_hubIfjN4cuda3std3__44plusIfEEE10Policy1000EN6thrust24THRUST_300001_SM_1000_NS6detail15normal_iteratorINSD_10device_ptrIdEEEEPdjS9_df9integrateEEvT0_T1_T2_T3_T4_T6_)
        /*0020*/ 	.word	0x00000034


	//----- nvinfo : EIATTR_FRAME_SIZE
	.align		4
.L_50:
        /*0024*/ 	.byte	0x04, 0x11
        /*0026*/ 	.short	(.L_52 - .L_51)
	.align		4
.L_51:
        /*0028*/ 	.word	index@($_ZN3cub18CUB_300001_SM_10006detail6reduce28DeviceReduceSingleTileKernelINS2_10policy_hubIfjN4cuda3std3__44plusIfEEE10Policy1000EN6thrust24THRUST_300001_SM_1000_NS6detail15normal_iteratorINSD_10device_ptrIdEEEEPdjS9_df9integrateEEvT0_T1_T2_T3_T4_T6_$__internal_trig_reduction_slowpathd)
        /*002c*/ 	.word	0x00000028


	//----- nvinfo : EIATTR_FRAME_SIZE
	.align		4
.L_52:
        /*0030*/ 	.byte	0x04, 0x11
        /*0032*/ 	.short	(.L_54 - .L_53)
	.align		4
.L_53:
        /*0034*/ 	.word	index@($__internal_3_$__cuda_sm20_div_rn_f64_full)
        /*0038*/ 	.word	0x00000028


	//----- nvinfo : EIATTR_FRAME_SIZE
	.align		4
.L_54:
        /*003c*/ 	.byte	0x04, 0x11
        /*003e*/ 	.short	(.L_56 - .L_55)
	.align		4
.L_55:
        /*0040*/ 	.word	index@(_ZN3cub18CUB_300001_SM_10006detail6reduce28DeviceReduceSingleTileKernelINS2_10policy_hubIfjN4cuda3std3__44plusIfEEE10Policy1000EN6thrust24THRUST_300001_SM_1000_NS6detail15normal_iteratorINSD_10device_ptrIdEEEEPdjS9_df9integrateEEvT0_T1_T2_T3_T4_T6_)
        /*0044*/ 	.word	0x00000028


	//----- nvinfo : EIATTR_REGCOUNT
	.align		4
.L_56:
        /*0048*/ 	.byte	0x04, 0x2f
        /*004a*/ 	.short	(.L_58 - .L_57)
	.align		4
.L_57:
        /*004c*/ 	.word	index@(_ZN3cub18CUB_300001_SM_10006detail6reduce18DeviceReduceKernelINS2_10policy_hubIfjN4cuda3std3__44plusIfEEE10Policy1000EN6thrust24THRUST_300001_SM_1000_NS6detail15normal_iteratorINSD_10device_ptrIdEEEEjS9_f9integrateEEvT0_PT3_T1_NS0_13GridEvenShareISN_EET2_T4_)
        /*0050*/ 	.word	0x00000032


	//----- nvinfo : EIATTR_FRAME_SIZE
	.align		4
.L_58:
        /*0054*/ 	.byte	0x04, 0x11
        /*0056*/ 	.short	(.L_60 - .L_59)
	.align		4
.L_59:
        /*0058*/ 	.word	index@($_ZN3cub18CUB_300001_SM_10006detail6reduce18DeviceReduceKernelINS2_10policy_hubIfjN4cuda3std3__44plusIfEEE10Policy1000EN6thrust24THRUST_300001_SM_1000_NS6detail15normal_iteratorINSD_10device_ptrIdEEEEjS9_f9integrateEEvT0_PT3_T1_NS0_13GridEvenShareISN_EET2_T4_$__internal_trig_reduction_slowpathd)
        /*005c*/ 	.word	0x00000028


	//----- nvinfo : EIATTR_FRAME_SIZE
	.align		4
.L_60:
        /*0060*/ 	.byte	0x04, 0x11
        /*0062*/ 	.short	(.L_62 - .L_61)
	.align		4
.L_61:
        /*0064*/ 	.word	index@($__internal_2_$__cuda_sm20_div_rn_f64_full)
        /*0068*/ 	.word	0x00000028


	//----- nvinfo : EIATTR_FRAME_SIZE
	.align		4
.L_62:
        /*006c*/ 	.byte	0x04, 0x11
        /*006e*/ 	.short	(.L_64 - .L_63)
	.align		4
.L_63:
        /*0070*/ 	.word	index@(_ZN3cub18CUB_300001_SM_10006detail6reduce18DeviceReduceKernelINS2_10policy_hubIfjN4cuda3std3__44plusIfEEE10Policy1000EN6thrust24THRUST_300001_SM_1000_NS6detail15normal_iteratorINSD_10device_ptrIdEEEEjS9_f9integrateEEvT0_PT3_T1_NS0_13GridEvenShareISN_EET2_T4_)
        /*0074*/ 	.word	0x00000028


	//----- nvinfo : EIATTR_REGCOUNT
	.align		4
.L_64:
        /*0078*/ 	.byte	0x04, 0x2f
        /*007a*/ 	.short	(.L_66 - .L_65)
	.align		4
.L_65:
        /*007c*/ 	.word	index@(_ZN3cub18CUB_300001_SM_10006detail6reduce28DeviceReduceSingleTileKernelINS2_10policy_hubIfjN4cuda3std3__44plusIfEEE10Policy1000EPfPdiS9_dfNS7_10__identityEEEvT0_T1_T2_T3_T4_T6_)
        /*0080*/ 	.word	0x0000001e


	//----- nvinfo : EIATTR_FRAME_SIZE
	.align		4
.L_66:
        /*0084*/ 	.byte	0x04, 0x11
        /*0086*/ 	.short	(.L_68 - .L_67)
	.align		4
.L_67:
        /*0088*/ 	.word	index@(_ZN3cub18CUB_300001_SM_10006detail6reduce28DeviceReduceSingleTileKernelINS2_10policy_hubIfjN4cuda3std3__44plusIfEEE10Policy1000EPfPdiS9_dfNS7_10__identityEEEvT0_T1_T2_T3_T4_T6_)
        /*008c*/ 	.word	0x00000000


	//----- nvinfo : EIATTR_REGCOUNT
	.align		4
.L_68:
        /*0090*/ 	.byte	0x04, 0x2f
        /*0092*/ 	.short	(.L_70 - .L_69)
	.align		4
.L_69:
        /*0094*/ 	.word	index@(_ZN3cub18CUB_300001_SM_10006detail6reduce28DeviceReduceSingleTileKernelINS2_10policy_hubIfyN4cuda3std3__44plusIfEEE10Policy1000EN6thrust24THRUST_300001_SM_1000_NS6detail15normal_iteratorINSD_10device_ptrIdEEEEPdyS9_df9integrateEEvT0_T1_T2_T3_T4_T6_)
        /*0098*/ 	.word	0x00000036


	//----- nvinfo : EIATTR_FRAME_SIZE
	.align		4
.L_70:
        /*009c*/ 	.byte	0x04, 0x11
        /*009e*/ 	.short	(.L_72 - .L_71)
	.align		4
.L_71:
        /*00a0*/ 	.word	index@($_ZN3cub18CUB_300001_SM_10006detail6reduce28DeviceReduceSingleTileKernelINS2_10policy_hubIfyN4cuda3std3__44plusIfEEE10Policy1000EN6thrust24THRUST_300001_SM_1000_NS6detail15normal_iteratorINSD_10device_ptrIdEEEEPdyS9_df9integrateEEvT0_T1_T2_T3_T4_T6_$__internal_trig_reduction_slowpathd)
        /*00a4*/ 	.word	0x00000028


	//----- nvinfo : EIATTR_FRAME_SIZE
	.align		4
.L_72:
        /*00a8*/ 	.byte	0x04, 0x11
        /*00aa*/ 	.short	(.L_74 - .L_73)
	.align		4
.L_73:
        /*00ac*/ 	.word	index@($__internal_1_$__cuda_sm20_div_rn_f64_full)
        /*00b0*/ 	.word	0x00000028


	//----- nvinfo : EIATTR_FRAME_SIZE
	.align		4
.L_74:
        /*00b4*/ 	.byte	0x04, 0x11
        /*00b6*/ 	.short	(.L_76 - .L_75)
	.align		4
.L_75:
        /*00b8*/ 	.word	index@(_ZN3cub18CUB_300001_SM_10006detail6reduce28DeviceReduceSingleTileKernelINS2_10policy_hubIfyN4cuda3std3__44plusIfEEE10Policy1000EN6thrust24THRUST_300001_SM_1000_NS6detail15normal_iteratorINSD_10device_ptrIdEEEEPdyS9_df9integrateEEvT0_T1_T2_T3_T4_T6_)
        /*00bc*/ 	.word	0x00000028


	//----- nvinfo : EIATTR_REGCOUNT
	.align		4
.L_76:
        /*00c0*/ 	.byte	0x04, 0x2f
        /*00c2*/ 	.short	(.L_78 - .L_77)
	.align		4
.L_77:
        /*00c4*/ 	.word	index@(_ZN3cub18CUB_300001_SM_10006detail6reduce18DeviceReduceKernelINS2_10policy_hubIfyN4cuda3std3__44plusIfEEE10Policy1000EN6thrust24THRUST_300001_SM_1000_NS6detail15normal_iteratorINSD_10device_ptrIdEEEEyS9_f9integrateEEvT0_PT3_T1_NS0_13GridEvenShareISN_EET2_T4_)
        /*00c8*/ 	.word	0x00000030


	//----- nvinfo : EIATTR_FRAME_SIZE
	.align		4
.L_78:
        /*00cc*/ 	.byte	0x04, 0x11
        /*00ce*/ 	.short	(.L_80 - .L_79)
	.align		4
.L_79:
        /*00d0*/ 	.word	index@($_ZN3cub18CUB_300001_SM_10006detail6reduce18DeviceReduceKernelINS2_10policy_hubIfyN4cuda3std3__44plusIfEEE10Policy1000EN6thrust24THRUST_300001_SM_1000_NS6detail15normal_iteratorINSD_10device_ptrIdEEEEyS9_f9integrateEEvT0_PT3_T1_NS0_13GridEvenShareISN_EET2_T4_$__internal_trig_reduction_slowpathd)
        /*00d4*/ 	.word	0x00000028


	//----- nvinfo : EIATTR_FRAME_SIZE
	.align		4
.L_80:
        /*00d8*/ 	.byte	0x04, 0x11
        /*00da*/ 	.short	(.L_82 - .L_81)
	.align		4
.L_81:
        /*00dc*/ 	.word	index@($__internal_0_$__cuda_sm20_div_rn_f64_full)
        /*00e0*/ 	.word	0x00000028


	//----- nvinfo : EIATTR_FRAME_SIZE
	.align		4
.L_82:
        /*00e4*/ 	.byte	0x04, 0x11
        /*00e6*/ 	.short	(.L_84 - .L_83)
	.align		4
.L_83:
        /*00e8*/ 	.word	index@(_ZN3cub18CUB_300001_SM_10006detail6reduce18DeviceReduceKernelINS2_10policy_hubIfyN4cuda3std3__44plusIfEEE10Policy1000EN6thrust24THRUST_300001_SM_1000_NS6detail15normal_iteratorINSD_10device_ptrIdEEEEyS9_f9integrateEEvT0_PT3_T1_NS0_13GridEvenShareISN_EET2_T4_)
        /*00ec*/ 	.word	0x00000028


	//----- nvinfo : EIATTR_REGCOUNT
	.align		4
.L_84:
        /*00f0*/ 	.byte	0x04, 0x2f
        /*00f2*/ 	.short	(.L_86 - .L_85)
	.align		4
.L_85:
        /*00f4*/ 	.word	index@(_ZN3cub18CUB_300001_SM_10006detail6reduce28DeviceReduceSingleTileKernelINS2_10policy_hubIfyN4cuda3std3__44plusIfEEE10Policy1000EPfPdiS9_dfNS7_10__identityEEEvT0_T1_T2_T3_T4_T6_)
        /*00f8*/ 	.word	0x0000001e


	//----- nvinfo : EIATTR_FRAME_SIZE
	.align		4
.L_86:
        /*00fc*/ 	.byte	0x04, 0x11
        /*00fe*/ 	.short	(.L_88 - .L_87)
	.align		4
.L_87:
        /*0100*/ 	.word	index@(_ZN3cub18CUB_300001_SM_10006detail6reduce28DeviceReduceSingleTileKernelINS2_10policy_hubIfyN4cuda3std3__44plusIfEEE10Policy1000EPfPdiS9_dfNS7_10__identityEEEvT0_T1_T2_T3_T4_T6_)
        /*0104*/ 	.word	0x00000000


	//----- nvinfo : EIATTR_MIN_STACK_SIZE
	.align		4
.L_88:
        /*0108*/ 	.byte	0x04, 0x12
        /*010a*/ 	.short	(.L_90 - .L_89)
	.align		4
.L_89:
        /*010c*/ 	.word	index@(_ZN3cub18CUB_300001_SM_10006detail6reduce28DeviceReduceSingleTileKernelINS2_10policy_hubIfyN4cuda3std3__44plusIfEEE10Policy1000EPfPdiS9_dfNS7_10__identityEEEvT0_T1_T2_T3_T4_T6_)
        /*0110*/ 	.word	0x00000000


	//----- nvinfo : EIATTR_MIN_STACK_SIZE
	.align		4
.L_90:
        /*0114*/ 	.byte	0x04, 0x12
        /*0116*/ 	.short	(.L_92 - .L_91)
	.align		4
.L_91:
        /*0118*/ 	.word	index@(_ZN3cub18CUB_300001_SM_10006detail6reduce18DeviceReduceKernelINS2_10policy_hubIfyN4cuda3std3__44plusIfEEE10Policy1000EN6thrust24THRUST_300001_SM_1000_NS6detail15normal_iteratorINSD_10device_ptrIdEEEEyS9_f9integrateEEvT0_PT3_T1_NS0_13GridEvenShareISN_EET2_T4_)
        /*011c*/ 	.word	0x00000028


	//----- nvinfo : EIATTR_MIN_STACK_SIZE
	.align		4
.L_92:
        /*0120*/ 	.byte	0x04, 0x12
        /*0122*/ 	.short	(.L_94 - .L_93)
	.align		4
.L_93:
        /*0124*/ 	.word	index@(_ZN3cub18CUB_300001_SM_10006detail6reduce28DeviceReduceSingleTileKernelINS2_10policy_hubIfyN4cuda3std3__44plusIfEEE10Policy1000EN6thrust24THRUST_300001_SM_1000_NS6detail15normal_iteratorINSD_10device_ptrIdEEEEPdyS9_df9integrateEEvT0_T1_T2_T3_T4_T6_)
        /*0128*/ 	.word	0x00000028


	//----- nvinfo : EIATTR_MIN_STACK_SIZE
	.align		4
.L_94:
        /*012c*/ 	.byte	0x04, 0x12
        /*012e*/ 	.short	(.L_96 - .L_95)
	.align		4
.L_95:
        /*0130*/ 	.word	index@(_ZN3cub18CUB_300001_SM_10006detail6reduce28DeviceReduceSingleTileKernelINS2_10policy_hubIfjN4cuda3std3__44plusIfEEE10Policy1000EPfPdiS9_dfNS7_10__identityEEEvT0_T1_T2_T3_T4_T6_)
        /*0134*/ 	.word	0x00000000


	//----- nvinfo : EIATTR_MIN_STACK_SIZE
	.align		4
.L_96:
        /*0138*/ 	.byte	0x04, 0x12
        /*013a*/ 	.short	(.L_98 - .L_97)
	.align		4
.L_97:
        /*013c*/ 	.word	index@(_ZN3cub18CUB_300001_SM_10006detail6reduce18DeviceReduceKernelINS2_10policy_hubIfjN4cuda3std3__44plusIfEEE10Policy1000EN6thrust24THRUST_300001_SM_1000_NS6detail15normal_iteratorINSD_10device_ptrIdEEEEjS9_f9integrateEEvT0_PT3_T1_NS0_13GridEvenShareISN_EET2_T4_)
        /*0140*/ 	.word	0x00000028


	//----- nvinfo : EIATTR_MIN_STACK_SIZE
	.align		4
.L_98:
        /*0144*/ 	.byte	0x04, 0x12
        /*0146*/ 	.short	(.L_100 - .L_99)
	.align		4
.L_99:
        /*0148*/ 	.word	index@(_ZN3cub18CUB_300001_SM_10006detail6reduce28DeviceReduceSingleTileKernelINS2_10policy_hubIfjN4cuda3std3__44plusIfEEE10Policy1000EN6thrust24THRUST_300001_SM_1000_NS6detail15normal_iteratorINSD_10device_ptrIdEEEEPdjS9_df9integrateEEvT0_T1_T2_T3_T4_T6_)
        /*014c*/ 	.word	0x00000028


	//----- nvinfo : EIATTR_MIN_STACK_SIZE
	.align		4
.L_100:
        /*0150*/ 	.byte	0x04, 0x12
        /*0152*/ 	.short	(.L_102 - .L_101)
	.align		4
.L_101:
        /*0154*/ 	.word	index@(_ZN3cub18CUB_300001_SM_10006detail11EmptyKernelIvEEvv)
        /*0158*/ 	.word	0x00000000
.L_102:


//--------------------- .nv.compat                --------------------------
	.section	.nv.compat,"",@"SHT_CUDA_COMPAT_INFO"
	.align	4
        /*0000*/ 	.byte	0x02, 0x09, 0x00, 0x00, 0x02, 0x02, 0x01, 0x00, 0x02, 0x05, 0x05, 0x00, 0x03, 0x07, 0x01, 0x01
        /*0010*/ 	.byte	0x02, 0x03, 0x00, 0x00, 0x02, 0x06, 0x01, 0x00, 0x04, 0x0b, 0x08, 0x00, 0x01, 0x00, 0x00, 0x00
        /*0020*/ 	.byte	0x00, 0x00, 0x00, 0x00


//--------------------- .nv.info._ZN3cub18CUB_300001_SM_10006detail6reduce28DeviceReduceSingleTileKernelINS2_10policy_hubIfyN4cuda3std3__44plusIfEEE10Policy1000EPfPdiS9_dfNS7_10__identityEEEvT0_T1_T2_T3_T4_T6_ --------------------------
	.section	.nv.info._ZN3cub18CUB_300001_SM_10006detail6reduce28DeviceReduceSingleTileKernelINS2_10policy_hubIfyN4cuda3std3__44plusIfEEE10Policy1000EPfPdiS9_dfNS7_10__identityEEEvT0_T1_T2_T3_T4_T6_,"",@"SHT_CUDA_INFO"
	.sectionflags	@""
	.align	4


	//----- nvinfo : EIATTR_CUDA_API_VERSION
	.align		4
        /*0000*/ 	.byte	0x04, 0x37
        /*0002*/ 	.short	(.L_104 - .L_103)
.L_103:
        /*0004*/ 	.word	0x00000082


	//----- nvinfo : EIATTR_KPARAM_INFO
	.align		4
.L_104:
        /*0008*/ 	.byte	0x04, 0x17
        /*000a*/ 	.short	(.L_106 - .L_105)
.L_105:
        /*000c*/ 	.word	0x00000000
        /*0010*/ 	.short	0x0005
        /*0012*/ 	.short	0x0020
        /*0014*/ 	.byte	0x00, 0xf0, 0x05, 0x00


	//----- nvinfo : EIATTR_KPARAM_INFO
	.align		4
.L_106:
        /*0018*/ 	.byte	0x04, 0x17
        /*001a*/ 	.short	(.L_108 - .L_107)
.L_107:
        /*001c*/ 	.word	0x00000000
        /*0020*/ 	.short	0x0004
        /*0022*/ 	.short	0x0018
        /*0024*/ 	.byte	0x00, 0xf0, 0x21, 0x00


	//----- nvinfo : EIATTR_KPARAM_INFO
	.align		4
.L_108:
        /*0028*/ 	.byte	0x04, 0x17
        /*002a*/ 	.short	(.L_110 - .L_109)
.L_109:
        /*002c*/ 	.word	0x00000000
        /*0030*/ 	.short	0x0003
        /*0032*/ 	.short	0x0014
        /*0034*/ 	.byte	0x00, 0xf0, 0x05, 0x00


	//----- nvinfo : EIATTR_KPARAM_INFO
	.align		4
.L_110:
        /*0038*/ 	.byte	0x04, 0x17
        /*003a*/ 	.short	(.L_112 - .L_111)
.L_111:
        /*003c*/ 	.word	0x00000000
        /*0040*/ 	.short	0x0002
        /*0042*/ 	.short	0x0010
        /*0044*/ 	.byte	0x00, 0xf0, 0x11, 0x00


	//----- nvinfo : EIATTR_KPARAM_INFO
	.align		4
.L_112:
        /*0048*/ 	.byte	0x04, 0x17
        /*004a*/ 	.short	(.L_114 - .L_113)
.L_113:
        /*004c*/ 	.word	0x00000000
        /*0050*/ 	.short	0x0001
        /*0052*/ 	.short	0x0008
        /*0054*/ 	.byte	0x00, 0xf5, 0x21, 0x00


	//----- nvinfo : EIATTR_KPARAM_INFO
	.align		4
.L_114:
        /*0058*/ 	.byte	0x04, 0x17
        /*005a*/ 	.short	(.L_116 - .L_115)
.L_115:
        /*005c*/ 	.word	0x00000000
        /*0060*/ 	.short	0x0000
        /*0062*/ 	.short	0x0000
        /*0064*/ 	.byte	0x00, 0xf5, 0x21, 0x00


	//----- nvinfo : EIATTR_SPARSE_MMA_MASK
	.align		4
.L_116:
        /*0068*/ 	.byte	0x03, 0x50
        /*006a*/ 	.short	0x0000


	//----- nvinfo : EIATTR_MAXREG_COUNT
	.align		4
        /*006c*/ 	.byte	0x03, 0x1b
        /*006e*/ 	.short	0x00ff


	//----- nvinfo : EIATTR_NUM_BARRIERS
	.align		4
        /*0070*/ 	.byte	0x02, 0x4c
        /*0072*/ 	.byte	0x01
	.zero		1


	//----- nvinfo : EIATTR_MERCURY_ISA_VERSION
	.align		4
        /*0074*/ 	.byte	0x03, 0x5f
        /*0076*/ 	.short	0x0101


	//----- nvinfo : EIATTR_COOP_GROUP_MASK_REGIDS
	.align		4
        /*0078*/ 	.byte	0x04, 0x29
        /*007a*/ 	.short	(.L_118 - .L_117)


	//   ....[0]....
.L_117:
        /*007c*/ 	.word	0xffffffff


	//   ....[1]....
        /*0080*/ 	.word	0xffffffff


	//   ....[2]....
        /*0084*/ 	.word	0xffffffff


	//   ....[3]....
        /*0088*/ 	.word	0xffffffff


	//   ....[4]....
        /*008c*/ 	.word	0xffffffff


	//   ....[5]....
        /*0090*/ 	.word	0xffffffff


	//   ....[6]....
        /*0094*/ 	.word	0xffffffff


	//   ....[7]....
        /*0098*/ 	.word	0xffffffff


	//   ....[8]....
        /*009c*/ 	.word	0xffffffff


	//   ....[9]....
        /*00a0*/ 	.word	0xffffffff


	//   ....[10]....
        /*00a4*/ 	.word	0xffffffff


	//   ....[11]....
        /*00a8*/ 	.word	0xffffffff


	//   ....[12]....
        /*00ac*/ 	.word	0xffffffff


	//   ....[13]....
        /*00b0*/ 	.word	0xffffffff


	//   ....[14]....
        /*00b4*/ 	.word	0xffffffff


	//   ....[15]....
        /*00b8*/ 	.word	0xffffffff


	//   ....[16]....
        /*00bc*/ 	.word	0xffffffff


	//   ....[17]....
        /*00c0*/ 	.word	0xffffffff


	//   ....[18]....
        /*00c4*/ 	.word	0xffffffff


	//   ....[19]....
        /*00c8*/ 	.word	0xffffffff


	//   ....[20]....
        /*00cc*/ 	.word	0xffffffff


	//   ....[21]....
        /*00d0*/ 	.word	0xffffffff


	//   ....[22]....
        /*00d4*/ 	.word	0xffffffff


	//   ....[23]....
        /*00d8*/ 	.word	0xffffffff


	//   ....[24]....
        /*00dc*/ 	.word	0xffffffff


	//   ....[25]....
        /*00e0*/ 	.word	0xffffffff


	//   ....[26]....
        /*00e4*/ 	.word	0xffffffff


	//   ....[27]....
        /*00e8*/ 	.word	0xffffffff


	//   ....[28]....
        /*00ec*/ 	.word	0xffffffff


	//   ....[29]....
        /*00f0*/ 	.word	0xffffffff


	//----- nvinfo : EIATTR_COOP_GROUP_INSTR_OFFSETS
	.align		4
.L_118:
        /*00f4*/ 	.byte	0x04, 0x28
        /*00f6*/ 	.short	(.L_120 - .L_119)


	//   ....[0]....
.L_119:
        /*00f8*/ 	.word	0x00000980


	//   ....[1]....
        /*00fc*/ 	.word	0x000009e0


	//   ....[2]....
        /*0100*/ 	.word	0x00000a50


	//   ....[3]....
        /*0104*/ 	.word	0x00000aa0


	//   ....[4]....
        /*0108*/ 	.word	0x00000ad0


	//   ....[5]....
        /*010c*/ 	.word	0x00000c90


	//   ....[6]....
        /*0110*/ 	.word	0x00000d20


	//   ....[7]....
        /*0114*/ 	.word	0x00000d60


	//   ....[8]....
        /*0118*/ 	.word	0x00000db0


	//   ....[9]....
        /*011c*/ 	.word	0x00000df0


	//   ....[10]....
        /*0120*/ 	.word	0x00001c00


	//   ....[11]....
        /*0124*/ 	.word	0x00001c80


	//   ....[12]....
        /*0128*/ 	.word	0x00001cd0


	//   ....[13]....
        /*012c*/ 	.word	0x00001d10


	//   ....[14]....
        /*0130*/ 	.word	0x00001d40


	//   ....[15]....
        /*0134*/ 	.word	0x00002700


	//   ....[16]....
        /*0138*/ 	.word	0x00002760


	//   ....[17]....
        /*013c*/ 	.word	0x000027d0


	//   ....[18]....
        /*0140*/ 	.word	0x00002820


	//   ....[19]....
        /*0144*/ 	.word	0x00002850


	//   ....[20]....
        /*0148*/ 	.word	0x00002a10


	//   ....[21]....
        /*014c*/ 	.word	0x00002a90


	//   ....[22]....
        /*0150*/ 	.word	0x00002ad0


	//   ....[23]....
        /*0154*/ 	.word	0x00002b10


	//   ....[24]....
        /*0158*/ 	.word	0x00002b70


	//   ....[25]....
        /*015c*/ 	.word	0x00003b00


	//   ....[26]....
        /*0160*/ 	.word	0x00003b80


	//   ....[27]....
        /*0164*/ 	.word	0x00003bd0


	//   ....[28]....
        /*0168*/ 	.word	0x00003c10


	//   ....[29]....
        /*016c*/ 	.word	0x00003c40


	//----- nvinfo : EIATTR_VRC_CTA_INIT_COUNT
	.align		4
.L_120:
        /*0170*/ 	.byte	0x02, 0x4a
	.zero		1
	.zero		1


	//----- nvinfo : EIATTR_EXIT_INSTR_OFFSETS
	.align		4
        /*0174*/ 	.byte	0x04, 0x1c
        /*0176*/ 	.short	(.L_122 - .L_121)


	//   ....[0]....
.L_121:
        /*0178*/ 	.word	0x00000080


	//   ....[1]....
        /*017c*/ 	.word	0x000000c0


	//   ....[2]....
        /*0180*/ 	.word	0x00003d90


	//   ....[3]....
        /*0184*/ 	.word	0x00003e00


	//----- nvinfo : EIATTR_MAX_THREADS
	.align		4
.L_122:
        /*0188*/ 	.byte	0x04, 0x05
        /*018a*/ 	.short	(.L_124 - .L_123)
.L_123:
        /*018c*/ 	.word	0x00000100
        /*0190*/ 	.word	0x00000001
        /*0194*/ 	.word	0x00000001


	//----- nvinfo : EIATTR_CRS_STACK_SIZE
	.align		4
.L_124:
        /*0198*/ 	.byte	0x04, 0x1e
        /*019a*/ 	.short	(.L_126 - .L_125)
.L_125:
        /*019c*/ 	.word	0x00000000


	//----- nvinfo : EIATTR_CBANK_PARAM_SIZE
	.align		4
.L_126:
        /*01a0*/ 	.byte	0x03, 0x19
        /*01a2*/ 	.short	0x0021


	//----- nvinfo : EIATTR_PARAM_CBANK
	.align		4
        /*01a4*/ 	.byte	0x04, 0x0a
        /*01a6*/ 	.short	(.L_128 - .L_127)
	.align		4
.L_127:
        /*01a8*/ 	.word	index@(.nv.constant0._ZN3cub18CUB_300001_SM_10006detail6reduce28DeviceReduceSingleTileKernelINS2_10policy_hubIfyN4cuda3std3__44plusIfEEE10Policy1000EPfPdiS9_dfNS7_10__identityEEEvT0_T1_T2_T3_T4_T6_)
        /*01ac*/ 	.short	0x0380
        /*01ae*/ 	.short	0x0021


	//----- nvinfo : EIATTR_SW_WAR
	.align		4
.L_128:
        /*01b0*/ 	.byte	0x04, 0x36
        /*01b2*/ 	.short	(.L_130 - .L_129)
.L_129:
        /*01b4*/ 	.word	0x00000008
.L_130:


//--------------------- .nv.info._ZN3cub18CUB_300001_SM_10006detail6reduce18DeviceReduceKernelINS2_10policy_hubIfyN4cuda3std3__44plusIfEEE10Policy1000EN6thrust24THRUST_300001_SM_1000_NS6detail15normal_iteratorINSD_10device_ptrIdEEEEyS9_f9integrateEEvT0_PT3_T1_NS0_13GridEvenShareISN_EET2_T4_ --------------------------
	.section	.nv.info._ZN3cub18CUB_300001_SM_10006detail6reduce18DeviceReduceKernelINS2_10policy_hubIfyN4cuda3std3__44plusIfEEE10Policy1000EN6thrust24THRUST_300001_SM_1000_NS6detail15normal_iteratorINSD_10device_ptrIdEEEEyS9_f9integrateEEvT0_PT3_T1_NS0_13GridEvenShareISN_EET2_T4_,"",@"SHT_CUDA_INFO"
	.sectionflags	@""
	.align	4


	//----- nvinfo : EIATTR_CUDA_API_VERSION
	.align		4
        /*0000*/ 	.byte	0x04, 0x37
        /*0002*/ 	.short	(.L_132 - .L_131)
.L_131:
        /*0004*/ 	.word	0x00000082


	//----- nvinfo : EIATTR_KPARAM_INFO
	.align		4
.L_132:
        /*0008*/ 	.byte	0x04, 0x17
        /*000a*/ 	.short	(.L_134 - .L_133)
.L_133:
        /*000c*/ 	.word	0x00000000
        /*0010*/ 	.short	0x0005
        /*0012*/ 	.short	0x0061
        /*0014*/ 	.byte	0x00, 0xf0, 0x05, 0x00


	//----- nvinfo : EIATTR_KPARAM_INFO
	.align		4
.L_134:
        /*0018*/ 	.byte	0x04, 0x17
        /*001a*/ 	.short	(.L_136 - .L_135)
.L_135:
        /*001c*/ 	.word	0x00000000
        /*0020*/ 	.short	0x0004
        /*0022*/ 	.short	0x0060
        /*0024*/ 	.byte	0x00, 0xf0, 0x05, 0x00


	//----- nvinfo : EIATTR_KPARAM_INFO
	.align		4
.L_136:
        /*0028*/ 	.byte	0x04, 0x17
        /*002a*/ 	.short	(.L_138 - .L_137)
.L_137:
        /*002c*/ 	.word	0x00000000
        /*0030*/ 	.short	0x0003
        /*0032*/ 	.short	0x0018
        /*0034*/ 	.byte	0x00, 0xf0, 0x21, 0x01


	//----- nvinfo : EIATTR_KPARAM_INFO
	.align		4
.L_138:
        /*0038*/ 	.byte	0x04, 0x17
        /*003a*/ 	.short	(.L_140 - .L_139)
.L_139:
        /*003c*/ 	.word	0x00000000
        /*0040*/ 	.short	0x0002
        /*0042*/ 	.short	0x0010
        /*0044*/ 	.byte	0x00, 0xf0, 0x21, 0x00


	//----- nvinfo : EIATTR_KPARAM_INFO
	.align		4
.L_140:
        /*0048*/ 	.byte	0x04, 0x17
        /*004a*/ 	.short	(.L_142 - .L_141)
.L_141:
        /*004c*/ 	.word	0x00000000
        /*0050*/ 	.short	0x0001
        /*0052*/ 	.short	0x0008
        /*0054*/ 	.byte	0x00, 0xf5, 0x21, 0x00


	//----- nvinfo : EIATTR_KPARAM_INFO
	.align		4
.L_142:
        /*0058*/ 	.byte	0x04, 0x17
        /*005a*/ 	.short	(.L_144 - .L_143)
.L_143:
        /*005c*/ 	.word	0x00000000
        /*0060*/ 	.short	0x0000
        /*0062*/ 	.short	0x0000
        /*0064*/ 	.byte	0x00, 0xf0, 0x21, 0x00


	//----- nvinfo : EIATTR_SPARSE_MMA_MASK
	.align		4
.L_144:
        /*0068*/ 	.byte	0x03, 0x50
        /*006a*/ 	.short	0x0000


	//----- nvinfo : EIATTR_MAXREG_COUNT
	.align		4
        /*006c*/ 	.byte	0x03, 0x1b
        /*006e*/ 	.short	0x00ff


	//----- nvinfo : EIATTR_NUM_BARRIERS
	.align		4
        /*0070*/ 	.byte	0x02, 0x4c
        /*0072*/ 	.byte	0x01
	.zero		1


	//----- nvinfo : EIATTR_MERCURY_ISA_VERSION
	.align		4
        /*0074*/ 	.byte	0x03, 0x5f
        /*0076*/ 	.short	0x0101


	//----- nvinfo : EIATTR_COOP_GROUP_MASK_REGIDS
	.align		4
        /*0078*/ 	.byte	0x04, 0x29
        /*007a*/ 	.short	(.L_146 - .L_145)


	//   ....[0]....
.L_145:
        /*007c*/ 	.word	0xffffffff


	//   ....[1]....
        /*0080*/ 	.word	0xffffffff


	//   ....[2]....
        /*0084*/ 	.word	0xffffffff


	//   ....[3]....
        /*0088*/ 	.word	0xffffffff


	//   ....[4]....
        /*008c*/ 	.word	0xffffffff


	//   ....[5]....
        /*0090*/ 	.word	0xffffffff


	//   ....[6]....
        /*0094*/ 	.word	0xffffffff


	//   ....[7]....
        /*0098*/ 	.word	0xffffffff


	//   ....[8]....
        /*009c*/ 	.word	0xffffffff


	//   ....[9]....
        /*00a0*/ 	.word	0xffffffff


	//   ....[10]....
        /*00a4*/ 	.word	0xffffffff


	//   ....[11]....
        /*00a8*/ 	.word	0xffffffff


	//   ....[12]....
        /*00ac*/ 	.word	0xffffffff


	//   ....[13]....
        /*00b0*/ 	.word	0xffffffff


	//   ....[14]....
        /*00b4*/ 	.word	0xffffffff


	//----- nvinfo : EIATTR_COOP_GROUP_INSTR_OFFSETS
	.align		4
.L_146:
        /*00b8*/ 	.byte	0x04, 0x28
        /*00ba*/ 	.short	(.L_148 - .L_147)


	//   ....[0]....
.L_147:
        /*00bc*/ 	.word	0x00001c80


	//   ....[1]....
        /*00c0*/ 	.word	0x00001ce0


	//   ....[2]....
        /*00c4*/ 	.word	0x00001d50


	//   ....[3]....
        /*00c8*/ 	.word	0x00001da0


	//   ....[4]....
        /*00cc*/ 	.word	0x00001dd0


	//   ....[5]....
        /*00d0*/ 	.word	0x00001f90


	//   ....[6]....
        /*00d4*/ 	.word	0x00002010


	//   ....[7]....
        /*00d8*/ 	.word	0x00002050


	//   ....[8]....
        /*00dc*/ 	.word	0x000020a0


	//   ....[9]....
        /*00e0*/ 	.word	0x000020f0


	//   ....[10]....
        /*00e4*/ 	.word	0x0001d000


	//   ....[11]....
        /*00e8*/ 	.word	0x0001d080


	//   ....[12]....
        /*00ec*/ 	.word	0x0001d0d0


	//   ....[13]....
        /*00f0*/ 	.word	0x0001d110


	//   ....[14]....
        /*00f4*/ 	.word	0x0001d140


	//----- nvinfo : EIATTR_VRC_CTA_INIT_COUNT
	.align		4
.L_148:
        /*00f8*/ 	.byte	0x02, 0x4a
	.zero		1
	.zero		1


	//----- nvinfo : EIATTR_EXIT_INSTR_OFFSETS
	.align		4
        /*00fc*/ 	.byte	0x04, 0x1c
        /*00fe*/ 	.short	(.L_150 - .L_149)


	//   ....[0]....
.L_149:
        /*0100*/ 	.word	0x0001d290


	//   ....[1]....
        /*0104*/ 	.word	0x0001d2f0


	//----- nvinfo : EIATTR_MAX_THREADS
	.align		4
.L_150:
        /*0108*/ 	.byte	0x04, 0x05
        /*010a*/ 	.short	(.L_152 - .L_151)
.L_151:
        /*010c*/ 	.word	0x00000100
        /*0110*/ 	.word	0x00000001
        /*0114*/ 	.word	0x00000001


	//----- nvinfo : EIATTR_CRS_STACK_SIZE
	.align		4
.L_152:
        /*0118*/ 	.byte	0x04, 0x1e
        /*011a*/ 	.short	(.L_154 - .L_153)
.L_153:
        /*011c*/ 	.word	0x00000000


	//----- nvinfo : EIATTR_CBANK_PARAM_SIZE
	.align		4
.L_154:
        /*0120*/ 	.byte	0x03, 0x19
        /*0122*/ 	.short	0x0062


	//----- nvinfo : EIATTR_PARAM_CBANK
	.align		4
        /*0124*/ 	.byte	0x04, 0x0a
        /*0126*/ 	.short	(.L_156 - .L_155)
	.align		4
.L_155:
        /*0128*/ 	.word	index@(.nv.constant0._ZN3cub18CUB_300001_SM_10006detail6reduce18DeviceReduceKernelINS2_10policy_hubIfyN4cuda3std3__44plusIfEEE10Policy1000EN6thrust24THRUST_300001_SM_1000_NS6detail15normal_iteratorINSD_10device_ptrIdEEEEyS9_f9integrateEEvT0_PT3_T1_NS0_13GridEvenShareISN_EET2_T4_)
        /*012c*/ 	.short	0x0380
        /*012e*/ 	.short	0x0062


	//----- nvinfo : EIATTR_SW_WAR
	.align		4
.L_156:
        /*0130*/ 	.byte	0x04, 0x36
        /*0132*/ 	.short	(.L_158 - .L_157)
.L_157:
        /*0134*/ 	.word	0x00000008
.L_158:


//--------------------- .nv.info._ZN3cub18CUB_300001_SM_10006detail6reduce28DeviceReduceSingleTileKernelINS2_10policy_hubIfyN4cuda3std3__44plusIfEEE10Policy1000EN6thrust24THRUST_300001_SM_1000_NS6detail15normal_iteratorINSD_10device_ptrIdEEEEPdyS9_df9integrateEEvT0_T1_T2_T3_T4_T6_ --------------------------
	.section	.nv.info._ZN3cub18CUB_300001_SM_10006detail6reduce28DeviceReduceSingleTileKernelINS2_10policy_hubIfyN4cuda3std3__44plusIfEEE10Policy1000EN6thrust24THRUST_300001_SM_1000_NS6detail15normal_iteratorINSD_10device_ptrIdEEEEPdyS9_df9integrateEEvT0_T1_T2_T3_T4_T6_,"",@"SHT_CUDA_INFO"
	.sectionflags	@""
	.align	4


	//----- nvinfo : EIATTR_CUDA_API_VERSION
	.align		4
        /*0000*/ 	.byte	0x04, 0x37
        /*0002*/ 	.short	(.L_160 - .L_159)
.L_159:
        /*0004*/ 	.word	0x00000082


	//----- nvinfo : EIATTR_KPARAM_INFO
	.align		4
.L_160:
        /*0008*/ 	.byte	0x04, 0x17
        /*000a*/ 	.short	(.L_162 - .L_161)
.L_161:
        /*000c*/ 	.word	0x00000000
        /*0010*/ 	.short	0x0005
        /*0012*/ 	.short	0x0028
        /*0014*/ 	.byte	0x00, 0xf0, 0x05, 0x00


	//----- nvinfo : EIATTR_KPARAM_INFO
	.align		4
.L_162:
        /*0018*/ 	.byte	0x04, 0x17
        /*001a*/ 	.short	(.L_164 - .L_163)
.L_163:
        /*001c*/ 	.word	0x00000000
        /*0020*/ 	.short	0x0004
        /*0022*/ 	.short	0x0020
        /*0024*/ 	.byte	0x00, 0xf0, 0x21, 0x00


	//----- nvinfo : EIATTR_KPARAM_INFO
	.align		4
.L_164:
        /*0028*/ 	.byte	0x04, 0x17
        /*002a*/ 	.short	(.L_166 - .L_165)
.L_165:
        /*002c*/ 	.word	0x00000000
        /*0030*/ 	.short	0x0003
        /*0032*/ 	.short	0x0018
        /*0034*/ 	.byte	0x00, 0xf0, 0x05, 0x00


	//----- nvinfo : EIATTR_KPARAM_INFO
	.align		4
.L_166:
        /*0038*/ 	.byte	0x04, 0x17
        /*003a*/ 	.short	(.L_168 - .L_167)
.L_167:
        /*003c*/ 	.word	0x00000000
        /*0040*/ 	.short	0x0002
        /*0042*/ 	.short	0x0010
        /*0044*/ 	.byte	0x00, 0xf0, 0x21, 0x00


	//----- nvinfo : EIATTR_KPARAM_INFO
	.align		4
.L_168:
        /*0048*/ 	.byte	0x04, 0x17
        /*004a*/ 	.short	(.L_170 - .L_169)
.L_169:
        /*004c*/ 	.word	0x00000000
        /*0050*/ 	.short	0x0001
        /*0052*/ 	.short	0x0008
        /*0054*/ 	.byte	0x00, 0xf5, 0x21, 0x00


	//----- nvinfo : EIATTR_KPARAM_INFO
	.align		4
.L_170:
        /*0058*/ 	.byte	0x04, 0x17
        /*005a*/ 	.short	(.L_172 - .L_171)
.L_171:
        /*005c*/ 	.word	0x00000000
        /*0060*/ 	.short	0x0000
        /*0062*/ 	.short	0x0000
        /*0064*/ 	.byte	0x00, 0xf0, 0x21, 0x00


	//----- nvinfo : EIATTR_SPARSE_MMA_MASK
	.align		4
.L_172:
        /*0068*/ 	.byte	0x03, 0x50
        /*006a*/ 	.short	0x0000


	//----- nvinfo : EIATTR_MAXREG_COUNT
	.align		4
        /*006c*/ 	.byte	0x03, 0x1b
        /*006e*/ 	.short	0x00ff


	//----- nvinfo : EIATTR_NUM_BARRIERS
	.align		4
        /*0070*/ 	.byte	0x02, 0x4c
        /*0072*/ 	.byte	0x01
	.zero		1


	//----- nvinfo : EIATTR_MERCURY_ISA_VERSION
	.align		4
        /*0074*/ 	.byte	0x03, 0x5f
        /*0076*/ 	.short	0x0101


	//----- nvinfo : EIATTR_COOP_GROUP_MASK_REGIDS
	.align		4
        /*0078*/ 	.byte	0x04, 0x29
        /*007a*/ 	.short	(.L_174 - .L_173)


	//   ....[0]....
.L_173:
        /*007c*/ 	.word	0xffffffff


	//   ....[1]....
        /*0080*/ 	.word	0xffffffff


	//   ....[2]....
        /*0084*/ 	.word	0xffffffff


	//   ....[3]....
        /*0088*/ 	.word	0xffffffff


	//   ....[4]....
        /*008c*/ 	.word	0xffffffff


	//   ....[5]....
        /*0090*/ 	.word	0xffffffff


	//   ....[6]....
        /*0094*/ 	.word	0xffffffff


	//   ....[7]....
        /*0098*/ 	.word	0xffffffff


	//   ....[8]....
        /*009c*/ 	.word	0xffffffff


	//   ....[9]....
        /*00a0*/ 	.word	0xffffffff


	//   ....[10]....
        /*00a4*/ 	.word	0xffffffff


	//   ....[11]....
        /*00a8*/ 	.word	0xffffffff


	//   ....[12]....
        /*00ac*/ 	.word	0xffffffff


	//   ....[13]....
        /*00b0*/ 	.word	0xffffffff


	//   ....[14]....
        /*00b4*/ 	.word	0xffffffff


	//----- nvinfo : EIATTR_COOP_GROUP_INSTR_OFFSETS
	.align		4
.L_174:
        /*00b8*/ 	.byte	0x04, 0x28
        /*00ba*/ 	.short	(.L_176 - .L_175)


	//   ....[0]....
.L_175:
        /*00bc*/ 	.word	0x00001ca0


	//   ....[1]....
        /*00c0*/ 	.word	0x00001d00


	//   ....[2]....
        /*00c4*/ 	.word	0x00001d70


	//   ....[3]....
        /*00c8*/ 	.word	0x00001dc0


	//   ....[4]....
        /*00cc*/ 	.word	0x00001df0


	//   ....[5]....
        /*00d0*/ 	.word	0x00001fb0


	//   ....[6]....
        /*00d4*/ 	.word	0x00002040


	//   ....[7]....
        /*00d8*/ 	.word	0x00002090


	//   ....[8]....
        /*00dc*/ 	.word	0x000020d0


	//   ....[9]....
        /*00e0*/ 	.word	0x00002110


	//   ....[10]....
        /*00e4*/ 	.word	0x0001cd50


	//   ....[11]....
        /*00e8*/ 	.word	0x0001cdd0


	//   ....[12]....
        /*00ec*/ 	.word	0x0001ce20


	//   ....[13]....
        /*00f0*/ 	.word	0x0001ce60


	//   ....[14]....
        /*00f4*/ 	.word	0x0001ce90


	//----- nvinfo : EIATTR_VRC_CTA_INIT_COUNT
	.align		4
.L_176:
        /*00f8*/ 	.byte	0x02, 0x4a
	.zero		1
	.zero		1


	//----- nvinfo : EIATTR_EXIT_INSTR_OFFSETS
	.align		4
        /*00fc*/ 	.byte	0x04, 0x1c
        /*00fe*/ 	.short	(.L_178 - .L_177)


	//   ....[0]....
.L_177:
        /*0100*/ 	.word	0x00000090


	//   ....[1]....
        /*0104*/ 	.word	0x000000d0


	//   ....[2]....
        /*0108*/ 	.word	0x0001cfd0


	//   ....[3]....
        /*010c*/ 	.word	0x0001d040


	//----- nvinfo : EIATTR_MAX_THREADS
	.align		4
.L_178:
        /*0110*/ 	.byte	0x04, 0x05
        /*0112*/ 	.short	(.L_180 - .L_179)
.L_179:
        /*0114*/ 	.word	0x00000100
        /*0118*/ 	.word	0x00000001
        /*011c*/ 	.word	0x00000001


	//----- nvinfo : EIATTR_CRS_STACK_SIZE
	.align		4
.L_180:
        /*0120*/ 	.byte	0x04, 0x1e
        /*0122*/ 	.short	(.L_182 - .L_181)
.L_181:
        /*0124*/ 	.word	0x00000000


	//----- nvinfo : EIATTR_CBANK_PARAM_SIZE
	.align		4
.L_182:
        /*0128*/ 	.byte	0x03, 0x19
        /*012a*/ 	.short	0x0029


	//----- nvinfo : EIATTR_PARAM_CBANK
	.align		4
        /*012c*/ 	.byte	0x04, 0x0a
        /*012e*/ 	.short	(.L_184 - .L_183)
	.align		4
.L_183:
        /*0130*/ 	.word	index@(.nv.constant0._ZN3cub18CUB_300001_SM_10006detail6reduce28DeviceReduceSingleTileKernelINS2_10policy_hubIfyN4cuda3std3__44plusIfEEE10Policy1000EN6thrust24THRUST_300001_SM_1000_NS6detail15normal_iteratorINSD_10device_ptrIdEEEEPdyS9_df9integrateEEvT0_T1_T2_T3_T4_T6_)
        /*0134*/ 	.short	0x0380
        /*0136*/ 	.short	0x0029


	//----- nvinfo : EIATTR_SW_WAR
	.align		4
.L_184:
        /*0138*/ 	.byte	0x04, 0x36
        /*013a*/ 	.short	(.L_186 - .L_185)
.L_185:
        /*013c*/ 	.word	0x00000008
.L_186:


//--------------------- .nv.info._ZN3cub18CUB_300001_SM_10006detail6reduce28DeviceReduceSingleTileKernelINS2_10policy_hubIfjN4cuda3std3__44plusIfEEE10Policy1000EPfPdiS9_dfNS7_10__identityEEEvT0_T1_T2_T3_T4_T6_ --------------------------
	.section	.nv.info._ZN3cub18CUB_300001_SM_10006detail6reduce28DeviceReduceSingleTileKernelINS2_10policy_hubIfjN4cuda3std3__44plusIfEEE10Policy1000EPfPdiS9_dfNS7_10__identityEEEvT0_T1_T2_T3_T4_T6_,"",@"SHT_CUDA_INFO"
	.sectionflags	@""
	.align	4


	//----- nvinfo : EIATTR_CUDA_API_VERSION
	.align		4
        /*0000*/ 	.byte	0x04, 0x37
        /*0002*/ 	.short	(.L_188 - .L_187)
.L_187:
        /*0004*/ 	.word	0x00000082


	//----- nvinfo : EIATTR_KPARAM_INFO
	.align		4
.L_188:
        /*0008*/ 	.byte	0x04, 0x17
        /*000a*/ 	.short	(.L_190 - .L_189)
.L_189:
        /*000c*/ 	.word	0x00000000
        /*0010*/ 	.short	0x0005
        /*0012*/ 	.short	0x0020
        /*0014*/ 	.byte	0x00, 0xf0, 0x05, 0x00


	//----- nvinfo : EIATTR_KPARAM_INFO
	.align		4
.L_190:
        /*0018*/ 	.byte	0x04, 0x17
        /*001a*/ 	.short	(.L_192 - .L_191)
.L_191:
        /*001c*/ 	.word	0x00000000
        /*0020*/ 	.short	0x0004
        /*0022*/ 	.short	0x0018
        /*0024*/ 	.byte	0x00, 0xf0, 0x21, 0x00


	//----- nvinfo : EIATTR_KPARAM_INFO
	.align		4
.L_192:
        /*0028*/ 	.byte	0x04, 0x17
        /*002a*/ 	.short	(.L_194 - .L_193)
.L_193:
        /*002c*/ 	.word	0x00000000
        /*0030*/ 	.short	0x0003
        /*0032*/ 	.short	0x0014
        /*0034*/ 	.byte	0x00, 0xf0, 0x05, 0x00


	//----- nvinfo : EIATTR_KPARAM_INFO
	.align		4
.L_194:
        /*0038*/ 	.byte	0x04, 0x17
        /*003a*/ 	.short	(.L_196 - .L_195)
.L_195:
        /*003c*/ 	.word	0x00000000
        /*0040*/ 	.short	0x0002
        /*0042*/ 	.short	0x0010
        /*0044*/ 	.byte	0x00, 0xf0, 0x11, 0x00


	//----- nvinfo : EIATTR_KPARAM_INFO
	.align		4
.L_196:
        /*0048*/ 	.byte	0x04, 0x17
        /*004a*/ 	.short	(.L_198 - .L_197)
.L_197:
        /*004c*/ 	.word	0x00000000
        /*0050*/ 	.short	0x0001
        /*0052*/ 	.short	0x0008
        /*0054*/ 	.byte	0x00, 0xf5, 0x21, 0x00


	//----- nvinfo : EIATTR_KPARAM_INFO
	.align		4
.L_198:
        /*0058*/ 	.byte	0x04, 0x17
        /*005a*/ 	.short	(.L_200 - .L_199)
.L_199:
        /*005c*/ 	.word	0x00000000
        /*0060*/ 	.short	0x0000
        /*0062*/ 	.short	0x0000
        /*0064*/ 	.byte	0x00, 0xf5, 0x21, 0x00


	//----- nvinfo : EIATTR_SPARSE_MMA_MASK
	.align		4
.L_200:
        /*0068*/ 	.byte	0x03, 0x50
        /*006a*/ 	.short	0x0000


	//----- nvinfo : EIATTR_MAXREG_COUNT
	.align		4
        /*006c*/ 	.byte	0x03, 0x1b
        /*006e*/ 	.short	0x0080


	//----- nvinfo : EIATTR_NUM_BARRIERS
	.align		4
        /*0070*/ 	.byte	0x02, 0x4c
        /*0072*/ 	.byte	0x01
	.zero		1


	//----- nvinfo : EIATTR_MERCURY_ISA_VERSION
	.align		4
        /*0074*/ 	.byte	0x03, 0x5f
        /*0076*/ 	.short	0x0101


	//----- nvinfo : EIATTR_UNUSED_LOAD_BYTE_OFFSET
	.align		4
        /*0078*/ 	.byte	0x04, 0x44
        /*007a*/ 	.short	(.L_202 - .L_201)


	//   ....[0]....
.L_201:
        /*007c*/ 	.word	0x00000b70
        /*0080*/ 	.word	0x0000fff0


	//   ....[1]....
        /*0084*/ 	.word	0x00000f80
        /*0088*/ 	.word	0x0000fff0


	//   ....[2]....
        /*008c*/ 	.word	0x00002010
        /*0090*/ 	.word	0x0000fff0


	//   ....[3]....
        /*0094*/ 	.word	0x00002bb0
        /*0098*/ 	.word	0x0000fff0


	//   ....[4]....
        /*009c*/ 	.word	0x00002fc0
        /*00a0*/ 	.word	0x0000fff0


	//   ....[5]....
        /*00a4*/ 	.word	0x00004140
        /*00a8*/ 	.word	0x0000fff0


	//----- nvinfo : EIATTR_COOP_GROUP_MASK_REGIDS
	.align		4
.L_202:
        /*00ac*/ 	.byte	0x04, 0x29
        /*00ae*/ 	.short	(.L_204 - .L_203)


	//   ....[0]....
.L_203:
        /*00b0*/ 	.word	0xffffffff


	//   ....[1]....
        /*00b4*/ 	.word	0xffffffff


	//   ....[2]....
        /*00b8*/ 	.word	0xffffffff


	//   ....[3]....
        /*00bc*/ 	.word	0xffffffff


	//   ....[4]....
        /*00c0*/ 	.word	0xffffffff


	//   ....[5]....
        /*00c4*/ 	.word	0xffffffff


	//   ....[6]....
        /*00c8*/ 	.word	0xffffffff


	//   ....[7]....
        /*00cc*/ 	.word	0xffffffff


	//   ....[8]....
        /*00d0*/ 	.word	0xffffffff


	//   ....[9]....
        /*00d4*/ 	.word	0xffffffff


	//   ....[10]....
        /*00d8*/ 	.word	0xffffffff


	//   ....[11]....
        /*00dc*/ 	.word	0xffffffff


	//   ....[12]....
        /*00e0*/ 	.word	0xffffffff


	//   ....[13]....
        /*00e4*/ 	.word	0xffffffff


	//   ....[14]....
        /*00e8*/ 	.word	0xffffffff


	//   ....[15]....
        /*00ec*/ 	.word	0xffffffff


	//   ....[16]....
        /*00f0*/ 	.word	0xffffffff


	//   ....[17]....
        /*00f4*/ 	.word	0xffffffff


	//   ....[18]....
        /*00f8*/ 	.word	0xffffffff


	//   ....[19]....
        /*00fc*/ 	.word	0xffffffff


	//   ....[20]....
        /*0100*/ 	.word	0xffffffff


	//   ....[21]....
        /*0104*/ 	.word	0xffffffff


	//   ....[22]....
        /*0108*/ 	.word	0xffffffff


	//   ....[23]....
        /*010c*/ 	.word	0xffffffff


	//   ....[24]....
        /*0110*/ 	.word	0xffffffff


	//   ....[25]....
        /*0114*/ 	.word	0xffffffff


	//   ....[26]....
        /*0118*/ 	.word	0xffffffff


	//   ....[27]....
        /*011c*/ 	.word	0xffffffff


	//   ....[28]....
        /*0120*/ 	.word	0xffffffff


	//   ....[29]....
        /*0124*/ 	.word	0xffffffff


	//----- nvinfo : EIATTR_COOP_GROUP_INSTR_OFFSETS
	.align		4
.L_204:
        /*0128*/ 	.byte	0x04, 0x28
        /*012a*/ 	.short	(.L_206 - .L_205)


	//   ....[0]....
.L_205:
        /*012c*/ 	.word	0x00000980


	//   ....[1]....
        /*0130*/ 	.word	0x000009e0


	//   ....[2]....
        /*0134*/ 	.word	0x00000a50


	//   ....[3]....
        /*0138*/ 	.word	0x00000aa0


	//   ....[4]....
        /*013c*/ 	.word	0x00000ad0


	//   ....[5]....
        /*0140*/ 	.word	0x00000d20


	//   ....[6]....
        /*0144*/ 	.word	0x00000db0


	//   ....[7]....
        /*0148*/ 	.word	0x00000df0


	//   ....[8]....
        /*014c*/ 	.word	0x00000e40


	//   ....[9]....
        /*0150*/ 	.word	0x00000e80


	//   ....[10]....
        /*0154*/ 	.word	0x00001e30


	//   ....[11]....
        /*0158*/ 	.word	0x00001eb0


	//   ....[12]....
        /*015c*/ 	.word	0x00001f00


	//   ....[13]....
        /*0160*/ 	.word	0x00001f40


	//   ....[14]....
        /*0164*/ 	.word	0x00001f70


	//   ....[15]....
        /*0168*/ 	.word	0x000029c0


	//   ....[16]....
        /*016c*/ 	.word	0x00002a20


	//   ....[17]....
        /*0170*/ 	.word	0x00002a90


	//   ....[18]....
        /*0174*/ 	.word	0x00002ae0


	//   ....[19]....
        /*0178*/ 	.word	0x00002b10


	//   ....[20]....
        /*017c*/ 	.word	0x00002d60


	//   ....[21]....
        /*0180*/ 	.word	0x00002de0


	//   ....[22]....
        /*0184*/ 	.word	0x00002e20


	//   ....[23]....
        /*0188*/ 	.word	0x00002e60


	//   ....[24]....
        /*018c*/ 	.word	0x00002ec0


	//   ....[25]....
        /*0190*/ 	.word	0x00003f60


	//   ....[26]....
        /*0194*/ 	.word	0x00003fe0


	//   ....[27]....
        /*0198*/ 	.word	0x00004030


	//   ....[28]....
        /*019c*/ 	.word	0x00004070


	//   ....[29]....
        /*01a0*/ 	.word	0x000040a0


	//----- nvinfo : EIATTR_VRC_CTA_INIT_COUNT
	.align		4
.L_206:
        /*01a4*/ 	.byte	0x02, 0x4a
	.zero		1
	.zero		1


	//----- nvinfo : EIATTR_EXIT_INSTR_OFFSETS
	.align		4
        /*01a8*/ 	.byte	0x04, 0x1c
        /*01aa*/ 	.short	(.L_208 - .L_207)


	//   ....[0]....
.L_207:
        /*01ac*/ 	.word	0x00000080


	//   ....[1]....
        /*01b0*/ 	.word	0x000000c0


	//   ....[2]....
        /*01b4*/ 	.word	0x00004280


	//   ....[3]....
        /*01b8*/ 	.word	0x000042f0


	//----- nvinfo : EIATTR_MAX_THREADS
	.align		4
.L_208:
        /*01bc*/ 	.byte	0x04, 0x05
        /*01be*/ 	.short	(.L_210 - .L_209)
.L_209:
        /*01c0*/ 	.word	0x00000200
        /*01c4*/ 	.word	0x00000001
        /*01c8*/ 	.word	0x00000001


	//----- nvinfo : EIATTR_CRS_STACK_SIZE
	.align		4
.L_210:
        /*01cc*/ 	.byte	0x04, 0x1e
        /*01ce*/ 	.short	(.L_212 - .L_211)
.L_211:
        /*01d0*/ 	.word	0x00000000


	//----- nvinfo : EIATTR_CBANK_PARAM_SIZE
	.align		4
.L_212:
        /*01d4*/ 	.byte	0x03, 0x19
        /*01d6*/ 	.short	0x0021


	//----- nvinfo : EIATTR_PARAM_CBANK
	.align		4
        /*01d8*/ 	.byte	0x04, 0x0a
        /*01da*/ 	.short	(.L_214 - .L_213)
	.align		4
.L_213:
        /*01dc*/ 	.word	index@(.nv.constant0._ZN3cub18CUB_300001_SM_10006detail6reduce28DeviceReduceSingleTileKernelINS2_10policy_hubIfjN4cuda3std3__44plusIfEEE10Policy1000EPfPdiS9_dfNS7_10__identityEEEvT0_T1_T2_T3_T4_T6_)
        /*01e0*/ 	.short	0x0380
        /*01e2*/ 	.short	0x0021


	//----- nvinfo : EIATTR_SW_WAR
	.align		4
.L_214:
        /*01e4*/ 	.byte	0x04, 0x36
        /*01e6*/ 	.short	(.L_216 - .L_215)
.L_215:
        /*01e8*/ 	.word	0x00000008
.L_216:


//--------------------- .nv.info._ZN3cub18CUB_300001_SM_10006detail6reduce18DeviceReduceKernelINS2_10policy_hubIfjN4cuda3std3__44plusIfEEE10Policy1000EN6thrust24THRUST_300001_SM_1000_NS6detail15normal_iteratorINSD_10device_ptrIdEEEEjS9_f9integrateEEvT0_PT3_T1_NS0_13GridEvenShareISN_EET2_T4_ --------------------------
	.section	.nv.info._ZN3cub18CUB_300001_SM_10006detail6reduce18DeviceReduceKernelINS2_10policy_hubIfjN4cuda3std3__44plusIfEEE10Policy1000EN6thrust24THRUST_300001_SM_1000_NS6detail15normal_iteratorINSD_10device_ptrIdEEEEjS9_f9integrateEEvT0_PT3_T1_NS0_13GridEvenShareISN_EET2_T4_,"",@"SHT_CUDA_INFO"
	.sectionflags	@""
	.align	4


	//----- nvinfo : EIATTR_CUDA_API_VERSION
	.align		4
        /*0000*/ 	.byte	0x04, 0x37
        /*0002*/ 	.short	(.L_218 - .L_217)
.L_217:
        /*0004*/ 	.word	0x00000082


	//----- nvinfo : EIATTR_KPARAM_INFO
	.align		4
.L_218:
        /*0008*/ 	.byte	0x04, 0x17
        /*000a*/ 	.short	(.L_220 - .L_219)
.L_219:
        /*000c*/ 	.word	0x00000000
        /*0010*/ 	.short	0x0005
        /*0012*/ 	.short	0x003d
        /*0014*/ 	.byte	0x00, 0xf0, 0x05, 0x00


	//----- nvinfo : EIATTR_KPARAM_INFO
	.align		4
.L_220:
        /*0018*/ 	.byte	0x04, 0x17
        /*001a*/ 	.short	(.L_222 - .L_221)
.L_221:
        /*001c*/ 	.word	0x00000000
        /*0020*/ 	.short	0x0004
        /*0022*/ 	.short	0x003c
        /*0024*/ 	.byte	0x00, 0xf0, 0x05, 0x00


	//----- nvinfo : EIATTR_KPARAM_INFO
	.align		4
.L_222:
        /*0028*/ 	.byte	0x04, 0x17
        /*002a*/ 	.short	(.L_224 - .L_223)
.L_223:
        /*002c*/ 	.word	0x00000000
        /*0030*/ 	.short	0x0003
        /*0032*/ 	.short	0x0014
        /*0034*/ 	.byte	0x00, 0xf0, 0xa1, 0x00


	//----- nvinfo : EIATTR_KPARAM_INFO
	.align		4
.L_224:
        /*0038*/ 	.byte	0x04, 0x17
        /*003a*/ 	.short	(.L_226 - .L_225)
.L_225:
        /*003c*/ 	.word	0x00000000
        /*0040*/ 	.short	0x0002
        /*0042*/ 	.short	0x0010
        /*0044*/ 	.byte	0x00, 0xf0, 0x11, 0x00


	//----- nvinfo : EIATTR_KPARAM_INFO
	.align		4
.L_226:
        /*0048*/ 	.byte	0x04, 0x17
        /*004a*/ 	.short	(.L_228 - .L_227)
.L_227:
        /*004c*/ 	.word	0x00000000
        /*0050*/ 	.short	0x0001
        /*0052*/ 	.short	0x0008
        /*0054*/ 	.byte	0x00, 0xf5, 0x21, 0x00


	//----- nvinfo : EIATTR_KPARAM_INFO
	.align		4
.L_228:
        /*0058*/ 	.byte	0x04, 0x17
        /*005a*/ 	.short	(.L_230 - .L_229)
.L_229:
        /*005c*/ 	.word	0x00000000
        /*0060*/ 	.short	0x0000
        /*0062*/ 	.short	0x0000
        /*0064*/ 	.byte	0x00, 0xf0, 0x21, 0x00


	//----- nvinfo : EIATTR_SPARSE_MMA_MASK
	.align		4
.L_230:
        /*0068*/ 	.byte	0x03, 0x50
        /*006a*/ 	.short	0x0000


	//----- nvinfo : EIATTR_MAXREG_COUNT
	.align		4
        /*006c*/ 	.byte	0x03, 0x1b
        /*006e*/ 	.short	0x0080


	//----- nvinfo : EIATTR_NUM_BARRIERS
	.align		4
        /*0070*/ 	.byte	0x02, 0x4c
        /*0072*/ 	.byte	0x01
	.zero		1


	//----- nvinfo : EIATTR_MERCURY_ISA_VERSION
	.align		4
        /*0074*/ 	.byte	0x03, 0x5f
        /*0076*/ 	.short	0x0101


	//----- nvinfo : EIATTR_UNUSED_LOAD_BYTE_OFFSET
	.align		4
        /*0078*/ 	.byte	0x04, 0x44
        /*007a*/ 	.short	(.L_232 - .L_231)


	//   ....[0]....
.L_231:
        /*007c*/ 	.word	0x00001da0
        /*0080*/ 	.word	0x0000fff0


	//   ....[1]....
        /*0084*/ 	.word	0x000021b0
        /*0088*/ 	.word	0x0000fff0


	//   ....[2]....
        /*008c*/ 	.word	0x0001cec0
        /*0090*/ 	.word	0x0000fff0


	//----- nvinfo : EIATTR_COOP_GROUP_MASK_REGIDS
	.align		4
.L_232:
        /*0094*/ 	.byte	0x04, 0x29
        /*0096*/ 	.short	(.L_234 - .L_233)


	//   ....[0]....
.L_233:
        /*0098*/ 	.word	0xffffffff


	//   ....[1]....
        /*009c*/ 	.word	0xffffffff


	//   ....[2]....
        /*00a0*/ 	.word	0xffffffff


	//   ....[3]....
        /*00a4*/ 	.word	0xffffffff


	//   ....[4]....
        /*00a8*/ 	.word	0xffffffff


	//   ....[5]....
        /*00ac*/ 	.word	0xffffffff


	//   ....[6]....
        /*00b0*/ 	.word	0xffffffff


	//   ....[7]....
        /*00b4*/ 	.word	0xffffffff


	//   ....[8]....
        /*00b8*/ 	.word	0xffffffff


	//   ....[9]....
        /*00bc*/ 	.word	0xffffffff


	//   ....[10]....
        /*00c0*/ 	.word	0xffffffff


	//   ....[11]....
        /*00c4*/ 	.word	0xffffffff


	//   ....[12]....
        /*00c8*/ 	.word	0xffffffff


	//   ....[13]....
        /*00cc*/ 	.word	0xffffffff


	//   ....[14]....
        /*00d0*/ 	.word	0xffffffff


	//----- nvinfo : EIATTR_COOP_GROUP_INSTR_OFFSETS
	.align		4
.L_234:
        /*00d4*/ 	.byte	0x04, 0x28
        /*00d6*/ 	.short	(.L_236 - .L_235)


	//   ....[0]....
.L_235:
        /*00d8*/ 	.word	0x00001bb0


	//   ....[1]....
        /*00dc*/ 	.word	0x00001c10


	//   ....[2]....
        /*00e0*/ 	.word	0x00001c80


	//   ....[3]....
        /*00e4*/ 	.word	0x00001cd0


	//   ....[4]....
        /*00e8*/ 	.word	0x00001d00


	//   ....[5]....
        /*00ec*/ 	.word	0x00001f50


	//   ....[6]....
        /*00f0*/ 	.word	0x00001fe0


	//   ....[7]....
        /*00f4*/ 	.word	0x00002030


	//   ....[8]....
        /*00f8*/ 	.word	0x00002070


	//   ....[9]....
        /*00fc*/ 	.word	0x000020b0


	//   ....[10]....
        /*0100*/ 	.word	0x0001cce0


	//   ....[11]....
        /*0104*/ 	.word	0x0001cd60


	//   ....[12]....
        /*0108*/ 	.word	0x0001cdb0


	//   ....[13]....
        /*010c*/ 	.word	0x0001cdf0


	//   ....[14]....
        /*0110*/ 	.word	0x0001ce20


	//----- nvinfo : EIATTR_VRC_CTA_INIT_COUNT
	.align		4
.L_236:
        /*0114*/ 	.byte	0x02, 0x4a
	.zero		1
	.zero		1


	//----- nvinfo : EIATTR_EXIT_INSTR_OFFSETS
	.align		4
        /*0118*/ 	.byte	0x04, 0x1c
        /*011a*/ 	.short	(.L_238 - .L_237)


	//   ....[0]....
.L_237:
        /*011c*/ 	.word	0x0001d000


	//   ....[1]....
        /*0120*/ 	.word	0x0001d040


	//----- nvinfo : EIATTR_MAX_THREADS
	.align		4
.L_238:
        /*0124*/ 	.byte	0x04, 0x05
        /*0126*/ 	.short	(.L_240 - .L_239)
.L_239:
        /*0128*/ 	.word	0x00000200
        /*012c*/ 	.word	0x00000001
        /*0130*/ 	.word	0x00000001


	//----- nvinfo : EIATTR_CRS_STACK_SIZE
	.align		4
.L_240:
        /*0134*/ 	.byte	0x04, 0x1e
        /*0136*/ 	.short	(.L_242 - .L_241)
.L_241:
        /*0138*/ 	.word	0x00000000


	//----- nvinfo : EIATTR_CBANK_PARAM_SIZE
	.align		4
.L_242:
        /*013c*/ 	.byte	0x03, 0x19
        /*013e*/ 	.short	0x003e


	//----- nvinfo : EIATTR_PARAM_CBANK
	.align		4
        /*0140*/ 	.byte	0x04, 0x0a
        /*0142*/ 	.short	(.L_244 - .L_243)
	.align		4
.L_243:
        /*0144*/ 	.word	index@(.nv.constant0._ZN3cub18CUB_300001_SM_10006detail6reduce18DeviceReduceKernelINS2_10policy_hubIfjN4cuda3std3__44plusIfEEE10Policy1000EN6thrust24THRUST_300001_SM_1000_NS6detail15normal_iteratorINSD_10device_ptrIdEEEEjS9_f9integrateEEvT0_PT3_T1_NS0_13GridEvenShareISN_EET2_T4_)
        /*0148*/ 	.short	0x0380
        /*014a*/ 	.short	0x003e


	//----- nvinfo : EIATTR_SW_WAR
	.align		4
.L_244:
        /*014c*/ 	.byte	0x04, 0x36
        /*014e*/ 	.short	(.L_246 - .L_245)
.L_245:
        /*0150*/ 	.word	0x00000008
.L_246:


//--------------------- .nv.info._ZN3cub18CUB_300001_SM_10006detail6reduce28DeviceReduceSingleTileKernelINS2_10policy_hubIfjN4cuda3std3__44plusIfEEE10Policy1000EN6thrust24THRUST_300001_SM_1000_NS6detail15normal_iteratorINSD_10device_ptrIdEEEEPdjS9_df9integrateEEvT0_T1_T2_T3_T4_T6_ --------------------------
	.section	.nv.info._ZN3cub18CUB_300001_SM_10006detail6reduce28DeviceReduceSingleTileKernelINS2_10policy_hubIfjN4cuda3std3__44plusIfEEE10Policy1000EN6thrust24THRUST_300001_SM_1000_NS6detail15normal_iteratorINSD_10device_ptrIdEEEEPdjS9_df9integrateEEvT0_T1_T2_T3_T4_T6_,"",@"SHT_CUDA_INFO"
	.sectionflags	@""
	.align	4


	//----- nvinfo : EIATTR_CUDA_API_VERSION
	.align		4
        /*0000*/ 	.byte	0x04, 0x37
        /*0002*/ 	.short	(.L_248 - .L_247)
.L_247:
        /*0004*/ 	.word	0x00000082


	//----- nvinfo : EIATTR_KPARAM_INFO
	.align		4
.L_248:
        /*0008*/ 	.byte	0x04, 0x17
        /*000a*/ 	.short	(.L_250 - .L_249)
.L_249:
        /*000c*/ 	.word	0x00000000
        /*0010*/ 	.short	0x0005
        /*0012*/ 	.short	0x0020
        /*0014*/ 	.byte	0x00, 0xf0, 0x05, 0x00


	//----- nvinfo : EIATTR_KPARAM_INFO
	.align		4
.L_250:
        /*0018*/ 	.byte	0x04, 0x17
        /*001a*/ 	.short	(.L_252 - .L_251)
.L_251:
        /*001c*/ 	.word	0x00000000
        /*0020*/ 	.short	0x0004
        /*0022*/ 	.short	0x0018
        /*0024*/ 	.byte	0x00, 0xf0, 0x21, 0x00


	//----- nvinfo : EIATTR_KPARAM_INFO
	.align		4
.L_252:
        /*0028*/ 	.byte	0x04, 0x17
        /*002a*/ 	.short	(.L_254 - .L_253)
.L_253:
        /*002c*/ 	.word	0x00000000
        /*0030*/ 	.short	0x0003
        /*0032*/ 	.short	0x0014
        /*0034*/ 	.byte	0x00, 0xf0, 0x05, 0x00


	//----- nvinfo : EIATTR_KPARAM_INFO
	.align		4
.L_254:
        /*0038*/ 	.byte	0x04, 0x17
        /*003a*/ 	.short	(.L_256 - .L_255)
.L_255:
        /*003c*/ 	.word	0x00000000
        /*0040*/ 	.short	0x0002
        /*0042*/ 	.short	0x0010
        /*0044*/ 	.byte	0x00, 0xf0, 0x11, 0x00


	//----- nvinfo : EIATTR_KPARAM_INFO
	.align		4
.L_256:
        /*0048*/ 	.byte	0x04, 0x17
        /*004a*/ 	.short	(.L_258 - .L_257)
.L_257:
        /*004c*/ 	.word	0x00000000
        /*0050*/ 	.short	0x0001
        /*0052*/ 	.short	0x0008
        /*0054*/ 	.byte	0x00, 0xf5, 0x21, 0x00


	//----- nvinfo : EIATTR_KPARAM_INFO
	.align		4
.L_258:
        /*0058*/ 	.byte	0x04, 0x17
        /*005a*/ 	.short	(.L_260 - .L_259)
.L_259:
        /*005c*/ 	.word	0x00000000
        /*0060*/ 	.short	0x0000
        /*0062*/ 	.short	0x0000
        /*0064*/ 	.byte	0x00, 0xf0, 0x21, 0x00


	//----- nvinfo : EIATTR_SPARSE_MMA_MASK
	.align		4
.L_260:
        /*0068*/ 	.byte	0x03, 0x50
        /*006a*/ 	.short	0x0000


	//----- nvinfo : EIATTR_MAXREG_COUNT
	.align		4
        /*006c*/ 	.byte	0x03, 0x1b
        /*006e*/ 	.short	0x0080


	//----- nvinfo : EIATTR_NUM_BARRIERS
	.align		4
        /*0070*/ 	.byte	0x02, 0x4c
        /*0072*/ 	.byte	0x01
	.zero		1


	//----- nvinfo : EIATTR_MERCURY_ISA_VERSION
	.align		4
        /*0074*/ 	.byte	0x03, 0x5f
        /*0076*/ 	.short	0x0101


	//----- nvinfo : EIATTR_UNUSED_LOAD_BYTE_OFFSET
	.align		4
        /*0078*/ 	.byte	0x04, 0x44
        /*007a*/ 	.short	(.L_262 - .L_261)


	//   ....[0]....
.L_261:
        /*007c*/ 	.word	0x00001e30
        /*0080*/ 	.word	0x0000fff0


	//   ....[1]....
        /*0084*/ 	.word	0x00002240
        /*0088*/ 	.word	0x0000fff0


	//   ....[2]....
        /*008c*/ 	.word	0x0001cf80
        /*0090*/ 	.word	0x0000fff0


	//----- nvinfo : EIATTR_COOP_GROUP_MASK_REGIDS
	.align		4
.L_262:
        /*0094*/ 	.byte	0x04, 0x29
        /*0096*/ 	.short	(.L_264 - .L_263)


	//   ....[0]....
.L_263:
        /*0098*/ 	.word	0xffffffff


	//   ....[1]....
        /*009c*/ 	.word	0xffffffff


	//   ....[2]....
        /*00a0*/ 	.word	0xffffffff


	//   ....[3]....
        /*00a4*/ 	.word	0xffffffff


	//   ....[4]....
        /*00a8*/ 	.word	0xffffffff


	//   ....[5]....
        /*00ac*/ 	.word	0xffffffff


	//   ....[6]....
        /*00b0*/ 	.word	0xffffffff


	//   ....[7]....
        /*00b4*/ 	.word	0xffffffff


	//   ....[8]....
        /*00b8*/ 	.word	0xffffffff


	//   ....[9]....
        /*00bc*/ 	.word	0xffffffff


	//   ....[10]....
        /*00c0*/ 	.word	0xffffffff


	//   ....[11]....
        /*00c4*/ 	.word	0xffffffff


	//   ....[12]....
        /*00c8*/ 	.word	0xffffffff


	//   ....[13]....
        /*00cc*/ 	.word	0xffffffff


	//   ....[14]....
        /*00d0*/ 	.word	0xffffffff


	//----- nvinfo : EIATTR_COOP_GROUP_INSTR_OFFSETS
	.align		4
.L_264:
        /*00d4*/ 	.byte	0x04, 0x28
        /*00d6*/ 	.short	(.L_266 - .L_265)


	//   ....[0]....
.L_265:
        /*00d8*/ 	.word	0x00001c40


	//   ....[1]....
        /*00dc*/ 	.word	0x00001ca0


	//   ....[2]....
        /*00e0*/ 	.word	0x00001d10


	//   ....[3]....
        /*00e4*/ 	.word	0x00001d60


	//   ....[4]....
        /*00e8*/ 	.word	0x00001d90


	//   ....[5]....
        /*00ec*/ 	.word	0x00001fe0


	//   ....[6]....
        /*00f0*/ 	.word	0x00002070


	//   ....[7]....
        /*00f4*/ 	.word	0x000020b0


	//   ....[8]....
        /*00f8*/ 	.word	0x00002100


	//   ....[9]....
        /*00fc*/ 	.word	0x00002140


	//   ....[10]....
        /*0100*/ 	.word	0x0001cda0


	//   ....[11]....
        /*0104*/ 	.word	0x0001ce20


	//   ....[12]....
        /*0108*/ 	.word	0x0001ce70


	//   ....[13]....
        /*010c*/ 	.word	0x0001ceb0


	//   ....[14]....
        /*0110*/ 	.word	0x0001cee0


	//----- nvinfo : EIATTR_VRC_CTA_INIT_COUNT
	.align		4
.L_266:
        /*0114*/ 	.byte	0x02, 0x4a
	.zero		1
	.zero		1


	//----- nvinfo : EIATTR_EXIT_INSTR_OFFSETS
	.align		4
        /*0118*/ 	.byte	0x04, 0x1c
        /*011a*/ 	.short	(.L_268 - .L_267)


	//   ....[0]....
.L_267:
        /*011c*/ 	.word	0x00000080


	//   ....[1]....
        /*0120*/ 	.word	0x000000c0


	//   ....[2]....
        /*0124*/ 	.word	0x0001d0c0


	//   ....[3]....
        /*0128*/ 	.word	0x0001d130


	//----- nvinfo : EIATTR_MAX_THREADS
	.align		4
.L_268:
        /*012c*/ 	.byte	0x04, 0x05
        /*012e*/ 	.short	(.L_270 - .L_269)
.L_269:
        /*0130*/ 	.word	0x00000200
        /*0134*/ 	.word	0x00000001
        /*0138*/ 	.word	0x00000001


	//----- nvinfo : EIATTR_CRS_STACK_SIZE
	.align		4
.L_270:
        /*013c*/ 	.byte	0x04, 0x1e
        /*013e*/ 	.short	(.L_272 - .L_271)
.L_271:
        /*0140*/ 	.word	0x00000000


	//----- nvinfo : EIATTR_CBANK_PARAM_SIZE
	.align		4
.L_272:
        /*0144*/ 	.byte	0x03, 0x19
        /*0146*/ 	.short	0x0021


	//----- nvinfo : EIATTR_PARAM_CBANK
	.align		4
        /*0148*/ 	.byte	0x04, 0x0a
        /*014a*/ 	.short	(.L_274 - .L_273)
	.align		4
.L_273:
        /*014c*/ 	.word	index@(.nv.constant0._ZN3cub18CUB_300001_SM_10006detail6reduce28DeviceReduceSingleTileKernelINS2_10policy_hubIfjN4cuda3std3__44plusIfEEE10Policy1000EN6thrust24THRUST_300001_SM_1000_NS6detail15normal_iteratorINSD_10device_ptrIdEEEEPdjS9_df9integrateEEvT0_T1_T2_T3_T4_T6_)
        /*0150*/ 	.short	0x0380
        /*0152*/ 	.short	0x0021


	//----- nvinfo : EIATTR_SW_WAR
	.align		4
.L_274:
        /*0154*/ 	.byte	0x04, 0x36
        /*0156*/ 	.short	(.L_276 - .L_275)
.L_275:
        /*0158*/ 	.word	0x00000008
.L_276:


//--------------------- .nv.info._ZN3cub18CUB_300001_SM_10006detail11EmptyKernelIvEEvv --------------------------
	.section	.nv.info._ZN3cub18CUB_300001_SM_10006detail11EmptyKernelIvEEvv,"",@"SHT_CUDA_INFO"
	.sectionflags	@""
	.align	4


	//----- nvinfo : EIATTR_CUDA_API_VERSION
	.align		4
        /*0000*/ 	.byte	0x04, 0x37
        /*0002*/ 	.short	(.L_278 - .L_277)
.L_277:
        /*0004*/ 	.word	0x00000082


	//----- nvinfo : EIATTR_SPARSE_MMA_MASK
	.align		4
.L_278:
        /*0008*/ 	.byte	0x03, 0x50
        /*000a*/ 	.short	0x0000


	//----- nvinfo : EIATTR_MAXREG_COUNT
	.align		4
        /*000c*/ 	.byte	0x03, 0x1b
        /*000e*/ 	.short	0x00ff


	//----- nvinfo : EIATTR_MERCURY_ISA_VERSION
	.align		4
        /*0010*/ 	.byte	0x03, 0x5f
        /*0012*/ 	.short	0x0101


	//----- nvinfo : EIATTR_VRC_CTA_INIT_COUNT
	.align		4
        /*0014*/ 	.byte	0x02, 0x4a
	.zero		1
	.zero		1


	//----- nvinfo : EIATTR_EXIT_INSTR_OFFSETS
	.align		4
        /*0018*/ 	.byte	0x04, 0x1c
        /*001a*/ 	.short	(.L_280 - .L_279)


	//   ....[0]....
.L_279:
        /*001c*/ 	.word	0x00000010


	//----- nvinfo : EIATTR_SW_WAR
	.align		4
.L_280:
        /*0020*/ 	.byte	0x04, 0x36
        /*0022*/ 	.short	(.L_282 - .L_281)
.L_281:
        /*0024*/ 	.word	0x00000008
.L_282:


//--------------------- .nv.callgraph             --------------------------
	.section	.nv.callgraph,"",@"SHT_CUDA_CALLGRAPH"
	.align	4
	.sectionentsize	8
	.align		4
        /*0000*/ 	.word	0x00000000
	.align		4
        /*0004*/ 	.word	0xffffffff
	.align		4
        /*0008*/ 	.word	0x00000000
	.align		4
        /*000c*/ 	.word	0xfffffffe
	.align		4
        /*0010*/ 	.word	0x00000000
	.align		4
        /*0014*/ 	.word	0xfffffffd
	.align		4
        /*0018*/ 	.word	0x00000000
	.align		4
        /*001c*/ 	.word	0xfffffffc


//--------------------- .nv.constant4             --------------------------
	.section	.nv.constant4,"a",@progbits
	.align	8
	.align		8
.nv.constant4:
        /*0000*/ 	.dword	_ZN31_INTERNAL_d2e5a77a_4_k_cu__Z1fd4cuda3std3__45__cpo5beginE
	.align		8
        /*0008*/ 	.dword	_ZN31_INTERNAL_d2e5a77a_4_k_cu__Z1fd4cuda3std3__45__cpo3endE
	.align		8
        /*0010*/ 	.dword	_ZN31_INTERNAL_d2e5a77a_4_k_cu__Z1fd4cuda3std3__45__cpo6cbeginE
	.align		8
        /*0018*/ 	.dword	_ZN31_INTERNAL_d2e5a77a_4_k_cu__Z1fd4cuda3std3__45__cpo4cendE
	.align		8
        /*0020*/ 	.dword	_ZN31_INTERNAL_d2e5a77a_4_k_cu__Z1fd4cuda3std3__45__cpo6rbeginE
	.align		8
        /*0028*/ 	.dword	_ZN31_INTERNAL_d2e5a77a_4_k_cu__Z1fd4cuda3std3__45__cpo4rendE
	.align		8
        /*0030*/ 	.dword	_ZN31_INTERNAL_d2e5a77a_4_k_cu__Z1fd4cuda3std3__45__cpo7crbeginE
	.align		8
        /*0038*/ 	.dword	_ZN31_INTERNAL_d2e5a77a_4_k_cu__Z1fd4cuda3std3__45__cpo5crendE
	.align		8
        /*0040*/ 	.dword	_ZN31_INTERNAL_d2e5a77a_4_k_cu__Z1fd4cuda3std3__433_GLOBAL__N__d2e5a77a_4_k_cu__Z1fd6ignoreE
	.align		8
        /*0048*/ 	.dword	_ZN31_INTERNAL_d2e5a77a_4_k_cu__Z1fd4cuda3std3__419piecewise_constructE
	.align		8
        /*0050*/ 	.dword	_ZN31_INTERNAL_d2e5a77a_4_k_cu__Z1fd4cuda3std3__48in_placeE
	.align		8
        /*0058*/ 	.dword	_ZN31_INTERNAL_d2e5a77a_4_k_cu__Z1fd4cuda3std3__420unreachable_sentinelE
	.align		8
        /*0060*/ 	.dword	_ZN31_INTERNAL_d2e5a77a_4_k_cu__Z1fd4cuda3std3__47nulloptE
	.align		8
        /*0068*/ 	.dword	_ZN31_INTERNAL_d2e5a77a_4_k_cu__Z1fd4cuda3std3__48unexpectE
	.align		8
        /*0070*/ 	.dword	_ZN31_INTERNAL_d2e5a77a_4_k_cu__Z1fd4cuda3std6ranges3__45__cpo4swapE
	.align		8
        /*0078*/ 	.dword	_ZN31_INTERNAL_d2e5a77a_4_k_cu__Z1fd4cuda3std6ranges3__45__cpo9iter_moveE
	.align		8
        /*0080*/ 	.dword	_ZN31_INTERNAL_d2e5a77a_4_k_cu__Z1fd4cuda3std6ranges3__45__cpo5beginE
	.align		8
        /*0088*/ 	.dword	_ZN31_INTERNAL_d2e5a77a_4_k_cu__Z1fd4cuda3std6ranges3__45__cpo3endE
	.align		8
        /*0090*/ 	.dword	_ZN31_INTERNAL_d2e5a77a_4_k_cu__Z1fd4cuda3std6ranges3__45__cpo6cbeginE
	.align		8
        /*0098*/ 	.dword	_ZN31_INTERNAL_d2e5a77a_4_k_cu__Z1fd4cuda3std6ranges3__45__cpo4cendE
	.align		8
        /*00a0*/ 	.dword	_ZN31_INTERNAL_d2e5a77a_4_k_cu__Z1fd4cuda3std6ranges3__45__cpo7advanceE
	.align		8
        /*00a8*/ 	.dword	_ZN31_INTERNAL_d2e5a77a_4_k_cu__Z1fd4cuda3std6ranges3__45__cpo9iter_swapE
	.align		8
        /*00b0*/ 	.dword	_ZN31_INTERNAL_d2e5a77a_4_k_cu__Z1fd4cuda3std6ranges3__45__cpo4nextE
	.align		8
        /*00b8*/ 	.dword	_ZN31_INTERNAL_d2e5a77a_4_k_cu__Z1fd4cuda3std6ranges3__45__cpo4prevE
	.align		8
        /*00c0*/ 	.dword	_ZN31_INTERNAL_d2e5a77a_4_k_cu__Z1fd4cuda3std6ranges3__45__cpo4dataE
	.align		8
        /*00c8*/ 	.dword	_ZN31_INTERNAL_d2e5a77a_4_k_cu__Z1fd4cuda3std6ranges3__45__cpo5cdataE
	.align		8
        /*00d0*/ 	.dword	_ZN31_INTERNAL_d2e5a77a_4_k_cu__Z1fd4cuda3std6ranges3__45__cpo4sizeE
	.align		8
        /*00d8*/ 	.dword	_ZN31_INTERNAL_d2e5a77a_4_k_cu__Z1fd4cuda3std6ranges3__45__cpo5ssizeE
	.align		8
        /*00e0*/ 	.dword	_ZN31_INTERNAL_d2e5a77a_4_k_cu__Z1fd4cuda3std6ranges3__45__cpo8distanceE
	.align		8
        /*00e8*/ 	.dword	_ZN31_INTERNAL_d2e5a77a_4_k_cu__Z1fd6thrust24THRUST_300001_SM_1000_NS8cuda_cub3parE
	.align		8
        /*00f0*/ 	.dword	_ZN31_INTERNAL_d2e5a77a_4_k_cu__Z1fd6thrust24THRUST_300001_SM_1000_NS8cuda_cub10par_nosyncE
	.align		8
        /*00f8*/ 	.dword	_ZN31_INTERNAL_d2e5a77a_4_k_cu__Z1fd6thrust24THRUST_300001_SM_1000_NS6system6detail10sequential3seqE
	.align		8
        /*0100*/ 	.dword	_ZN31_INTERNAL_d2e5a77a_4_k_cu__Z1fd6thrust24THRUST_300001_SM_1000_NS12placeholders2_1E
	.align		8
        /*0108*/ 	.dword	_ZN31_INTERNAL_d2e5a77a_4_k_cu__Z1fd6thrust24THRUST_300001_SM_1000_NS12placeholders2_2E
	.align		8
        /*0110*/ 	.dword	_ZN31_INTERNAL_d2e5a77a_4_k_cu__Z1fd6thrust24THRUST_300001_SM_1000_NS12placeholders2_3E
	.align		8
        /*0118*/ 	.dword	_ZN31_INTERNAL_d2e5a77a_4_k_cu__Z1fd6thrust24THRUST_300001_SM_1000_NS12placeholders2_4E
	.align		8
        /*0120*/ 	.dword	_ZN31_INTERNAL_d2e5a77a_4_k_cu__Z1fd6thrust24THRUST_300001_SM_1000_NS12placeholders2_5E
	.align		8
        /*0128*/ 	.dword	_ZN31_INTERNAL_d2e5a77a_4_k_cu__Z1fd6thrust24THRUST_300001_SM_1000_NS12placeholders2_6E
	.align		8
        /*0130*/ 	.dword	_ZN31_INTERNAL_d2e5a77a_4_k_cu__Z1fd6thrust24THRUST_300001_SM_1000_NS12placeholders2_7E
	.align		8
        /*0138*/ 	.dword	_ZN31_INTERNAL_d2e5a77a_4_k_cu__Z1fd6thrust24THRUST_300001_SM_1000_NS12placeholders2_8E
	.align		8
        /*0140*/ 	.dword	_ZN31_INTERNAL_d2e5a77a_4_k_cu__Z1fd6thrust24THRUST_300001_SM_1000_NS12placeholders2_9E
	.align		8
        /*0148*/ 	.dword	_ZN31_INTERNAL_d2e5a77a_4_k_cu__Z1fd6thrust24THRUST_300001_SM_1000_NS12placeholders3_10E
	.align		8
        /*0150*/ 	.dword	_ZN31_INTERNAL_d2e5a77a_4_k_cu__Z1fd6thrust24THRUST_300001_SM_1000_NS3seqE
	.align		8
        /*0158*/ 	.dword	__cudart_i2opi_d
	.align		8
        /*0160*/ 	.dword	__cudart_sin_cos_coeffs


//--------------------- .text._ZN3cub18CUB_300001_SM_10006detail6reduce28DeviceReduceSingleTileKernelINS2_10policy_hubIfyN4cuda3std3__44plusIfEEE10Policy1000EPfPdiS9_dfNS7_10__identityEEEvT0_T1_T2_T3_T4_T6_ --------------------------
	.section	.text._ZN3cub18CUB_300001_SM_10006detail6reduce28DeviceReduceSingleTileKernelINS2_10policy_hubIfyN4cuda3std3__44plusIfEEE10Policy1000EPfPdiS9_dfNS7_10__identityEEEvT0_T1_T2_T3_T4_T6_,"ax",@progbits
	.align	128
        .global         _ZN3cub18CUB_300001_SM_10006detail6reduce28DeviceReduceSingleTileKernelINS2_10policy_hubIfyN4cuda3std3__44plusIfEEE10Policy1000EPfPdiS9_dfNS7_10__identityEEEvT0_T1_T2_T3_T4_T6_
        .type           _ZN3cub18CUB_300001_SM_10006detail6reduce28DeviceReduceSingleTileKernelINS2_10policy_hubIfyN4cuda3std3__44plusIfEEE10Policy1000EPfPdiS9_dfNS7_10__identityEEEvT0_T1_T2_T3_T4_T6_,@function
        .size           _ZN3cub18CUB_300001_SM_10006detail6reduce28DeviceReduceSingleTileKernelINS2_10policy_hubIfyN4cuda3std3__44plusIfEEE10Policy1000EPfPdiS9_dfNS7_10__identityEEEvT0_T1_T2_T3_T4_T6_,(.L_x_1873 - _ZN3cub18CUB_300001_SM_10006detail6reduce28DeviceReduceSingleTileKernelINS2_10policy_hubIfyN4cuda3std3__44plusIfEEE10Policy1000EPfPdiS9_dfNS7_10__identityEEEvT0_T1_T2_T3_T4_T6_)
        .other          _ZN3cub18CUB_300001_SM_10006detail6reduce28DeviceReduceSingleTileKernelINS2_10policy_hubIfyN4cuda3std3__44plusIfEEE10Policy1000EPfPdiS9_dfNS7_10__identityEEEvT0_T1_T2_T3_T4_T6_,@"STO_CUDA_ENTRY STV_DEFAULT"
_ZN3cub18CUB_300001_SM_10006detail6reduce28DeviceReduceSingleTileKernelINS2_10policy_hubIfyN4cuda3std3__44plusIfEEE10Policy1000EPfPdiS9_dfNS7_10__identityEEEvT0_T1_T2_T3_T4_T6_:
.text._ZN3cub18CUB_300001_SM_10006detail6reduce28DeviceReduceSingleTileKernelINS2_10policy_hubIfyN4cuda3std3__44plusIfEEE10Policy1000EPfPdiS9_dfNS7_10__identityEEEvT0_T1_T2_T3_T4_T6_:
[----:B------:R-:W-:Y:S01]  /*0000*/  LDC R1, c[0x0][0x37c] ;  /* 0x0000df00ff017b82 */ /* 0x000fe20000000800 */
[----:B------:R-:W0:Y:S01]  /*0010*/  LDCU UR4, c[0x0][0x390] ;  /* 0x00007200ff0477ac */ /* 0x000e220008000800 */
[----:B------:R-:W1:Y:S01]  /*0020*/  LDCU.64 UR6, c[0x0][0x358] ;  /* 0x00006b00ff0677ac */ /* 0x000e620008000a00 */
[----:B0-----:R-:W-:-:S04]  /*0030*/  MOV R20, UR4 ;  /* 0x0000000400147c02 */ /* 0x001fc80008000f00 */
[----:B------:R-:W-:-:S13]  /*0040*/  ISETP.NE.AND P0, PT, R20, RZ, PT ;  /* 0x000000ff1400720c */ /* 0x000fda0003f05270 */
[----:B-1----:R-:W-:Y:S05]  /*0050*/  @P0 BRA `(.L_x_0) ;  /* 0x00000000001c0947 */ /* 0x002fea0003800000 */
[----:B------:R-:W0:Y:S02]  /*0060*/  S2R R0, SR_TID.X ;  /* 0x0000000000007919 */ /* 0x000e240000002100 */
[----:B0-----:R-:W-:-:S13]  /*0070*/  ISETP.NE.AND P0, PT, R0, RZ, PT ;  /* 0x000000ff0000720c */ /* 0x001fda0003f05270 */
[----:B------:R-:W-:Y:S05]  /*0080*/  @P0 EXIT ;  /* 0x000000000000094d */ /* 0x000fea0003800000 */
[----:B------:R-:W0:Y:S08]  /*0090*/  LDC.64 R2, c[0x0][0x388] ;  /* 0x0000e200ff027b82 */ /* 0x000e300000000a00 */
[----:B------:R-:W0:Y:S02]  /*00a0*/  LDC.64 R4, c[0x0][0x398] ;  /* 0x0000e600ff047b82 */ /* 0x000e240000000a00 */
[----:B0-----:R-:W-:Y:S01]  /*00b0*/  STG.E.64 desc[UR6][R2.64], R4 ;  /* 0x0000000402007986 */ /* 0x001fe2000c101b06 */
[----:B------:R-:W-:Y:S05]  /*00c0*/  EXIT ;  /* 0x000000000000794d */ /* 0x000fea0003800000 */
.L_x_0:
[----:B------:R-:W0:Y:S01]  /*00d0*/  LDCU UR4, c[0x0][0x380] ;  /* 0x00007000ff0477ac */ /* 0x000e220008000800 */
[----:B------:R-:W-:Y:S01]  /*00e0*/  BSSY.RECONVERGENT B0, `(.L_x_1) ;  /* 0x00003ca000007945 */ /* 0x000fe20003800200 */
[----:B0-----:R-:W-:-:S09]  /*00f0*/  ULOP3.LUT UP0, URZ, UR4, 0xf, URZ, 0xc0, !UPT ;  /* 0x0000000f04ff7892 */ /* 0x001fd2000f80c0ff */
[----:B------:R-:W-:Y:S05]  /*0100*/  BRA.U UP0, `(.L_x_2) ;  /* 0x0000001d00607547 */ /* 0x000fea000b800000 */
[----:B------:R-:W-:-:S13]  /*0110*/  ISETP.GT.AND P0, PT, R20, 0xfff, PT ;  /* 0x00000fff1400780c */ /* 0x000fda0003f04270 */
[----:B------:R-:W-:Y:S05]  /*0120*/  @P0 BRA `(.L_x_3) ;  /* 0x0000000c00a80947 */ /* 0x000fea0003800000 */
[----:B------:R-:W0:Y:S01]  /*0130*/  S2R R9, SR_TID.X ;  /* 0x0000000000097919 */ /* 0x000e220000002100 */
[----:B------:R-:W-:Y:S01]  /*0140*/  BSSY.RECONVERGENT B1, `(.L_x_4) ;  /* 0x0000009000017945 */ /* 0x000fe20003800200 */
[----:B------:R-:W-:Y:S01]  /*0150*/  HFMA2 R0, -RZ, RZ, 0, 0 ;  /* 0x00000000ff007431 */ /* 0x000fe200000001ff */
[----:B0-----:R-:W-:Y:S02]  /*0160*/  ISETP.GE.AND P0, PT, R9, R20, PT ;  /* 0x000000140900720c */ /* 0x001fe40003f06270 */
[----:B------:R-:W-:-:S11]  /*0170*/  MOV R11, R9 ;  /* 0x00000009000b7202 */ /* 0x000fd60000000f00 */
[----:B------:R-:W-:Y:S05]  /*0180*/  @P0 BRA `(.L_x_5) ;  /* 0x0000000000100947 */ /* 0x000fea0003800000 */
[----:B------:R-:W0:Y:S02]  /*0190*/  LDC.64 R2, c[0x0][0x380] ;  /* 0x0000e000ff027b82 */ /* 0x000e240000000a00 */
[----:B0-----:R-:W-:-:S05]  /*01a0*/  IMAD.WIDE.U32 R2, R9, 0x4, R2 ;  /* 0x0000000409027825 */ /* 0x001fca00078e0002 */
[----:B------:R0:W5:Y:S01]  /*01b0*/  LDG.E.CONSTANT R0, desc[UR6][R2.64] ;  /* 0x0000000602007981 */ /* 0x000162000c1e9900 */
[----:B------:R-:W-:-:S07]  /*01c0*/  IADD3 R11, PT, PT, R9, 0x100, RZ ;  /* 0x00000100090b7810 */ /* 0x000fce0007ffe0ff */
.L_x_5:
[----:B------:R-:W-:Y:S05]  /*01d0*/  BSYNC.RECONVERGENT B1 ;  /* 0x0000000000017941 */ /* 0x000fea0003800200 */
.L_x_4:
[----:B------:R-:W-:Y:S01]  /*01e0*/  ISETP.GE.AND P0, PT, R11, R20, PT ;  /* 0x000000140b00720c */ /* 0x000fe20003f06270 */
[----:B------:R-:W-:-:S12]  /*01f0*/  BSSY.RECONVERGENT B1, `(.L_x_6) ;  /* 0x0000074000017945 */ /* 0x000fd80003800200 */
[----:B------:R-:W-:Y:S05]  /*0200*/  @P0 BRA `(.L_x_7) ;  /* 0x0000000400c80947 */ /* 0x000fea0003800000 */
[----:B0-----:R-:W-:Y:S01]  /*0210*/  LOP3.LUT R3, RZ, R11, RZ, 0x33, !PT ;  /* 0x0000000bff037212 */ /* 0x001fe200078e33ff */
[----:B------:R-:W-:Y:S03]  /*0220*/  BSSY.RECONVERGENT B2, `(.L_x_8) ;  /* 0x0000015000027945 */ /* 0x000fe60003800200 */
[----:B------:R-:W-:-:S04]  /*0230*/  IADD3 R4, PT, PT, R3, R20, RZ ;  /* 0x0000001403047210 */ /* 0x000fc80007ffe0ff */
[C---:B------:R-:W-:Y:S02]  /*0240*/  LOP3.LUT R2, R4.reuse, 0x300, RZ, 0xc0, !PT ;  /* 0x0000030004027812 */ /* 0x040fe400078ec0ff */
[----:B------:R-:W-:Y:S02]  /*0250*/  ISETP.GE.U32.AND P1, PT, R4, 0x300, PT ;  /* 0x000003000400780c */ /* 0x000fe40003f26070 */
[----:B------:R-:W-:-:S13]  /*0260*/  ISETP.NE.AND P0, PT, R2, 0x300, PT ;  /* 0x000003000200780c */ /* 0x000fda0003f05270 */
[----:B------:R-:W-:Y:S05]  /*0270*/  @!P0 BRA `(.L_x_9) ;  /* 0x00000000003c8947 */ /* 0x000fea0003800000 */
[----:B------:R-:W0:Y:S01]  /*0280*/  LDC.64 R2, c[0x0][0x380] ;  /* 0x0000e000ff027b82 */ /* 0x000e220000000a00 */
[----:B------:R-:W-:-:S04]  /*0290*/  LEA.HI R4, R4, 0x1, RZ, 0x18 ;  /* 0x0000000104047811 */ /* 0x000fc800078fc0ff */
[----:B------:R-:W-:-:S04]  /*02a0*/  LOP3.LUT R4, R4, 0x3, RZ, 0xc0, !PT ;  /* 0x0000000304047812 */ /* 0x000fc800078ec0ff */
[----:B------:R-:W-:Y:S01]  /*02b0*/  IADD3 R4, PT, PT, -R4, RZ, RZ ;  /* 0x000000ff04047210 */ /* 0x000fe20007ffe1ff */
[----:B0-----:R-:W-:-:S05]  /*02c0*/  IMAD.WIDE.U32 R2, R11, 0x4, R2 ;  /* 0x000000040b027825 */ /* 0x001fca00078e0002 */
[----:B------:R-:W-:-:S07]  /*02d0*/  MOV R5, R3 ;  /* 0x0000000300057202 */ /* 0x000fce0000000f00 */
.L_x_10:
[----:B------:R-:W-:-:S06]  /*02e0*/  MOV R3, R5 ;  /* 0x0000000500037202 */ /* 0x000fcc0000000f00 */
[----:B------:R0:W2:Y:S01]  /*02f0*/  LDG.E.CONSTANT R3, desc[UR6][R2.64] ;  /* 0x0000000602037981 */ /* 0x0000a2000c1e9900 */
[----:B------:R-:W-:Y:S01]  /*0300*/  IADD3 R4, PT, PT, R4, 0x1, RZ ;  /* 0x0000000104047810 */ /* 0x000fe20007ffe0ff */
[----:B------:R-:W-:-:S03]  /*0310*/  VIADD R11, R11, 0x100 ;  /* 0x000001000b0b7836 */ /* 0x000fc60000000000 */
[----:B------:R-:W-:Y:S02]  /*0320*/  ISETP.NE.AND P0, PT, R4, RZ, PT ;  /* 0x000000ff0400720c */ /* 0x000fe40003f05270 */
[----:B0-----:R-:W-:-:S04]  /*0330*/  IADD3 R2, P2, PT, R2, 0x400, RZ ;  /* 0x0000040002027810 */ /* 0x001fc80007f5e0ff */
[----:B------:R-:W-:Y:S01]  /*0340*/  IADD3.X R5, PT, PT, RZ, R5, RZ, P2, !PT ;  /* 0x00000005ff057210 */ /* 0x000fe200017fe4ff */
[----:B--2--5:R-:W-:-:S06]  /*0350*/  FADD R0, R3, R0 ;  /* 0x0000000003007221 */ /* 0x024fcc0000000000 */
[----:B------:R-:W-:Y:S05]  /*0360*/  @P0 BRA `(.L_x_10) ;  /* 0xfffffffc00dc0947 */ /* 0x000fea000383ffff */
.L_x_9:
[----:B------:R-:W-:Y:S05]  /*0370*/  BSYNC.RECONVERGENT B2 ;  /* 0x0000000000027941 */ /* 0x000fea0003800200 */
.L_x_8:
[----:B------:R-:W-:Y:S05]  /*0380*/  @!P1 BRA `(.L_x_7) ;  /* 0x0000000400689947 */ /* 0x000fea0003800000 */
[----:B------:R-:W-:Y:S01]  /*0390*/  IADD3 R2, PT, PT, -R11, R20, RZ ;  /* 0x000000140b027210 */ /* 0x000fe20007ffe1ff */
[----:B------:R-:W-:Y:S01]  /*03a0*/  BSSY.RECONVERGENT B2, `(.L_x_11) ;  /* 0x0000031000027945 */ /* 0x000fe20003800200 */
[----:B------:R-:W-:Y:S02]  /*03b0*/  PLOP3.LUT P0, PT, PT, PT, PT, 0x80, 0x8 ;  /* 0x000000000008781c */ /* 0x000fe40003f0f070 */
[----:B------:R-:W-:-:S13]  /*03c0*/  ISETP.GT.AND P1, PT, R2, 0xc00, PT ;  /* 0x00000c000200780c */ /* 0x000fda0003f24270 */
[----:B------:R-:W-:Y:S05]  /*03d0*/  @!P1 BRA `(.L_x_12) ;  /* 0x0000000000b49947 */ /* 0x000fea0003800000 */
[----:B------:R-:W-:Y:S02]  /*03e0*/  PLOP3.LUT P0, PT, PT, PT, PT, 0x8, 0x80 ;  /* 0x000000000080781c */ /* 0x000fe40003f0e170 */
[----:B------:R-:W-:-:S11]  /*03f0*/  IADD3 R8, PT, PT, R20, -0xc00, RZ ;  /* 0xfffff40014087810 */ /* 0x000fd60007ffe0ff */
.L_x_13:
[----:B------:R-:W0:Y:S01]  /*0400*/  LDC.64 R6, c[0x0][0x380] ;  /* 0x0000e000ff067b82 */ /* 0x000e220000000a00 */
[C---:B------:R-:W-:Y:S01]  /*0410*/  IADD3 R5, PT, PT, R11.reuse, 0x400, RZ ;  /* 0x000004000b057810 */ /* 0x040fe20007ffe0ff */
[----:B0-----:R-:W-:-:S05]  /*0420*/  IMAD.WIDE R24, R11, 0x4, R6 ;  /* 0x000000040b187825 */ /* 0x001fca00078e0206 */
[----:B------:R-:W2:Y:S04]  /*0430*/  LDG.E.CONSTANT R13, desc[UR6][R24.64] ;  /* 0x00000006180d7981 */ /* 0x000ea8000c1e9900 */
[----:B------:R-:W3:Y:S01]  /*0440*/  LDG.E.CONSTANT R10, desc[UR6][R24.64+0x400] ;  /* 0x00040006180a7981 */ /* 0x000ee2000c1e9900 */
[----:B------:R-:W-:-:S03]  /*0450*/  IMAD.WIDE R4, R5, 0x4, R6 ;  /* 0x0000000405047825 */ /* 0x000fc600078e0206 */
[----:B------:R-:W4:Y:S04]  /*0460*/  LDG.E.CONSTANT R12, desc[UR6][R24.64+0x800] ;  /* 0x00080006180c7981 */ /* 0x000f28000c1e9900 */
[----:B------:R-:W4:Y:S04]  /*0470*/  LDG.E.CONSTANT R17, desc[UR6][R24.64+0xc00] ;  /* 0x000c000618117981 */ /* 0x000f28000c1e9900 */
[----:B------:R-:W4:Y:S01]  /*0480*/  LDG.E.CONSTANT R16, desc[UR6][R4.64] ;  /* 0x0000000604107981 */ /* 0x000f22000c1e9900 */
[----:B------:R-:W-:-:S03]  /*0490*/  IADD3 R3, PT, PT, R11, 0x800, RZ ;  /* 0x000008000b037810 */ /* 0x000fc60007ffe0ff */
[----:B------:R-:W4:Y:S04]  /*04a0*/  LDG.E.CONSTANT R15, desc[UR6][R4.64+0x400] ;  /* 0x00040006040f7981 */ /* 0x000f28000c1e9900 */
[----:B------:R-:W4:Y:S01]  /*04b0*/  LDG.E.CONSTANT R14, desc[UR6][R4.64+0x800] ;  /* 0x00080006040e7981 */ /* 0x000f22000c1e9900 */
[----:B------:R-:W-:-:S03]  /*04c0*/  IMAD.WIDE R2, R3, 0x4, R6 ;  /* 0x0000000403027825 */ /* 0x000fc600078e0206 */
[----:B------:R-:W4:Y:S04]  /*04d0*/  LDG.E.CONSTANT R22, desc[UR6][R4.64+0xc00] ;  /* 0x000c000604167981 */ /* 0x000f28000c1e9900 */
[----:B------:R-:W4:Y:S01]  /*04e0*/  LDG.E.CONSTANT R21, desc[UR6][R2.64] ;  /* 0x0000000602157981 */ /* 0x000f22000c1e9900 */
[----:B------:R-:W-:-:S03]  /*04f0*/  IADD3 R23, PT, PT, R11, 0xc00, RZ ;  /* 0x00000c000b177810 */ /* 0x000fc60007ffe0ff */
[----:B------:R-:W4:Y:S04]  /*0500*/  LDG.E.CONSTANT R19, desc[UR6][R2.64+0x400] ;  /* 0x0004000602137981 */ /* 0x000f28000c1e9900 */
[----:B------:R-:W4:Y:S01]  /*0510*/  LDG.E.CONSTANT R18, desc[UR6][R2.64+0x800] ;  /* 0x0008000602127981 */ /* 0x000f22000c1e9900 */
[----:B------:R-:W-:-:S03]  /*0520*/  IMAD.WIDE R6, R23, 0x4, R6 ;  /* 0x0000000417067825 */ /* 0x000fc600078e0206 */
[----:B------:R-:W4:Y:S04]  /*0530*/  LDG.E.CONSTANT R26, desc[UR6][R2.64+0xc00] ;  /* 0x000c0006021a7981 */ /* 0x000f28000c1e9900 */
[----:B------:R-:W4:Y:S04]  /*0540*/  LDG.E.CONSTANT R25, desc[UR6][R6.64] ;  /* 0x0000000606197981 */ /* 0x000f28000c1e9900 */
[----:B------:R-:W4:Y:S04]  /*0550*/  LDG.E.CONSTANT R23, desc[UR6][R6.64+0x400] ;  /* 0x0004000606177981 */ /* 0x000f28000c1e9900 */
[----:B------:R-:W4:Y:S04]  /*0560*/  LDG.E.CONSTANT R24, desc[UR6][R6.64+0x800] ;  /* 0x0008000606187981 */ /* 0x000f28000c1e9900 */
[----:B------:R-:W4:Y:S01]  /*0570*/  LDG.E.CONSTANT R27, desc[UR6][R6.64+0xc00] ;  /* 0x000c0006061b7981 */ /* 0x000f22000c1e9900 */
[----:B------:R-:W-:-:S04]  /*0580*/  IADD3 R11, PT, PT, R11, 0x1000, RZ ;  /* 0x000010000b0b7810 */ /* 0x000fc80007ffe0ff */
[----:B------:R-:W-:Y:S01]  /*0590*/  ISETP.GE.AND P1, PT, R11, R8, PT ;  /* 0x000000080b00720c */ /* 0x000fe20003f26270 */
[----:B--2--5:R-:W-:-:S04]  /*05a0*/  FADD R13, R13, R0 ;  /* 0x000000000d0d7221 */ /* 0x024fc80000000000 */
[----:B---3--:R-:W-:-:S04]  /*05b0*/  FADD R13, R13, R10 ;  /* 0x0000000a0d0d7221 */ /* 0x008fc80000000000 */
[----:B----4-:R-:W-:-:S04]  /*05c0*/  FADD R12, R13, R12 ;  /* 0x0000000c0d0c7221 */ /* 0x010fc80000000000 */
[----:B------:R-:W-:-:S04]  /*05d0*/  FADD R17, R12, R17 ;  /* 0x000000110c117221 */ /* 0x000fc80000000000 */
        /* <DEDUP_REMOVED lines=11> */
[----:B------:R-:W-:Y:S01]  /*0690*/  FADD R0, R24, R27 ;  /* 0x0000001b18007221 */ /* 0x000fe20000000000 */
[----:B------:R-:W-:Y:S06]  /*06a0*/  @!P1 BRA `(.L_x_13) ;  /* 0xfffffffc00549947 */ /* 0x000fec000383ffff */
.L_x_12:
[----:B------:R-:W-:Y:S05]  /*06b0*/  BSYNC.RECONVERGENT B2 ;  /* 0x0000000000027941 */ /* 0x000fea0003800200 */
.L_x_11:
[----:B------:R-:W-:Y:S01]  /*06c0*/  IADD3 R2, PT, PT, -R11, R20, RZ ;  /* 0x000000140b027210 */ /* 0x000fe20007ffe1ff */
[----:B------:R-:W-:Y:S03]  /*06d0*/  BSSY.RECONVERGENT B2, `(.L_x_14) ;  /* 0x0000019000027945 */ /* 0x000fe60003800200 */
[----:B------:R-:W-:-:S13]  /*06e0*/  ISETP.GT.AND P1, PT, R2, 0x400, PT ;  /* 0x000004000200780c */ /* 0x000fda0003f24270 */
[----:B------:R-:W-:Y:S05]  /*06f0*/  @!P1 BRA `(.L_x_15) ;  /* 0x0000000000589947 */ /* 0x000fea0003800000 */
[----:B------:R-:W0:Y:S01]  /*0700*/  LDC.64 R4, c[0x0][0x380] ;  /* 0x0000e000ff047b82 */ /* 0x000e220000000a00 */
[C---:B------:R-:W-:Y:S02]  /*0710*/  VIADD R15, R11.reuse, 0x400 ;  /* 0x000004000b0f7836 */ /* 0x040fe40000000000 */
[----:B0-----:R-:W-:-:S05]  /*0720*/  IMAD.WIDE R2, R11, 0x4, R4 ;  /* 0x000000040b027825 */ /* 0x001fca00078e0204 */
[----:B------:R-:W2:Y:S04]  /*0730*/  LDG.E.CONSTANT R7, desc[UR6][R2.64] ;  /* 0x0000000602077981 */ /* 0x000ea8000c1e9900 */
[----:B------:R-:W3:Y:S01]  /*0740*/  LDG.E.CONSTANT R6, desc[UR6][R2.64+0x400] ;  /* 0x0004000602067981 */ /* 0x000ee2000c1e9900 */
[----:B------:R-:W-:-:S03]  /*0750*/  IMAD.WIDE R4, R15, 0x4, R4 ;  /* 0x000000040f047825 */ /* 0x000fc600078e0204 */
[----:B------:R-:W4:Y:S04]  /*0760*/  LDG.E.CONSTANT R13, desc[UR6][R2.64+0x800] ;  /* 0x00080006020d7981 */ /* 0x000f28000c1e9900 */
[----:B------:R-:W4:Y:S04]  /*0770*/  LDG.E.CONSTANT R15, desc[UR6][R2.64+0xc00] ;  /* 0x000c0006020f7981 */ /* 0x000f28000c1e9900 */
[----:B------:R-:W4:Y:S04]  /*0780*/  LDG.E.CONSTANT R17, desc[UR6][R4.64] ;  /* 0x0000000604117981 */ /* 0x000f28000c1e9900 */
[----:B------:R-:W4:Y:S04]  /*0790*/  LDG.E.CONSTANT R19, desc[UR6][R4.64+0x400] ;  /* 0x0004000604137981 */ /* 0x000f28000c1e9900 */
[----:B------:R-:W4:Y:S04]  /*07a0*/  LDG.E.CONSTANT R21, desc[UR6][R4.64+0x800] ;  /* 0x0008000604157981 */ /* 0x000f28000c1e9900 */
[----:B------:R-:W4:Y:S01]  /*07b0*/  LDG.E.CONSTANT R23, desc[UR6][R4.64+0xc00] ;  /* 0x000c000604177981 */ /* 0x000f22000c1e9900 */
[----:B------:R-:W-:-:S02]  /*07c0*/  PLOP3.LUT P0, PT, PT, PT, PT, 0x8, 0x80 ;  /* 0x000000000080781c */ /* 0x000fc40003f0e170 */
[----:B------:R-:W-:Y:S01]  /*07d0*/  IADD3 R11, PT, PT, R11, 0x800, RZ ;  /* 0x000008000b0b7810 */ /* 0x000fe20007ffe0ff */
[----:B--2--5:R-:W-:-:S04]  /*07e0*/  FADD R7, R0, R7 ;  /* 0x0000000700077221 */ /* 0x024fc80000000000 */
[----:B---3--:R-:W-:-:S04]  /*07f0*/  FADD R6, R7, R6 ;  /* 0x0000000607067221 */ /* 0x008fc80000000000 */
[----:B----4-:R-:W-:-:S04]  /*0800*/  FADD R6, R6, R13 ;  /* 0x0000000d06067221 */ /* 0x010fc80000000000 */
[----:B------:R-:W-:-:S04]  /*0810*/  FADD R6, R6, R15 ;  /* 0x0000000f06067221 */ /* 0x000fc80000000000 */
[----:B------:R-:W-:-:S04]  /*0820*/  FADD R6, R6, R17 ;  /* 0x0000001106067221 */ /* 0x000fc80000000000 */
[----:B------:R-:W-:-:S04]  /*0830*/  FADD R6, R6, R19 ;  /* 0x0000001306067221 */ /* 0x000fc80000000000 */
[----:B------:R-:W-:-:S04]  /*0840*/  FADD R6, R6, R21 ;  /* 0x0000001506067221 */ /* 0x000fc80000000000 */
[----:B------:R-:W-:-:S07]  /*0850*/  FADD R0, R6, R23 ;  /* 0x0000001706007221 */ /* 0x000fce0000000000 */
.L_x_15:
[----:B------:R-:W-:Y:S05]  /*0860*/  BSYNC.RECONVERGENT B2 ;  /* 0x0000000000027941 */ /* 0x000fea0003800200 */
.L_x_14:
[----:B------:R-:W-:-:S13]  /*0870*/  ISETP.LT.OR P0, PT, R11, R20, P0 ;  /* 0x000000140b00720c */ /* 0x000fda0000701670 */
[----:B------:R-:W-:Y:S05]  /*0880*/  @!P0 BRA `(.L_x_7) ;  /* 0x0000000000288947 */ /* 0x000fea0003800000 */
[----:B------:R-:W0:Y:S02]  /*0890*/  LDC.64 R2, c[0x0][0x380] ;  /* 0x0000e000ff027b82 */ /* 0x000e240000000a00 */
[----:B0-----:R-:W-:-:S05]  /*08a0*/  IMAD.WIDE R2, R11, 0x4, R2 ;  /* 0x000000040b027825 */ /* 0x001fca00078e0202 */
[----:B------:R-:W2:Y:S04]  /*08b0*/  LDG.E.CONSTANT R5, desc[UR6][R2.64] ;  /* 0x0000000602057981 */ /* 0x000ea8000c1e9900 */
[----:B------:R-:W3:Y:S04]  /*08c0*/  LDG.E.CONSTANT R4, desc[UR6][R2.64+0x400] ;  /* 0x0004000602047981 */ /* 0x000ee8000c1e9900 */
[----:B------:R-:W4:Y:S04]  /*08d0*/  LDG.E.CONSTANT R7, desc[UR6][R2.64+0x800] ;  /* 0x0008000602077981 */ /* 0x000f28000c1e9900 */
[----:B------:R-:W4:Y:S01]  /*08e0*/  LDG.E.CONSTANT R11, desc[UR6][R2.64+0xc00] ;  /* 0x000c0006020b7981 */ /* 0x000f22000c1e9900 */
[----:B--2--5:R-:W-:-:S04]  /*08f0*/  FADD R5, R0, R5 ;  /* 0x0000000500057221 */ /* 0x024fc80000000000 */
[----:B---3--:R-:W-:-:S04]  /*0900*/  FADD R4, R5, R4 ;  /* 0x0000000405047221 */ /* 0x008fc80000000000 */
[----:B----4-:R-:W-:-:S04]  /*0910*/  FADD R4, R4, R7 ;  /* 0x0000000704047221 */ /* 0x010fc80000000000 */
[----:B------:R-:W-:-:S07]  /*0920*/  FADD R0, R4, R11 ;  /* 0x0000000b04007221 */ /* 0x000fce0000000000 */
.L_x_7:
[----:B------:R-:W-:Y:S05]  /*0930*/  BSYNC.RECONVERGENT B1 ;  /* 0x0000000000017941 */ /* 0x000fea0003800200 */
.L_x_6:
[----:B------:R-:W-:Y:S02]  /*0940*/  ISETP.GE.AND P0, PT, R20, 0x100, PT ;  /* 0x000001001400780c */ /* 0x000fe40003f06270 */
[----:B-----5:R-:W-:-:S11]  /*0950*/  MOV R7, R0 ;  /* 0x0000000000077202 */ /* 0x020fd60000000f00 */
[----:B------:R-:W-:Y:S05]  /*0960*/  @!P0 BRA `(.L_x_16) ;  /* 0x0000000000ac8947 */ /* 0x000fea0003800000 */
[----:B------:R-:W1:Y:S01]  /*0970*/  S2R R6, SR_LANEID ;  /* 0x0000000000067919 */ /* 0x000e620000000000 */
[----:B------:R-:W2:Y:S02]  /*0980*/  SHFL.DOWN PT, R0, R7, 0x1, 0x1f ;  /* 0x08201f0007007f89 */ /* 0x000ea400000e0000 */
[----:B--2---:R-:W-:Y:S01]  /*0990*/  FADD R0, R0, R7 ;  /* 0x0000000700007221 */ /* 0x004fe20000000000 */
[C---:B-1----:R-:W-:Y:S02]  /*09a0*/  ISETP.GT.AND P0, PT, R6.reuse, 0x1e, PT ;  /* 0x0000001e0600780c */ /* 0x042fe40003f04270 */
[C---:B------:R-:W-:Y:S02]  /*09b0*/  ISETP.NE.AND P1, PT, R6.reuse, RZ, PT ;  /* 0x000000ff0600720c */ /* 0x040fe40003f25270 */
[----:B------:R-:W-:Y:S02]  /*09c0*/  FSEL R0, R7, R0, P0 ;  /* 0x0000000007007208 */ /* 0x000fe40000000000 */
[----:B------:R-:W-:-:S03]  /*09d0*/  ISETP.GT.AND P0, PT, R6, 0x1d, PT ;  /* 0x0000001d0600780c */ /* 0x000fc60003f04270 */
[----:B0-----:R-:W0:Y:S06]  /*09e0*/  SHFL.DOWN PT, R3, R0, 0x2, 0x1f ;  /* 0x08401f0000037f89 */ /* 0x001e2c00000e0000 */
[----:B------:R-:W1:Y:S01]  /*09f0*/  @!P1 S2R R5, SR_CgaCtaId ;  /* 0x0000000000059919 */ /* 0x000e620000008800 */
[----:B------:R-:W-:Y:S02]  /*0a00*/  @!P1 MOV R4, 0x400 ;  /* 0x0000040000049802 */ /* 0x000fe40000000f00 */
[----:B------:R-:W-:-:S04]  /*0a10*/  @!P1 SHF.R.U32.HI R2, RZ, 0x3, R9 ;  /* 0x00000003ff029819 */ /* 0x000fc80000011609 */
[----:B------:R-:W-:Y:S01]  /*0a20*/  @!P1 LOP3.LUT R2, R2, 0x7c, RZ, 0xc0, !PT ;  /* 0x0000007c02029812 */ /* 0x000fe200078ec0ff */
[----:B0-----:R-:W-:Y:S01]  /*0a30*/  @!P0 FADD R0, R0, R3 ;  /* 0x0000000300008221 */ /* 0x001fe20000000000 */
[----:B------:R-:W-:-:S04]  /*0a40*/  ISETP.GT.AND P0, PT, R6, 0x1b, PT ;  /* 0x0000001b0600780c */ /* 0x000fc80003f04270 */
[----:B------:R-:W0:Y:S01]  /*0a50*/  SHFL.DOWN PT, R3, R0, 0x4, 0x1f ;  /* 0x08801f0000037f89 */ /* 0x000e2200000e0000 */
[----:B-1----:R-:W-:-:S04]  /*0a60*/  @!P1 LEA R5, R5, R4, 0x18 ;  /* 0x0000000405059211 */ /* 0x002fc800078ec0ff */
[----:B------:R-:W-:-:S04]  /*0a70*/  @!P1 IADD3 R2, PT, PT, R2, R5, RZ ;  /* 0x0000000502029210 */ /* 0x000fc80007ffe0ff */
[----:B0-----:R-:W-:Y:S01]  /*0a80*/  @!P0 FADD R0, R0, R3 ;  /* 0x0000000300008221 */ /* 0x001fe20000000000 */
[----:B------:R-:W-:-:S04]  /*0a90*/  ISETP.GT.AND P0, PT, R6, 0x17, PT ;  /* 0x000000170600780c */ /* 0x000fc80003f04270 */
[----:B------:R-:W0:Y:S09]  /*0aa0*/  SHFL.DOWN PT, R3, R0, 0x8, 0x1f ;  /* 0x09001f0000037f89 */ /* 0x000e3200000e0000 */
[----:B0-----:R-:W-:Y:S01]  /*0ab0*/  @!P0 FADD R0, R0, R3 ;  /* 0x0000000300008221 */ /* 0x001fe20000000000 */
[----:B------:R-:W-:-:S04]  /*0ac0*/  ISETP.NE.AND P0, PT, R9, RZ, PT ;  /* 0x000000ff0900720c */ /* 0x000fc80003f05270 */
[----:B------:R-:W0:Y:S02]  /*0ad0*/  SHFL.DOWN PT, R3, R0, 0x10, 0x1f ;  /* 0x0a001f0000037f89 */ /* 0x000e2400000e0000 */
[----:B0-----:R-:W-:-:S05]  /*0ae0*/  FADD R3, R0, R3 ;  /* 0x0000000300037221 */ /* 0x001fca0000000000 */
[----:B------:R0:W-:Y:S01]  /*0af0*/  @!P1 STS [R2+0x8], R3 ;  /* 0x0000080302009388 */ /* 0x0001e20000000800 */
[----:B------:R-:W-:Y:S01]  /*0b00*/  BAR.SYNC.DEFER_BLOCKING 0x0 ;  /* 0x0000000000007b1d */ /* 0x000fe20000010000 */
[----:B------:R-:W-:-:S04]  /*0b10*/  ISETP.GT.AND P1, PT, R6, 0xf, PT ;  /* 0x0000000f0600780c */ /* 0x000fc80003f24270 */
[----:B------:R-:W-:Y:S01]  /*0b20*/  FSEL R0, R0, R3, P1 ;  /* 0x0000000300007208 */ /* 0x000fe20000800000 */
[----:B------:R-:W-:Y:S08]  /*0b30*/  @P0 BRA `(.L_x_17) ;  /* 0x0000003000900947 */ /* 0x000ff00003800000 */
[----:B------:R-:W1:Y:S01]  /*0b40*/  S2UR UR5, SR_CgaCtaId ;  /* 0x00000000000579c3 */ /* 0x000e620000008800 */
[----:B------:R-:W-:Y:S02]  /*0b50*/  UMOV UR4, 0x400 ;  /* 0x0000040000047882 */ /* 0x000fe40000000000 */
[----:B-1----:R-:W-:-:S09]  /*0b60*/  ULEA UR4, UR5, UR4, 0x18 ;  /* 0x0000000405047291 */ /* 0x002fd2000f8ec0ff */
[----:B0-----:R-:W0:Y:S04]  /*0b70*/  LDS R3, [UR4+0xc] ;  /* 0x00000c04ff037984 */ /* 0x001e280008000800 */
[----:B------:R-:W1:Y:S04]  /*0b80*/  LDS.128 R4, [UR4+0x10] ;  /* 0x00001004ff047984 */ /* 0x000e680008000c00 */
[----:B------:R-:W2:Y:S01]  /*0b90*/  LDS.64 R8, [UR4+0x20] ;  /* 0x00002004ff087984 */ /* 0x000ea20008000a00 */
[----:B0-----:R-:W-:-:S04]  /*0ba0*/  FADD R3, R0, R3 ;  /* 0x0000000300037221 */ /* 0x001fc80000000000 */
[----:B-1----:R-:W-:-:S04]  /*0bb0*/  FADD R4, R3, R4 ;  /* 0x0000000403047221 */ /* 0x002fc80000000000 */
[----:B------:R-:W-:-:S04]  /*0bc0*/  FADD R5, R4, R5 ;  /* 0x0000000504057221 */ /* 0x000fc80000000000 */
[----:B------:R-:W-:-:S04]  /*0bd0*/  FADD R6, R5, R6 ;  /* 0x0000000605067221 */ /* 0x000fc80000000000 */
[----:B------:R-:W-:-:S04]  /*0be0*/  FADD R7, R6, R7 ;  /* 0x0000000706077221 */ /* 0x000fc80000000000 */
[----:B--2---:R-:W-:-:S04]  /*0bf0*/  FADD R8, R7, R8 ;  /* 0x0000000807087221 */ /* 0x004fc80000000000 */
[----:B------:R-:W-:Y:S01]  /*0c00*/  FADD R0, R8, R9 ;  /* 0x0000000908007221 */ /* 0x000fe20000000000 */
[----:B------:R-:W-:Y:S06]  /*0c10*/  BRA `(.L_x_17) ;  /* 0x0000003000587947 */ /* 0x000fec0003800000 */
.L_x_16:
[----:B------:R-:W1:Y:S01]  /*0c20*/  S2R R4, SR_LANEID ;  /* 0x0000000000047919 */ /* 0x000e620000000000 */
[----:B------:R-:W-:-:S04]  /*0c30*/  LOP3.LUT R0, R9, 0x3e0, RZ, 0xc0, !PT ;  /* 0x000003e009007812 */ /* 0x000fc800078ec0ff */
[----:B0-----:R-:W-:Y:S02]  /*0c40*/  IADD3 R3, PT, PT, R0, 0x20, RZ ;  /* 0x0000002000037810 */ /* 0x001fe40007ffe0ff */
[----:B------:R-:W-:Y:S02]  /*0c50*/  LOP3.LUT R5, RZ, R0, RZ, 0x33, !PT ;  /* 0x00000000ff057212 */ /* 0x000fe400078e33ff */
[-C--:B------:R-:W-:Y:S02]  /*0c60*/  ISETP.GT.AND P0, PT, R3, R20.reuse, PT ;  /* 0x000000140300720c */ /* 0x080fe40003f04270 */
[----:B------:R-:W-:-:S04]  /*0c70*/  IADD3 R5, PT, PT, R5, R20, RZ ;  /* 0x0000001405057210 */ /* 0x000fc80007ffe0ff */
[----:B------:R-:W-:-:S05]  /*0c80*/  SEL R5, R5, 0x1f, P0 ;  /* 0x0000001f05057807 */ /* 0x000fca0000000000 */
[----:B------:R-:W0:Y:S01]  /*0c90*/  SHFL.DOWN PT, R0, R7, 0x1, R5 ;  /* 0x0820000007007989 */ /* 0x000e2200000e0005 */
[C---:B-1----:R-:W-:Y:S02]  /*0ca0*/  ISETP.GE.AND P0, PT, R4.reuse, R5, PT ;  /* 0x000000050400720c */ /* 0x042fe40003f06270 */
[C---:B------:R-:W-:Y:S02]  /*0cb0*/  IADD3 R2, PT, PT, R4.reuse, 0x2, RZ ;  /* 0x0000000204027810 */ /* 0x040fe40007ffe0ff */
[----:B------:R-:W-:-:S09]  /*0cc0*/  ISETP.NE.AND P1, PT, R4, RZ, PT ;  /* 0x000000ff0400720c */ /* 0x000fd20003f25270 */
[----:B0-----:R-:W-:Y:S01]  /*0cd0*/  @!P0 FADD R7, R0, R7 ;  /* 0x0000000700078221 */ /* 0x001fe20000000000 */
[-C--:B------:R-:W-:Y:S02]  /*0ce0*/  ISETP.GT.AND P0, PT, R2, R5.reuse, PT ;  /* 0x000000050200720c */ /* 0x080fe40003f04270 */
[----:B------:R-:W-:Y:S01]  /*0cf0*/  IADD3 R2, PT, PT, R4, 0x4, RZ ;  /* 0x0000000404027810 */ /* 0x000fe20007ffe0ff */
[----:B------:R-:W0:Y:S01]  /*0d00*/  @!P1 S2R R6, SR_CgaCtaId ;  /* 0x0000000000069919 */ /* 0x000e220000008800 */
[----:B------:R-:W-:Y:S01]  /*0d10*/  @!P1 MOV R3, 0x400 ;  /* 0x0000040000039802 */ /* 0x000fe20000000f00 */
[----:B------:R-:W1:Y:S08]  /*0d20*/  SHFL.DOWN PT, R0, R7, 0x2, R5 ;  /* 0x0840000007007989 */ /* 0x000e7000000e0005 */
[----:B-1----:R-:W-:Y:S01]  /*0d30*/  @!P0 FADD R7, R7, R0 ;  /* 0x0000000007078221 */ /* 0x002fe20000000000 */
[----:B------:R-:W-:-:S02]  /*0d40*/  ISETP.GT.AND P0, PT, R2, R5, PT ;  /* 0x000000050200720c */ /* 0x000fc40003f04270 */
[----:B------:R-:W-:Y:S02]  /*0d50*/  IADD3 R2, PT, PT, R4, 0x8, RZ ;  /* 0x0000000804027810 */ /* 0x000fe40007ffe0ff */
[----:B------:R-:W1:Y:S01]  /*0d60*/  SHFL.DOWN PT, R0, R7, 0x4, R5 ;  /* 0x0880000007007989 */ /* 0x000e6200000e0005 */
[----:B0-----:R-:W-:-:S08]  /*0d70*/  @!P1 LEA R3, R6, R3, 0x18 ;  /* 0x0000000306039211 */ /* 0x001fd000078ec0ff */
[----:B-1----:R-:W-:Y:S01]  /*0d80*/  @!P0 FADD R7, R7, R0 ;  /* 0x0000000007078221 */ /* 0x002fe20000000000 */
[----:B------:R-:W-:Y:S01]  /*0d90*/  ISETP.GT.AND P0, PT, R2, R5, PT ;  /* 0x000000050200720c */ /* 0x000fe20003f04270 */
[----:B------:R-:W-:-:S03]  /*0da0*/  VIADD R2, R4, 0x10 ;  /* 0x0000001004027836 */ /* 0x000fc60000000000 */
[----:B------:R-:W0:Y:S09]  /*0db0*/  SHFL.DOWN PT, R0, R7, 0x8, R5 ;  /* 0x0900000007007989 */ /* 0x000e3200000e0005 */
[----:B0-----:R-:W-:Y:S01]  /*0dc0*/  @!P0 FADD R7, R7, R0 ;  /* 0x0000000007078221 */ /* 0x001fe20000000000 */
[----:B------:R-:W-:-:S02]  /*0dd0*/  ISETP.GT.AND P0, PT, R2, R5, PT ;  /* 0x000000050200720c */ /* 0x000fc40003f04270 */
[----:B------:R-:W-:Y:S02]  /*0de0*/  @!P1 SHF.R.U32.HI R2, RZ, 0x3, R9 ;  /* 0x00000003ff029819 */ /* 0x000fe40000011609 */
[----:B------:R-:W0:Y:S02]  /*0df0*/  SHFL.DOWN PT, R0, R7, 0x10, R5 ;  /* 0x0a00000007007989 */ /* 0x000e2400000e0005 */
[----:B------:R-:W-:-:S04]  /*0e00*/  @!P1 LOP3.LUT R2, R2, 0x7c, RZ, 0xc0, !PT ;  /* 0x0000007c02029812 */ /* 0x000fc800078ec0ff */
[----:B------:R-:W-:-:S03]  /*0e10*/  @!P1 IADD3 R3, PT, PT, R2, R3, RZ ;  /* 0x0000000302039210 */ /* 0x000fc60007ffe0ff */
[----:B0-----:R-:W-:Y:S01]  /*0e20*/  @!P0 FADD R7, R7, R0 ;  /* 0x0000000007078221 */ /* 0x001fe20000000000 */
[----:B------:R-:W-:-:S04]  /*0e30*/  ISETP.NE.AND P0, PT, R9, RZ, PT ;  /* 0x000000ff0900720c */ /* 0x000fc80003f05270 */
[----:B------:R-:W-:-:S05]  /*0e40*/  MOV R0, R7 ;  /* 0x0000000700007202 */ /* 0x000fca0000000f00 */
[----:B------:R4:W-:Y:S01]  /*0e50*/  @!P1 STS [R3+0x8], R0 ;  /* 0x0000080003009388 */ /* 0x0009e20000000800 */
[----:B------:R-:W-:Y:S06]  /*0e60*/  BAR.SYNC.DEFER_BLOCKING 0x0 ;  /* 0x0000000000007b1d */ /* 0x000fec0000010000 */
[----:B------:R-:W-:Y:S05]  /*0e70*/  @P0 BRA `(.L_x_17) ;  /* 0x0000002c00c00947 */ /* 0x000fea0003800000 */
[----:B------:R-:W0:Y:S01]  /*0e80*/  S2UR UR5, SR_CgaCtaId ;  /* 0x00000000000579c3 */ /* 0x000e220000008800 */
[----:B------:R-:W-:Y:S01]  /*0e90*/  UMOV UR4, 0x400 ;  /* 0x0000040000047882 */ /* 0x000fe20000000000 */
[C---:B------:R-:W-:Y:S02]  /*0ea0*/  ISETP.GT.AND P2, PT, R20.reuse, 0x20, PT ;  /* 0x000000201400780c */ /* 0x040fe40003f44270 */
[C---:B------:R-:W-:Y:S02]  /*0eb0*/  ISETP.GT.AND P4, PT, R20.reuse, 0x40, PT ;  /* 0x000000401400780c */ /* 0x040fe40003f84270 */
[C---:B------:R-:W-:Y:S02]  /*0ec0*/  ISETP.GT.AND P3, PT, R20.reuse, 0x60, PT ;  /* 0x000000601400780c */ /* 0x040fe40003f64270 */
[----:B------:R-:W-:Y:S01]  /*0ed0*/  ISETP.GT.AND P1, PT, R20, 0x80, PT ;  /* 0x000000801400780c */ /* 0x000fe20003f24270 */
[----:B0-----:R-:W-:-:S09]  /*0ee0*/  ULEA UR4, UR5, UR4, 0x18 ;  /* 0x0000000405047291 */ /* 0x001fd2000f8ec0ff */
[----:B----4-:R-:W0:Y:S04]  /*0ef0*/  LDS R3, [UR4+0xc] ;  /* 0x00000c04ff037984 */ /* 0x010e280008000800 */
[----:B------:R-:W1:Y:S04]  /*0f00*/  LDS.128 R4, [UR4+0x10] ;  /* 0x00001004ff047984 */ /* 0x000e680008000c00 */
[----:B------:R-:W2:Y:S01]  /*0f10*/  LDS.64 R8, [UR4+0x20] ;  /* 0x00002004ff087984 */ /* 0x000ea20008000a00 */
[----:B0-----:R-:W-:Y:S01]  /*0f20*/  @P2 FADD R0, R0, R3 ;  /* 0x0000000300002221 */ /* 0x001fe20000000000 */
[----:B------:R-:W-:-:S03]  /*0f30*/  ISETP.GT.AND P2, PT, R20, 0xa0, PT ;  /* 0x000000a01400780c */ /* 0x000fc60003f44270 */
[----:B-1----:R-:W-:Y:S01]  /*0f40*/  @P4 FADD R0, R0, R4 ;  /* 0x0000000400004221 */ /* 0x002fe20000000000 */
[----:B------:R-:W-:-:S03]  /*0f50*/  ISETP.GT.AND P4, PT, R20, 0xc0, PT ;  /* 0x000000c01400780c */ /* 0x000fc60003f84270 */
[----:B------:R-:W-:Y:S01]  /*0f60*/  @P3 FADD R0, R0, R5 ;  /* 0x0000000500003221 */ /* 0x000fe20000000000 */
[----:B------:R-:W-:-:S03]  /*0f70*/  ISETP.GT.AND P3, PT, R20, 0xe0, PT ;  /* 0x000000e01400780c */ /* 0x000fc60003f64270 */
[----:B------:R-:W-:-:S04]  /*0f80*/  @P1 FADD R0, R0, R6 ;  /* 0x0000000600001221 */ /* 0x000fc80000000000 */
[----:B------:R-:W-:-:S04]  /*0f90*/  @P2 FADD R0, R0, R7 ;  /* 0x0000000700002221 */ /* 0x000fc80000000000 */
[----:B--2---:R-:W-:-:S04]  /*0fa0*/  @P4 FADD R0, R0, R8 ;  /* 0x0000000800004221 */ /* 0x004fc80000000000 */
[----:B------:R-:W-:Y:S01]  /*0fb0*/  @P3 FADD R0, R0, R9 ;  /* 0x0000000900003221 */ /* 0x000fe20000000000 */
[----:B------:R-:W-:Y:S06]  /*0fc0*/  BRA `(.L_x_17) ;  /* 0x0000002c006c7947 */ /* 0x000fec0003800000 */
.L_x_3:
[----:B------:R-:W0:Y:S01]  /*0fd0*/  S2R R0, SR_TID.X ;  /* 0x0000000000007919 */ /* 0x000e220000002100 */
[----:B------:R-:W1:Y:S01]  /*0fe0*/  LDC.64 R2, c[0x0][0x380] ;  /* 0x0000e000ff027b82 */ /* 0x000e620000000a00 */
[----:B0-----:R-:W-:-:S05]  /*0ff0*/  SHF.L.U32 R5, R0, 0x2, RZ ;  /* 0x0000000200057819 */ /* 0x001fca00000006ff */
[----:B-1----:R-:W-:-:S05]  /*1000*/  IMAD.WIDE.U32 R2, R5, 0x4, R2 ;  /* 0x0000000405027825 */ /* 0x002fca00078e0002 */
[----:B------:R-:W2:Y:S04]  /*1010*/  LDG.E.128.CONSTANT R4, desc[UR6][R2.64] ;  /* 0x0000000602047981 */ /* 0x000ea8000c1e9d00 */
[----:B------:R-:W3:Y:S04]  /*1020*/  LDG.E.128.CONSTANT R8, desc[UR6][R2.64+0x1000] ;  /* 0x0010000602087981 */ /* 0x000ee8000c1e9d00 */
[----:B------:R-:W4:Y:S04]  /*1030*/  LDG.E.128.CONSTANT R12, desc[UR6][R2.64+0x2000] ;  /* 0x00200006020c7981 */ /* 0x000f28000c1e9d00 */
[----:B------:R-:W5:Y:S01]  /*1040*/  LDG.E.128.CONSTANT R16, desc[UR6][R2.64+0x3000] ;  /* 0x0030000602107981 */ /* 0x000f62000c1e9d00 */
[----:B------:R-:W-:Y:S01]  /*1050*/  ISETP.GE.U32.AND P0, PT, R20, 0x2000, PT ;  /* 0x000020001400780c */ /* 0x000fe20003f06070 */
[----:B------:R-:W-:-:S02]  /*1060*/  HFMA2 R23, -RZ, RZ, 0, 0.00048828125 ;  /* 0x00001000ff177431 */ /* 0x000fc400000001ff */
[----:B--2---:R-:W-:Y:S01]  /*1070*/  FADD R4, R4, R5 ;  /* 0x0000000504047221 */ /* 0x004fe20000000000 */
[----:B------:R-:W-:Y:S01]  /*1080*/  FADD R7, R6, R7 ;  /* 0x0000000706077221 */ /* 0x000fe20000000000 */
[----:B---3--:R-:W-:Y:S01]  /*1090*/  FADD R8, R8, R9 ;  /* 0x0000000908087221 */ /* 0x008fe20000000000 */
[----:B------:R-:W-:Y:S02]  /*10a0*/  FADD R11, R10, R11 ;  /* 0x0000000b0a0b7221 */ /* 0x000fe40000000000 */
[----:B------:R-:W-:Y:S01]  /*10b0*/  FADD R4, R4, R7 ;  /* 0x0000000704047221 */ /* 0x000fe20000000000 */
[----:B----4-:R-:W-:Y:S01]  /*10c0*/  FADD R12, R12, R13 ;  /* 0x0000000d0c0c7221 */ /* 0x010fe20000000000 */
[----:B------:R-:W-:Y:S01]  /*10d0*/  FADD R15, R14, R15 ;  /* 0x0000000f0e0f7221 */ /* 0x000fe20000000000 */
[----:B------:R-:W-:Y:S01]  /*10e0*/  FADD R11, R8, R11 ;  /* 0x0000000b080b7221 */ /* 0x000fe20000000000 */
[----:B-----5:R-:W-:Y:S01]  /*10f0*/  FADD R16, R16, R17 ;  /* 0x0000001110107221 */ /* 0x020fe20000000000 */
[----:B------:R-:W-:Y:S01]  /*1100*/  FADD R19, R18, R19 ;  /* 0x0000001312137221 */ /* 0x000fe20000000000 */
[----:B------:R-:W-:Y:S01]  /*1110*/  FADD R12, R12, R15 ;  /* 0x0000000f0c0c7221 */ /* 0x000fe20000000000 */
[----:B------:R-:W-:-:S02]  /*1120*/  FADD R4, R4, R11 ;  /* 0x0000000b04047221 */ /* 0x000fc40000000000 */
[----:B------:R-:W-:-:S04]  /*1130*/  FADD R19, R16, R19 ;  /* 0x0000001310137221 */ /* 0x000fc80000000000 */
[----:B------:R-:W-:-:S04]  /*1140*/  FADD R19, R12, R19 ;  /* 0x000000130c137221 */ /* 0x000fc80000000000 */
[----:B------:R-:W-:Y:S01]  /*1150*/  FADD R21, R4, R19 ;  /* 0x0000001304157221 */ /* 0x000fe20000000000 */
[----:B------:R-:W-:Y:S06]  /*1160*/  @!P0 BRA `(.L_x_18) ;  /* 0x00000000007c8947 */ /* 0x000fec0003800000 */
[----:B------:R-:W0:Y:S01]  /*1170*/  LDC R24, c[0x0][0x390] ;  /* 0x0000e400ff187b82 */ /* 0x000e220000000800 */
[----:B------:R-:W-:Y:S02]  /*1180*/  IADD3 R22, PT, PT, R20, -0x1000, RZ ;  /* 0xfffff00014167810 */ /* 0x000fe40007ffe0ff */
[----:B------:R-:W-:-:S07]  /*1190*/  MOV R23, 0x1000 ;  /* 0x0000100000177802 */ /* 0x000fce0000000f00 */
.L_x_20:
[----:B------:R-:W-:-:S05]  /*11a0*/  IMAD.WIDE R26, R23, 0x4, R2 ;  /* 0x00000004171a7825 */ /* 0x000fca00078e0202 */
[----:B------:R-:W2:Y:S04]  /*11b0*/  LDG.E.128.CONSTANT R16, desc[UR6][R26.64+0x2000] ;  /* 0x002000061a107981 */ /* 0x000ea8000c1e9d00 */
[----:B------:R-:W3:Y:S04]  /*11c0*/  LDG.E.128.CONSTANT R4, desc[UR6][R26.64+0x3000] ;  /* 0x003000061a047981 */ /* 0x000ee8000c1e9d00 */
[----:B------:R-:W4:Y:S04]  /*11d0*/  LDG.E.128.CONSTANT R8, desc[UR6][R26.64] ;  /* 0x000000061a087981 */ /* 0x000f28000c1e9d00 */
[----:B------:R-:W5:Y:S01]  /*11e0*/  LDG.E.128.CONSTANT R12, desc[UR6][R26.64+0x1000] ;  /* 0x001000061a0c7981 */ /* 0x000f62000c1e9d00 */
[----:B0-----:R-:W-:Y:S01]  /*11f0*/  MOV R20, R24 ;  /* 0x0000001800147202 */ /* 0x001fe20000000f00 */
[----:B--2---:R-:W-:Y:S01]  /*1200*/  FADD R17, R17, R18 ;  /* 0x0000001211117221 */ /* 0x004fe20000000000 */
[----:B---3--:R-:W-:-:S02]  /*1210*/  FADD R18, R19, R4 ;  /* 0x0000000413127221 */ /* 0x008fc40000000000 */
[----:B------:R-:W-:Y:S01]  /*1220*/  IADD3 R4, PT, PT, -R23, R20, RZ ;  /* 0x0000001417047210 */ /* 0x000fe20007ffe1ff */
[----:B------:R-:W-:Y:S01]  /*1230*/  FADD R5, R5, R6 ;  /* 0x0000000605057221 */ /* 0x000fe20000000000 */
[----:B----4-:R-:W-:Y:S01]  /*1240*/  FADD R9, R9, R10 ;  /* 0x0000000a09097221 */ /* 0x010fe20000000000 */
[----:B------:R-:W-:Y:S01]  /*1250*/  FADD R8, R8, R21 ;  /* 0x0000001508087221 */ /* 0x000fe20000000000 */
[----:B------:R-:W-:Y:S01]  /*1260*/  ISETP.GE.AND P0, PT, R4, 0x1000, PT ;  /* 0x000010000400780c */ /* 0x000fe20003f06270 */
[----:B-----5:R-:W-:Y:S01]  /*1270*/  FADD R13, R13, R14 ;  /* 0x0000000e0d0d7221 */ /* 0x020fe20000000000 */
[----:B------:R-:W-:Y:S01]  /*1280*/  FADD R10, R11, R12 ;  /* 0x0000000c0b0a7221 */ /* 0x000fe20000000000 */
[----:B------:R-:W-:Y:S01]  /*1290*/  FADD R14, R15, R16 ;  /* 0x000000100f0e7221 */ /* 0x000fe20000000000 */
[----:B------:R-:W-:Y:S01]  /*12a0*/  FADD R8, R8, R9 ;  /* 0x0000000908087221 */ /* 0x000fe20000000000 */
[----:B------:R-:W-:Y:S01]  /*12b0*/  FADD R5, R18, R5 ;  /* 0x0000000512057221 */ /* 0x000fe20000000000 */
[----:B------:R-:W-:Y:S01]  /*12c0*/  FADD R13, R10, R13 ;  /* 0x0000000d0a0d7221 */ /* 0x000fe20000000000 */
[----:B------:R-:W-:-:S03]  /*12d0*/  FADD R14, R14, R17 ;  /* 0x000000110e0e7221 */ /* 0x000fc60000000000 */
[----:B------:R-:W-:Y:S01]  /*12e0*/  FADD R8, R8, R13 ;  /* 0x0000000d08087221 */ /* 0x000fe20000000000 */
[----:B------:R-:W-:-:S04]  /*12f0*/  FADD R5, R14, R5 ;  /* 0x000000050e057221 */ /* 0x000fc80000000000 */
[----:B------:R-:W-:-:S04]  /*1300*/  FADD R5, R8, R5 ;  /* 0x0000000508057221 */ /* 0x000fc80000000000 */
[----:B------:R-:W-:Y:S01]  /*1310*/  FADD R21, R7, R5 ;  /* 0x0000000507157221 */ /* 0x000fe20000000000 */
[----:B------:R-:W-:Y:S06]  /*1320*/  @!P0 BRA `(.L_x_19) ;  /* 0x0000000800308947 */ /* 0x000fec0003800000 */
[----:B------:R-:W-:-:S04]  /*1330*/  IADD3 R23, PT, PT, R23, 0x1000, RZ ;  /* 0x0000100017177810 */ /* 0x000fc80007ffe0ff */
[----:B------:R-:W-:-:S13]  /*1340*/  ISETP.GT.AND P0, PT, R23, R22, PT ;  /* 0x000000161700720c */ /* 0x000fda0003f04270 */
[----:B------:R-:W-:Y:S05]  /*1350*/  @!P0 BRA `(.L_x_20) ;  /* 0xfffffffc00908947 */ /* 0x000fea000383ffff */
.L_x_18:
[----:B------:R-:W-:-:S13]  /*1360*/  ISETP.GE.AND P0, PT, R23, R20, PT ;  /* 0x000000141700720c */ /* 0x000fda0003f06270 */
[----:B------:R-:W-:Y:S05]  /*1370*/  @P0 BRA `(.L_x_19) ;  /* 0x00000008001c0947 */ /* 0x000fea0003800000 */
[----:B------:R-:W-:Y:S01]  /*1380*/  IMAD.IADD R9, R20, 0x1, -R23 ;  /* 0x0000000114097824 */ /* 0x000fe200078e0a17 */
[----:B------:R-:W-:Y:S04]  /*1390*/  BSSY.RECONVERGENT B1, `(.L_x_19) ;  /* 0x0000085000017945 */ /* 0x000fe80003800200 */
[----:B------:R-:W-:-:S13]  /*13a0*/  ISETP.GE.AND P0, PT, R0, R9, PT ;  /* 0x000000090000720c */ /* 0x000fda0003f06270 */
[----:B------:R-:W-:Y:S05]  /*13b0*/  @P0 BRA `(.L_x_21) ;  /* 0x0000000800080947 */ /* 0x000fea0003800000 */
[-C--:B------:R-:W-:Y:S01]  /*13c0*/  LOP3.LUT R2, RZ, R0.reuse, RZ, 0x33, !PT ;  /* 0x00000000ff027212 */ /* 0x080fe200078e33ff */
[----:B------:R-:W-:Y:S01]  /*13d0*/  BSSY.RECONVERGENT B2, `(.L_x_22) ;  /* 0x0000015000027945 */ /* 0x000fe20003800200 */
[----:B------:R-:W-:Y:S02]  /*13e0*/  MOV R8, R0 ;  /* 0x0000000000087202 */ /* 0x000fe40000000f00 */
[----:B------:R-:W-:-:S04]  /*13f0*/  IADD3 R2, PT, PT, -R23, R20, R2 ;  /* 0x0000001417027210 */ /* 0x000fc80007ffe102 */
[C---:B------:R-:W-:Y:S02]  /*1400*/  LOP3.LUT R3, R2.reuse, 0x300, RZ, 0xc0, !PT ;  /* 0x0000030002037812 */ /* 0x040fe400078ec0ff */
[----:B------:R-:W-:Y:S02]  /*1410*/  ISETP.GE.U32.AND P1, PT, R2, 0x300, PT ;  /* 0x000003000200780c */ /* 0x000fe40003f26070 */
[----:B------:R-:W-:-:S13]  /*1420*/  ISETP.NE.AND P0, PT, R3, 0x300, PT ;  /* 0x000003000300780c */ /* 0x000fda0003f05270 */
[----:B------:R-:W-:Y:S05]  /*1430*/  @!P0 BRA `(.L_x_23) ;  /* 0x0000000000388947 */ /* 0x000fea0003800000 */
[----:B------:R-:W0:Y:S01]  /*1440*/  LDC.64 R4, c[0x0][0x380] ;  /* 0x0000e000ff047b82 */ /* 0x000e220000000a00 */
[----:B------:R-:W-:Y:S02]  /*1450*/  LEA.HI R2, R2, 0x1, RZ, 0x18 ;  /* 0x0000000102027811 */ /* 0x000fe400078fc0ff */
[----:B------:R-:W-:Y:S02]  /*1460*/  IADD3 R7, PT, PT, R0, R23, RZ ;  /* 0x0000001700077210 */ /* 0x000fe40007ffe0ff */
[----:B------:R-:W-:Y:S02]  /*1470*/  LOP3.LUT R2, R2, 0x3, RZ, 0xc0, !PT ;  /* 0x0000000302027812 */ /* 0x000fe400078ec0ff */
[----:B------:R-:W-:Y:S02]  /*1480*/  MOV R8, R0 ;  /* 0x0000000000087202 */ /* 0x000fe40000000f00 */
[----:B------:R-:W-:-:S07]  /*1490*/  IADD3 R6, PT, PT, -R2, RZ, RZ ;  /* 0x000000ff02067210 */ /* 0x000fce0007ffe1ff */
.L_x_24:
[----:B0-----:R-:W-:-:S06]  /*14a0*/  IMAD.WIDE.U32 R2, R7, 0x4, R4 ;  /* 0x0000000407027825 */ /* 0x001fcc00078e0004 */
[----:B------:R-:W2:Y:S01]  /*14b0*/  LDG.E.CONSTANT R2, desc[UR6][R2.64] ;  /* 0x0000000602027981 */ /* 0x000ea2000c1e9900 */
[----:B------:R-:W-:Y:S02]  /*14c0*/  IADD3 R6, PT, PT, R6, 0x1, RZ ;  /* 0x0000000106067810 */ /* 0x000fe40007ffe0ff */
[----:B------:R-:W-:Y:S02]  /*14d0*/  IADD3 R8, PT, PT, R8, 0x100, RZ ;  /* 0x0000010008087810 */ /* 0x000fe40007ffe0ff */
[----:B------:R-:W-:Y:S02]  /*14e0*/  ISETP.NE.AND P0, PT, R6, RZ, PT ;  /* 0x000000ff0600720c */ /* 0x000fe40003f05270 */
[----:B------:R-:W-:Y:S01]  /*14f0*/  IADD3 R7, PT, PT, R7, 0x100, RZ ;  /* 0x0000010007077810 */ /* 0x000fe20007ffe0ff */
[----:B--2---:R-:W-:-:S10]  /*1500*/  FADD R21, R2, R21 ;  /* 0x0000001502157221 */ /* 0x004fd40000000000 */
[----:B------:R-:W-:Y:S05]  /*1510*/  @P0 BRA `(.L_x_24) ;  /* 0xfffffffc00e00947 */ /* 0x000fea000383ffff */
.L_x_23:
[----:B------:R-:W-:Y:S05]  /*1520*/  BSYNC.RECONVERGENT B2 ;  /* 0x0000000000027941 */ /* 0x000fea0003800200 */
.L_x_22:
[----:B------:R-:W-:Y:S05]  /*1530*/  @!P1 BRA `(.L_x_21) ;  /* 0x0000000400a89947 */ /* 0x000fea0003800000 */
[----:B------:R-:W0:Y:S01]  /*1540*/  LDCU.64 UR4, c[0x0][0x380] ;  /* 0x00007000ff0477ac */ /* 0x000e220008000a00 */
[----:B------:R-:W-:Y:S01]  /*1550*/  IADD3 R5, PT, PT, R9, -R8, RZ ;  /* 0x8000000809057210 */ /* 0x000fe20007ffe0ff */
[----:B------:R-:W-:Y:S01]  /*1560*/  BSSY.RECONVERGENT B2, `(.L_x_25) ;  /* 0x000003b000027945 */ /* 0x000fe20003800200 */
[CC--:B------:R-:W-:Y:S02]  /*1570*/  IADD3 R3, P0, PT, R8.reuse, R23.reuse, RZ ;  /* 0x0000001708037210 */ /* 0x0c0fe40007f1e0ff */
[----:B------:R-:W-:Y:S02]  /*1580*/  ISETP.GT.AND P1, PT, R5, 0xc00, PT ;  /* 0x00000c000500780c */ /* 0x000fe40003f24270 */
[----:B------:R-:W-:Y:S02]  /*1590*/  IADD3.X R4, PT, PT, RZ, RZ, RZ, P0, !PT ;  /* 0x000000ffff047210 */ /* 0x000fe400007fe4ff */
[----:B------:R-:W-:Y:S02]  /*15a0*/  IADD3 R11, PT, PT, R8, R23, RZ ;  /* 0x00000017080b7210 */ /* 0x000fe40007ffe0ff */
[----:B0-----:R-:W-:-:S04]  /*15b0*/  LEA R2, P0, R3, UR4, 0x2 ;  /* 0x0000000403027c11 */ /* 0x001fc8000f8010ff */
[----:B------:R-:W-:Y:S02]  /*15c0*/  LEA.HI.X R3, R3, UR5, R4, 0x2, P0 ;  /* 0x0000000503037c11 */ /* 0x000fe400080f1404 */
[----:B------:R-:W-:-:S05]  /*15d0*/  IADD3 R2, P0, PT, R2, 0x800, RZ ;  /* 0x0000080002027810 */ /* 0x000fca0007f1e0ff */
[----:B------:R-:W-:Y:S01]  /*15e0*/  IMAD.X R3, RZ, RZ, R3, P0 ;  /* 0x000000ffff037224 */ /* 0x000fe200000e0603 */
[----:B------:R-:W-:Y:S01]  /*15f0*/  PLOP3.LUT P0, PT, PT, PT, PT, 0x80, 0x8 ;  /* 0x000000000008781c */ /* 0x000fe20003f0f070 */
[----:B------:R-:W-:-:S12]  /*1600*/  @!P1 BRA `(.L_x_26) ;  /* 0x0000000000c09947 */ /* 0x000fd80003800000 */
[----:B------:R-:W-:Y:S02]  /*1610*/  PLOP3.LUT P0, PT, PT, PT, PT, 0x8, 0x80 ;  /* 0x000000000080781c */ /* 0x000fe40003f0e170 */
[----:B------:R-:W-:-:S11]  /*1620*/  IADD3 R13, PT, PT, R9, -0xc00, RZ ;  /* 0xfffff400090d7810 */ /* 0x000fd60007ffe0ff */
.L_x_27:
[----:B------:R-:W0:Y:S01]  /*1630*/  LDC.64 R4, c[0x0][0x380] ;  /* 0x0000e000ff047b82 */ /* 0x000e220000000a00 */
[----:B------:R-:W2:Y:S01]  /*1640*/  LDG.E.CONSTANT R10, desc[UR6][R2.64+-0x400] ;  /* 0xfffc0006020a7981 */ /* 0x000ea2000c1e9900 */
[----:B------:R-:W-:-:S03]  /*1650*/  IADD3 R25, PT, PT, R11, 0x400, RZ ;  /* 0x000004000b197810 */ /* 0x000fc60007ffe0ff */
[----:B------:R-:W3:Y:S04]  /*1660*/  LDG.E.CONSTANT R19, desc[UR6][R2.64] ;  /* 0x0000000602137981 */ /* 0x000ee8000c1e9900 */
[----:B------:R-:W4:Y:S01]  /*1670*/  LDG.E.CONSTANT R18, desc[UR6][R2.64+0x400] ;  /* 0x0004000602127981 */ /* 0x000f22000c1e9900 */
[----:B------:R-:W-:-:S03]  /*1680*/  IADD3 R7, PT, PT, R11, 0x800, RZ ;  /* 0x000008000b077810 */ /* 0x000fc60007ffe0ff */
[----:B------:R-:W5:Y:S04]  /*1690*/  LDG.E.CONSTANT R16, desc[UR6][R2.64+0xc00] ;  /* 0x000c000602107981 */ /* 0x000f68000c1e9900 */
[----:B------:R-:W5:Y:S04]  /*16a0*/  LDG.E.CONSTANT R15, desc[UR6][R2.64+0x1000] ;  /* 0x00100006020f7981 */ /* 0x000f68000c1e9900 */
[----:B------:R-:W5:Y:S01]  /*16b0*/  LDG.E.CONSTANT R14, desc[UR6][R2.64+0x1400] ;  /* 0x00140006020e7981 */ /* 0x000f62000c1e9900 */
[----:B0-----:R-:W-:-:S03]  /*16c0*/  IMAD.WIDE.U32 R22, R11, 0x4, R4 ;  /* 0x000000040b167825 */ /* 0x001fc600078e0004 */
[----:B------:R-:W5:Y:S04]  /*16d0*/  LDG.E.CONSTANT R20, desc[UR6][R2.64+0x2000] ;  /* 0x0020000602147981 */ /* 0x000f68000c1e9900 */
[----:B------:R0:W2:Y:S01]  /*16e0*/  LDG.E.CONSTANT R12, desc[UR6][R22.64] ;  /* 0x00000006160c7981 */ /* 0x0000a2000c1e9900 */
[----:B------:R-:W-:-:S03]  /*16f0*/  IMAD.WIDE.U32 R24, R25, 0x4, R4 ;  /* 0x0000000419187825 */ /* 0x000fc600078e0004 */
[----:B------:R-:W5:Y:S04]  /*1700*/  LDG.E.CONSTANT R26, desc[UR6][R2.64+0x3000] ;  /* 0x00300006021a7981 */ /* 0x000f68000c1e9900 */
[----:B------:R-:W5:Y:S01]  /*1710*/  LDG.E.CONSTANT R17, desc[UR6][R24.64] ;  /* 0x0000000618117981 */ /* 0x000f62000c1e9900 */
[--C-:B------:R-:W-:Y:S01]  /*1720*/  IMAD.WIDE.U32 R6, R7, 0x4, R4.reuse ;  /* 0x0000000407067825 */ /* 0x100fe200078e0004 */
[----:B0-----:R-:W-:Y:S02]  /*1730*/  IADD3 R23, PT, PT, R11, 0xc00, RZ ;  /* 0x00000c000b177810 */ /* 0x001fe40007ffe0ff */
[----:B------:R-:W5:Y:S04]  /*1740*/  LDG.E.CONSTANT R22, desc[UR6][R2.64+0x1c00] ;  /* 0x001c000602167981 */ /* 0x000f68000c1e9900 */
[----:B------:R-:W5:Y:S01]  /*1750*/  LDG.E.CONSTANT R6, desc[UR6][R6.64] ;  /* 0x0000000606067981 */ /* 0x000f62000c1e9900 */
[----:B------:R-:W-:-:S03]  /*1760*/  IMAD.WIDE.U32 R4, R23, 0x4, R4 ;  /* 0x0000000417047825 */ /* 0x000fc600078e0004 */
[----:B------:R-:W5:Y:S04]  /*1770*/  LDG.E.CONSTANT R23, desc[UR6][R2.64+0x2400] ;  /* 0x0024000602177981 */ /* 0x000f68000c1e9900 */
[----:B------:R-:W5:Y:S04]  /*1780*/  LDG.E.CONSTANT R4, desc[UR6][R4.64] ;  /* 0x0000000604047981 */ /* 0x000f68000c1e9900 */
[----:B------:R-:W5:Y:S04]  /*1790*/  LDG.E.CONSTANT R24, desc[UR6][R2.64+0x2c00] ;  /* 0x002c000602187981 */ /* 0x000f68000c1e9900 */
[----:B------:R0:W5:Y:S01]  /*17a0*/  LDG.E.CONSTANT R25, desc[UR6][R2.64+0x3400] ;  /* 0x0034000602197981 */ /* 0x000162000c1e9900 */
[----:B------:R-:W-:-:S04]  /*17b0*/  IADD3 R8, PT, PT, R8, 0x1000, RZ ;  /* 0x0000100008087810 */ /* 0x000fc80007ffe0ff */
[----:B------:R-:W-:Y:S02]  /*17c0*/  ISETP.GE.AND P1, PT, R8, R13, PT ;  /* 0x0000000d0800720c */ /* 0x000fe40003f26270 */
[----:B0-----:R-:W-:Y:S02]  /*17d0*/  IADD3 R2, P2, PT, R2, 0x4000, RZ ;  /* 0x0000400002027810 */ /* 0x001fe40007f5e0ff */
[----:B------:R-:W-:Y:S02]  /*17e0*/  IADD3 R11, PT, PT, R11, 0x1000, RZ ;  /* 0x000010000b0b7810 */ /* 0x000fe40007ffe0ff */
[----:B------:R-:W-:Y:S01]  /*17f0*/  IADD3.X R3, PT, PT, RZ, R3, RZ, P2, !PT ;  /* 0x00000003ff037210 */ /* 0x000fe200017fe4ff */
[----:B--2---:R-:W-:-:S04]  /*1800*/  FADD R21, R12, R21 ;  /* 0x000000150c157221 */ /* 0x004fc80000000000 */
[----:B------:R-:W-:-:S04]  /*1810*/  FADD R10, R21, R10 ;  /* 0x0000000a150a7221 */ /* 0x000fc80000000000 */
[----:B---3--:R-:W-:-:S04]  /*1820*/  FADD R19, R10, R19 ;  /* 0x000000130a137221 */ /* 0x008fc80000000000 */
[----:B----4-:R-:W-:-:S04]  /*1830*/  FADD R18, R19, R18 ;  /* 0x0000001213127221 */ /* 0x010fc80000000000 */
[----:B-----5:R-:W-:-:S04]  /*1840*/  FADD R17, R18, R17 ;  /* 0x0000001112117221 */ /* 0x020fc80000000000 */
        /* <DEDUP_REMOVED lines=12> */
.L_x_26:
[----:B------:R-:W-:Y:S05]  /*1910*/  BSYNC.RECONVERGENT B2 ;  /* 0x0000000000027941 */ /* 0x000fea0003800200 */
.L_x_25:
[----:B------:R-:W-:Y:S01]  /*1920*/  IADD3 R4, PT, PT, R9, -R8, RZ ;  /* 0x8000000809047210 */ /* 0x000fe20007ffe0ff */
[----:B------:R-:W-:Y:S03]  /*1930*/  BSSY.RECONVERGENT B2, `(.L_x_28) ;  /* 0x000001e000027945 */ /* 0x000fe60003800200 */
[----:B------:R-:W-:-:S13]  /*1940*/  ISETP.GT.AND P1, PT, R4, 0x400, PT ;  /* 0x000004000400780c */ /* 0x000fda0003f24270 */
[----:B------:R-:W-:Y:S05]  /*1950*/  @!P1 BRA `(.L_x_29) ;  /* 0x00000000006c9947 */ /* 0x000fea0003800000 */
[----:B------:R-:W0:Y:S01]  /*1960*/  LDC.64 R6, c[0x0][0x380] ;  /* 0x0000e000ff067b82 */ /* 0x000e220000000a00 */
[----:B------:R-:W2:Y:S01]  /*1970*/  LDG.E.CONSTANT R10, desc[UR6][R2.64+-0x400] ;  /* 0xfffc0006020a7981 */ /* 0x000ea2000c1e9900 */
[----:B------:R-:W-:-:S03]  /*1980*/  VIADD R15, R11, 0x400 ;  /* 0x000004000b0f7836 */ /* 0x000fc60000000000 */
[----:B------:R-:W3:Y:S04]  /*1990*/  LDG.E.CONSTANT R13, desc[UR6][R2.64] ;  /* 0x00000006020d7981 */ /* 0x000ee8000c1e9900 */
[----:B------:R-:W4:Y:S04]  /*19a0*/  LDG.E.CONSTANT R17, desc[UR6][R2.64+0xc00] ;  /* 0x000c000602117981 */ /* 0x000f28000c1e9900 */
[----:B------:R-:W5:Y:S04]  /*19b0*/  LDG.E.CONSTANT R19, desc[UR6][R2.64+0x1000] ;  /* 0x0010000602137981 */ /* 0x000f68000c1e9900 */
[----:B------:R1:W5:Y:S01]  /*19c0*/  LDG.E.CONSTANT R23, desc[UR6][R2.64+0x1400] ;  /* 0x0014000602177981 */ /* 0x000362000c1e9900 */
[----:B0-----:R-:W-:-:S06]  /*19d0*/  IMAD.WIDE.U32 R4, R11, 0x4, R6 ;  /* 0x000000040b047825 */ /* 0x001fcc00078e0006 */
[----:B------:R-:W2:Y:S01]  /*19e0*/  LDG.E.CONSTANT R4, desc[UR6][R4.64] ;  /* 0x0000000604047981 */ /* 0x000ea2000c1e9900 */
[----:B------:R-:W-:-:S03]  /*19f0*/  IMAD.WIDE.U32 R6, R15, 0x4, R6 ;  /* 0x000000040f067825 */ /* 0x000fc600078e0006 */
[----:B------:R-:W4:Y:S04]  /*1a00*/  LDG.E.CONSTANT R15, desc[UR6][R2.64+0x400] ;  /* 0x00040006020f7981 */ /* 0x000f28000c1e9900 */
[----:B------:R-:W5:Y:S01]  /*1a10*/  LDG.E.CONSTANT R7, desc[UR6][R6.64] ;  /* 0x0000000606077981 */ /* 0x000f62000c1e9900 */
[----:B------:R-:W-:Y:S02]  /*1a20*/  PLOP3.LUT P0, PT, PT, PT, PT, 0x8, 0x80 ;  /* 0x000000000080781c */ /* 0x000fe40003f0e170 */
[----:B------:R-:W-:Y:S02]  /*1a30*/  IADD3 R8, PT, PT, R8, 0x800, RZ ;  /* 0x0000080008087810 */ /* 0x000fe40007ffe0ff */
[----:B------:R-:W-:Y:S01]  /*1a40*/  IADD3 R11, PT, PT, R11, 0x800, RZ ;  /* 0x000008000b0b7810 */ /* 0x000fe20007ffe0ff */
[----:B--2---:R-:W-:-:S04]  /*1a50*/  FADD R21, R21, R4 ;  /* 0x0000000415157221 */ /* 0x004fc80000000000 */
[----:B------:R-:W-:-:S04]  /*1a60*/  FADD R10, R21, R10 ;  /* 0x0000000a150a7221 */ /* 0x000fc80000000000 */
[----:B---3--:R-:W-:-:S04]  /*1a70*/  FADD R10, R10, R13 ;  /* 0x0000000d0a0a7221 */ /* 0x008fc80000000000 */
[----:B----4-:R-:W-:-:S04]  /*1a80*/  FADD R10, R10, R15 ;  /* 0x0000000f0a0a7221 */ /* 0x010fc80000000000 */
[----:B-----5:R-:W-:Y:S01]  /*1a90*/  FADD R10, R10, R7 ;  /* 0x000000070a0a7221 */ /* 0x020fe20000000000 */
[----:B------:R-:W-:-:S03]  /*1aa0*/  IADD3 R4, P1, PT, R2, 0x2000, RZ ;  /* 0x0000200002047810 */ /* 0x000fc60007f3e0ff */
[----:B------:R-:W-:Y:S01]  /*1ab0*/  FADD R10, R10, R17 ;  /* 0x000000110a0a7221 */ /* 0x000fe20000000000 */
[----:B------:R-:W-:-:S03]  /*1ac0*/  IADD3.X R5, PT, PT, RZ, R3, RZ, P1, !PT ;  /* 0x00000003ff057210 */ /* 0x000fc60000ffe4ff */
[----:B------:R-:W-:Y:S01]  /*1ad0*/  FADD R10, R10, R19 ;  /* 0x000000130a0a7221 */ /* 0x000fe20000000000 */
[----:B-1----:R-:W-:Y:S02]  /*1ae0*/  MOV R2, R4 ;  /* 0x0000000400027202 */ /* 0x002fe40000000f00 */
[----:B------:R-:W-:Y:S01]  /*1af0*/  MOV R3, R5 ;  /* 0x0000000500037202 */ /* 0x000fe20000000f00 */
[----:B------:R-:W-:-:S07]  /*1b00*/  FADD R21, R10, R23 ;  /* 0x000000170a157221 */ /* 0x000fce0000000000 */
.L_x_29:
[----:B------:R-:W-:Y:S05]  /*1b10*/  BSYNC.RECONVERGENT B2 ;  /* 0x0000000000027941 */ /* 0x000fea0003800200 */
.L_x_28:
[----:B------:R-:W-:-:S13]  /*1b20*/  ISETP.LT.OR P0, PT, R8, R9, P0 ;  /* 0x000000090800720c */ /* 0x000fda0000701670 */
[----:B------:R-:W-:Y:S05]  /*1b30*/  @!P0 BRA `(.L_x_21) ;  /* 0x0000000000288947 */ /* 0x000fea0003800000 */
[----:B------:R-:W0:Y:S01]  /*1b40*/  LDC.64 R4, c[0x0][0x380] ;  /* 0x0000e000ff047b82 */ /* 0x000e220000000a00 */
[----:B------:R-:W2:Y:S04]  /*1b50*/  LDG.E.CONSTANT R6, desc[UR6][R2.64+-0x400] ;  /* 0xfffc000602067981 */ /* 0x000ea8000c1e9900 */
[----:B------:R-:W3:Y:S04]  /*1b60*/  LDG.E.CONSTANT R7, desc[UR6][R2.64] ;  /* 0x0000000602077981 */ /* 0x000ee8000c1e9900 */
[----:B------:R-:W4:Y:S01]  /*1b70*/  LDG.E.CONSTANT R9, desc[UR6][R2.64+0x400] ;  /* 0x0004000602097981 */ /* 0x000f22000c1e9900 */
[----:B0-----:R-:W-:-:S06]  /*1b80*/  IMAD.WIDE.U32 R4, R11, 0x4, R4 ;  /* 0x000000040b047825 */ /* 0x001fcc00078e0004 */
[----:B------:R-:W5:Y:S02]  /*1b90*/  LDG.E.CONSTANT R4, desc[UR6][R4.64] ;  /* 0x0000000604047981 */ /* 0x000f64000c1e9900 */
[----:B-----5:R-:W-:-:S04]  /*1ba0*/  FADD R21, R21, R4 ;  /* 0x0000000415157221 */ /* 0x020fc80000000000 */
[----:B--2---:R-:W-:-:S04]  /*1bb0*/  FADD R6, R21, R6 ;  /* 0x0000000615067221 */ /* 0x004fc80000000000 */
[----:B---3--:R-:W-:-:S04]  /*1bc0*/  FADD R6, R6, R7 ;  /* 0x0000000706067221 */ /* 0x008fc80000000000 */
[----:B----4-:R-:W-:-:S07]  /*1bd0*/  FADD R21, R6, R9 ;  /* 0x0000000906157221 */ /* 0x010fce0000000000 */
.L_x_21:
[----:B------:R-:W-:Y:S05]  /*1be0*/  BSYNC.RECONVERGENT B1 ;  /* 0x0000000000017941 */ /* 0x000fea0003800200 */
.L_x_19:
[----:B------:R-:W0:Y:S01]  /*1bf0*/  S2R R6, SR_LANEID ;  /* 0x0000000000067919 */ /* 0x000e220000000000 */
[----:B------:R-:W1:Y:S01]  /*1c00*/  SHFL.DOWN PT, R2, R21, 0x1, 0x1f ;  /* 0x08201f0015027f89 */ /* 0x000e6200000e0000 */
[C---:B0-----:R-:W-:Y:S02]  /*1c10*/  ISETP.GT.AND P0, PT, R6.reuse, 0x1e, PT ;  /* 0x0000001e0600780c */ /* 0x041fe40003f04270 */
[----:B------:R-:W-:-:S11]  /*1c20*/  ISETP.NE.AND P1, PT, R6, RZ, PT ;  /* 0x000000ff0600720c */ /* 0x000fd60003f25270 */
[----:B-1----:R-:W-:Y:S01]  /*1c30*/  @!P0 FADD R21, R2, R21 ;  /* 0x0000001502158221 */ /* 0x002fe20000000000 */
[----:B------:R-:W-:Y:S01]  /*1c40*/  ISETP.GT.AND P0, PT, R6, 0x1d, PT ;  /* 0x0000001d0600780c */ /* 0x000fe20003f04270 */
[----:B------:R-:W0:Y:S01]  /*1c50*/  @!P1 S2R R5, SR_CgaCtaId ;  /* 0x0000000000059919 */ /* 0x000e220000008800 */
[----:B------:R-:W-:Y:S02]  /*1c60*/  @!P1 MOV R4, 0x400 ;  /* 0x0000040000049802 */ /* 0x000fe40000000f00 */
[----:B------:R-:W-:Y:S01]  /*1c70*/  @!P1 SHF.R.U32.HI R3, RZ, 0x3, R0 ;  /* 0x00000003ff039819 */ /* 0x000fe20000011600 */
[----:B------:R-:W1:Y:S03]  /*1c80*/  SHFL.DOWN PT, R2, R21, 0x2, 0x1f ;  /* 0x08401f0015027f89 */ /* 0x000e6600000e0000 */
[----:B------:R-:W-:-:S05]  /*1c90*/  @!P1 LOP3.LUT R3, R3, 0x7c, RZ, 0xc0, !PT ;  /* 0x0000007c03039812 */ /* 0x000fca00078ec0ff */
[----:B-1----:R-:W-:Y:S01]  /*1ca0*/  @!P0 FADD R21, R21, R2 ;  /* 0x0000000215158221 */ /* 0x002fe20000000000 */
[----:B------:R-:W-:Y:S02]  /*1cb0*/  ISETP.GT.AND P0, PT, R6, 0x1b, PT ;  /* 0x0000001b0600780c */ /* 0x000fe40003f04270 */
[----:B0-----:R-:W-:Y:S02]  /*1cc0*/  @!P1 LEA R4, R5, R4, 0x18 ;  /* 0x0000000405049211 */ /* 0x001fe400078ec0ff */
[----:B------:R-:W0:Y:S02]  /*1cd0*/  SHFL.DOWN PT, R2, R21, 0x4, 0x1f ;  /* 0x08801f0015027f89 */ /* 0x000e2400000e0000 */
[----:B------:R-:W-:-:S07]  /*1ce0*/  @!P1 IADD3 R3, PT, PT, R3, R4, RZ ;  /* 0x0000000403039210 */ /* 0x000fce0007ffe0ff */
        /* <DEDUP_REMOVED lines=12> */
[----:B------:R-:W0:Y:S01]  /*1db0*/  S2UR UR5, SR_CgaCtaId ;  /* 0x00000000000579c3 */ /* 0x000e220000008800 */
[----:B------:R-:W-:Y:S02]  /*1dc0*/  UMOV UR4, 0x400 ;  /* 0x0000040000047882 */ /* 0x000fe40000000000 */
[----:B0-----:R-:W-:-:S09]  /*1dd0*/  ULEA UR4, UR5, UR4, 0x18 ;  /* 0x0000000405047291 */ /* 0x001fd2000f8ec0ff */
[----:B---3--:R-:W0:Y:S04]  /*1de0*/  LDS R3, [UR4+0xc] ;  /* 0x00000c04ff037984 */ /* 0x008e280008000800 */
        /* <DEDUP_REMOVED lines=10> */
.L_x_2:
        /* <DEDUP_REMOVED lines=12> */
.L_x_32:
[----:B------:R-:W-:Y:S05]  /*1f50*/  BSYNC.RECONVERGENT B1 ;  /* 0x0000000000017941 */ /* 0x000fea0003800200 */
.L_x_31:
[----:B------:R-:W-:Y:S01]  /*1f60*/  ISETP.GE.AND P0, PT, R11, R20, PT ;  /* 0x000000140b00720c */ /* 0x000fe20003f06270 */
[----:B------:R-:W-:-:S12]  /*1f70*/  BSSY.RECONVERGENT B1, `(.L_x_33) ;  /* 0x0000074000017945 */ /* 0x000fd80003800200 */
[----:B------:R-:W-:Y:S05]  /*1f80*/  @P0 BRA `(.L_x_34) ;  /* 0x0000000400c80947 */ /* 0x000fea0003800000 */
[----:B0-----:R-:W-:Y:S01]  /*1f90*/  LOP3.LUT R3, RZ, R11, RZ, 0x33, !PT ;  /* 0x0000000bff037212 */ /* 0x001fe200078e33ff */
[----:B------:R-:W-:Y:S04]  /*1fa0*/  BSSY.RECONVERGENT B2, `(.L_x_35) ;  /* 0x0000015000027945 */ /* 0x000fe80003800200 */
[----:B------:R-:W-:-:S05]  /*1fb0*/  IMAD.IADD R4, R3, 0x1, R20 ;  /* 0x0000000103047824 */ /* 0x000fca00078e0214 */
        /* <DEDUP_REMOVED lines=10> */
.L_x_37:
[----:B------:R-:W-:-:S06]  /*2060*/  MOV R3, R5 ;  /* 0x0000000500037202 */ /* 0x000fcc0000000f00 */
[----:B------:R0:W2:Y:S01]  /*2070*/  LDG.E.CONSTANT R3, desc[UR6][R2.64] ;  /* 0x0000000602037981 */ /* 0x0000a2000c1e9900 */
[----:B------:R-:W-:Y:S02]  /*2080*/  IADD3 R4, PT, PT, R4, 0x1, RZ ;  /* 0x0000000104047810 */ /* 0x000fe40007ffe0ff */
[----:B------:R-:W-:Y:S02]  /*2090*/  IADD3 R11, PT, PT, R11, 0x100, RZ ;  /* 0x000001000b0b7810 */ /* 0x000fe40007ffe0ff */
[----:B------:R-:W-:Y:S02]  /*20a0*/  ISETP.NE.AND P0, PT, R4, RZ, PT ;  /* 0x000000ff0400720c */ /* 0x000fe40003f05270 */
[----:B0-----:R-:W-:-:S04]  /*20b0*/  IADD3 R2, P2, PT, R2, 0x400, RZ ;  /* 0x0000040002027810 */ /* 0x001fc80007f5e0ff */
[----:B------:R-:W-:Y:S01]  /*20c0*/  IADD3.X R5, PT, PT, RZ, R5, RZ, P2, !PT ;  /* 0x00000005ff057210 */ /* 0x000fe200017fe4ff */
[----:B--2--5:R-:W-:-:S06]  /*20d0*/  FADD R0, R3, R0 ;  /* 0x0000000003007221 */ /* 0x024fcc0000000000 */
[----:B------:R-:W-:Y:S05]  /*20e0*/  @P0 BRA `(.L_x_37) ;  /* 0xfffffffc00dc0947 */ /* 0x000fea000383ffff */
.L_x_36:
[----:B------:R-:W-:Y:S05]  /*20f0*/  BSYNC.RECONVERGENT B2 ;  /* 0x0000000000027941 */ /* 0x000fea0003800200 */
.L_x_35:
        /* <DEDUP_REMOVED lines=8> */
.L_x_40:
        /* <DEDUP_REMOVED lines=9> */
[----:B------:R-:W-:-:S03]  /*2210*/  VIADD R3, R11, 0x800 ;  /* 0x000008000b037836 */ /* 0x000fc60000000000 */
[----:B------:R-:W4:Y:S01]  /*2220*/  LDG.E.CONSTANT R15, desc[UR6][R4.64+0x400] ;  /* 0x00040006040f7981 */ /* 0x000f22000c1e9900 */
        /* <DEDUP_REMOVED lines=32> */
.L_x_39:
[----:B------:R-:W-:Y:S05]  /*2430*/  BSYNC.RECONVERGENT B2 ;  /* 0x0000000000027941 */ /* 0x000fea0003800200 */
.L_x_38:
[----:B------:R-:W-:Y:S01]  /*2440*/  IADD3 R2, PT, PT, -R11, R20, RZ ;  /* 0x000000140b027210 */ /* 0x000fe20007ffe1ff */
[----:B------:R-:W-:Y:S03]  /*2450*/  BSSY.RECONVERGENT B2, `(.L_x_41) ;  /* 0x0000019000027945 */ /* 0x000fe60003800200 */
[----:B------:R-:W-:-:S13]  /*2460*/  ISETP.GT.AND P1, PT, R2, 0x400, PT ;  /* 0x000004000200780c */ /* 0x000fda0003f24270 */
[----:B------:R-:W-:Y:S05]  /*2470*/  @!P1 BRA `(.L_x_42) ;  /* 0x0000000000589947 */ /* 0x000fea0003800000 */
        /* <DEDUP_REMOVED lines=22> */
.L_x_42:
[----:B------:R-:W-:Y:S05]  /*25e0*/  BSYNC.RECONVERGENT B2 ;  /* 0x0000000000027941 */ /* 0x000fea0003800200 */
.L_x_41:
        /* <DEDUP_REMOVED lines=12> */
.L_x_34:
[----:B------:R-:W-:Y:S05]  /*26b0*/  BSYNC.RECONVERGENT B1 ;  /* 0x0000000000017941 */ /* 0x000fea0003800200 */
.L_x_33:
        /* <DEDUP_REMOVED lines=35> */
[----:B--2---:R-:W0:Y:S04]  /*28f0*/  LDS R3, [UR4+0xc] ;  /* 0x00000c04ff037984 */ /* 0x004e280008000800 */
        /* <DEDUP_REMOVED lines=10> */
.L_x_43:
[----:B0-----:R-:W0:Y:S01]  /*29a0*/  S2R R2, SR_LANEID ;  /* 0x0000000000027919 */ /* 0x001e220000000000 */
[----:B------:R-:W-:-:S04]  /*29b0*/  LOP3.LUT R0, R9, 0x3e0, RZ, 0xc0, !PT ;  /* 0x000003e009007812 */ /* 0x000fc800078ec0ff */
[----:B------:R-:W-:Y:S02]  /*29c0*/  IADD3 R3, PT, PT, R0, 0x20, RZ ;  /* 0x0000002000037810 */ /* 0x000fe40007ffe0ff */
[----:B------:R-:W-:Y:S02]  /*29d0*/  LOP3.LUT R7, RZ, R0, RZ, 0x33, !PT ;  /* 0x00000000ff077212 */ /* 0x000fe400078e33ff */
[-C--:B------:R-:W-:Y:S02]  /*29e0*/  ISETP.GT.AND P0, PT, R3, R20.reuse, PT ;  /* 0x000000140300720c */ /* 0x080fe40003f04270 */
[----:B------:R-:W-:-:S04]  /*29f0*/  IADD3 R7, PT, PT, R7, R20, RZ ;  /* 0x0000001407077210 */ /* 0x000fc80007ffe0ff */
[----:B------:R-:W-:-:S05]  /*2a00*/  SEL R4, R7, 0x1f, P0 ;  /* 0x0000001f07047807 */ /* 0x000fca0000000000 */
[----:B------:R-:W1:Y:S01]  /*2a10*/  SHFL.DOWN PT, R0, R5, 0x1, R4 ;  /* 0x0820000005007989 */ /* 0x000e6200000e0004 */
[C---:B0-----:R-:W-:Y:S01]  /*2a20*/  ISETP.GE.AND P0, PT, R2.reuse, R4, PT ;  /* 0x000000040200720c */ /* 0x041fe20003f06270 */
[C---:B------:R-:W-:Y:S01]  /*2a30*/  VIADD R3, R2.reuse, 0x2 ;  /* 0x0000000202037836 */ /* 0x040fe20000000000 */
[----:B------:R-:W-:-:S11]  /*2a40*/  ISETP.NE.AND P1, PT, R2, RZ, PT ;  /* 0x000000ff0200720c */ /* 0x000fd60003f25270 */
[----:B-1----:R-:W-:Y:S01]  /*2a50*/  @!P0 FADD R5, R0, R5 ;  /* 0x0000000500058221 */ /* 0x002fe20000000000 */
[-C--:B------:R-:W-:Y:S01]  /*2a60*/  ISETP.GT.AND P0, PT, R3, R4.reuse, PT ;  /* 0x000000040300720c */ /* 0x080fe20003f04270 */
[----:B------:R-:W0:Y:S01]  /*2a70*/  @!P1 S2R R6, SR_CgaCtaId ;  /* 0x0000000000069919 */ /* 0x000e220000008800 */
[----:B------:R-:W-:Y:S02]  /*2a80*/  IADD3 R3, PT, PT, R2, 0x4, RZ ;  /* 0x0000000402037810 */ /* 0x000fe40007ffe0ff */
[----:B------:R-:W1:Y:S09]  /*2a90*/  SHFL.DOWN PT, R0, R5, 0x2, R4 ;  /* 0x0840000005007989 */ /* 0x000e7200000e0004 */
[----:B-1----:R-:W-:Y:S01]  /*2aa0*/  @!P0 FADD R5, R5, R0 ;  /* 0x0000000005058221 */ /* 0x002fe20000000000 */
[----:B------:R-:W-:-:S02]  /*2ab0*/  ISETP.GT.AND P0, PT, R3, R4, PT ;  /* 0x000000040300720c */ /* 0x000fc40003f04270 */
[----:B------:R-:W-:Y:S02]  /*2ac0*/  IADD3 R3, PT, PT, R2, 0x8, RZ ;  /* 0x0000000802037810 */ /* 0x000fe40007ffe0ff */
[----:B------:R-:W1:Y:S09]  /*2ad0*/  SHFL.DOWN PT, R0, R5, 0x4, R4 ;  /* 0x0880000005007989 */ /* 0x000e7200000e0004 */
[----:B-1----:R-:W-:Y:S01]  /*2ae0*/  @!P0 FADD R5, R5, R0 ;  /* 0x0000000005058221 */ /* 0x002fe20000000000 */
[----:B------:R-:W-:-:S02]  /*2af0*/  ISETP.GT.AND P0, PT, R3, R4, PT ;  /* 0x000000040300720c */ /* 0x000fc40003f04270 */
[----:B------:R-:W-:Y:S02]  /*2b00*/  IADD3 R3, PT, PT, R2, 0x10, RZ ;  /* 0x0000001002037810 */ /* 0x000fe40007ffe0ff */
[----:B------:R-:W1:Y:S01]  /*2b10*/  SHFL.DOWN PT, R0, R5, 0x8, R4 ;  /* 0x0900000005007989 */ /* 0x000e6200000e0004 */
[----:B------:R-:W-:-:S04]  /*2b20*/  @!P1 SHF.R.U32.HI R2, RZ, 0x3, R9 ;  /* 0x00000003ff029819 */ /* 0x000fc80000011609 */
[----:B------:R-:W-:-:S04]  /*2b30*/  @!P1 LOP3.LUT R2, R2, 0x7c, RZ, 0xc0, !PT ;  /* 0x0000007c02029812 */ /* 0x000fc800078ec0ff */
[----:B-1----:R-:W-:Y:S01]  /*2b40*/  @!P0 FADD R5, R5, R0 ;  /* 0x0000000005058221 */ /* 0x002fe20000000000 */
[----:B------:R-:W-:Y:S02]  /*2b50*/  ISETP.GT.AND P0, PT, R3, R4, PT ;  /* 0x000000040300720c */ /* 0x000fe40003f04270 */
[----:B------:R-:W-:Y:S02]  /*2b60*/  @!P1 MOV R3, 0x400 ;  /* 0x0000040000039802 */ /* 0x000fe40000000f00 */
[----:B------:R-:W1:Y:S02]  /*2b70*/  SHFL.DOWN PT, R0, R5, 0x10, R4 ;  /* 0x0a00000005007989 */ /* 0x000e6400000e0004 */
[----:B0-----:R-:W-:-:S04]  /*2b80*/  @!P1 LEA R3, R6, R3, 0x18 ;  /* 0x0000000306039211 */ /* 0x001fc800078ec0ff */
[----:B------:R-:W-:-:S03]  /*2b90*/  @!P1 IADD3 R3, PT, PT, R2, R3, RZ ;  /* 0x0000000302039210 */ /* 0x000fc60007ffe0ff */
[----:B-1----:R-:W-:Y:S01]  /*2ba0*/  @!P0 FADD R5, R5, R0 ;  /* 0x0000000005058221 */ /* 0x002fe20000000000 */
        /* <DEDUP_REMOVED lines=12> */
[----:B-1----:R-:W0:Y:S04]  /*2c70*/  LDS R3, [UR4+0xc] ;  /* 0x00000c04ff037984 */ /* 0x002e280008000800 */
        /* <DEDUP_REMOVED lines=13> */
.L_x_30:
[----:B------:R-:W0:Y:S01]  /*2d50*/  S2R R8, SR_TID.X ;  /* 0x0000000000087919 */ /* 0x000e220000002100 */
[----:B------:R-:W0:Y:S02]  /*2d60*/  LDC.64 R2, c[0x0][0x380] ;  /* 0x0000e000ff027b82 */ /* 0x000e240000000a00 */
[----:B0-----:R-:W-:-:S05]  /*2d70*/  IMAD.WIDE.U32 R2, R8, 0x4, R2 ;  /* 0x0000000408027825 */ /* 0x001fca00078e0002 */
[----:B------:R-:W2:Y:S04]  /*2d80*/  LDG.E.CONSTANT R19, desc[UR6][R2.64] ;  /* 0x0000000602137981 */ /* 0x000ea8000c1e9900 */
[----:B------:R-:W2:Y:S04]  /*2d90*/  LDG.E.CONSTANT R0, desc[UR6][R2.64+0x400] ;  /* 0x0004000602007981 */ /* 0x000ea8000c1e9900 */
[----:B------:R-:W3:Y:S04]  /*2da0*/  LDG.E.CONSTANT R4, desc[UR6][R2.64+0x800] ;  /* 0x0008000602047981 */ /* 0x000ee8000c1e9900 */
[----:B------:R-:W3:Y:S04]  /*2db0*/  LDG.E.CONSTANT R5, desc[UR6][R2.64+0xc00] ;  /* 0x000c000602057981 */ /* 0x000ee8000c1e9900 */
[----:B------:R-:W4:Y:S04]  /*2dc0*/  LDG.E.CONSTANT R6, desc[UR6][R2.64+0x1000] ;  /* 0x0010000602067981 */ /* 0x000f28000c1e9900 */
[----:B------:R-:W4:Y:S04]  /*2dd0*/  LDG.E.CONSTANT R7, desc[UR6][R2.64+0x1400] ;  /* 0x0014000602077981 */ /* 0x000f28000c1e9900 */
[----:B------:R-:W5:Y:S04]  /*2de0*/  LDG.E.CONSTANT R9, desc[UR6][R2.64+0x1800] ;  /* 0x0018000602097981 */ /* 0x000f68000c1e9900 */
        /* <DEDUP_REMOVED lines=8> */
[----:B------:R-:W5:Y:S01]  /*2e70*/  LDG.E.CONSTANT R18, desc[UR6][R2.64+0x3c00] ;  /* 0x003c000602127981 */ /* 0x000f62000c1e9900 */
[----:B------:R-:W-:Y:S01]  /*2e80*/  ISETP.GE.U32.AND P0, PT, R20, 0x2000, PT ;  /* 0x000020001400780c */ /* 0x000fe20003f06070 */
[----:B--2---:R-:W-:Y:S01]  /*2e90*/  FADD R0, R19, R0 ;  /* 0x0000000013007221 */ /* 0x004fe20000000000 */
[----:B---3--:R-:W-:-:S04]  /*2ea0*/  FADD R5, R4, R5 ;  /* 0x0000000504057221 */ /* 0x008fc80000000000 */
[----:B------:R-:W-:Y:S01]  /*2eb0*/  FADD R0, R0, R5 ;  /* 0x0000000500007221 */ /* 0x000fe20000000000 */
[----:B----4-:R-:W-:Y:S01]  /*2ec0*/  FADD R6, R6, R7 ;  /* 0x0000000706067221 */ /* 0x010fe20000000000 */
[----:B-----5:R-:W-:-:S04]  /*2ed0*/  FADD R9, R9, R10 ;  /* 0x0000000a09097221 */ /* 0x020fc80000000000 */
[----:B------:R-:W-:Y:S01]  /*2ee0*/  FADD R9, R6, R9 ;  /* 0x0000000906097221 */ /* 0x000fe20000000000 */
[----:B------:R-:W-:-:S03]  /*2ef0*/  FADD R11, R11, R12 ;  /* 0x0000000c0b0b7221 */ /* 0x000fc60000000000 */
[----:B------:R-:W-:Y:S01]  /*2f00*/  FADD R0, R0, R9 ;  /* 0x0000000900007221 */ /* 0x000fe20000000000 */
[----:B------:R-:W-:-:S04]  /*2f10*/  FADD R14, R13, R14 ;  /* 0x0000000e0d0e7221 */ /* 0x000fc80000000000 */
[----:B------:R-:W-:Y:S01]  /*2f20*/  FADD R11, R11, R14 ;  /* 0x0000000e0b0b7221 */ /* 0x000fe20000000000 */
[----:B------:R-:W-:Y:S01]  /*2f30*/  FADD R15, R15, R16 ;  /* 0x000000100f0f7221 */ /* 0x000fe20000000000 */
[----:B------:R-:W-:-:S04]  /*2f40*/  FADD R18, R17, R18 ;  /* 0x0000001211127221 */ /* 0x000fc80000000000 */
[----:B------:R-:W-:-:S04]  /*2f50*/  FADD R18, R15, R18 ;  /* 0x000000120f127221 */ /* 0x000fc80000000000 */
[----:B------:R-:W-:Y:S01]  /*2f60*/  FADD R5, R11, R18 ;  /* 0x000000120b057221 */ /* 0x000fe20000000000 */
[----:B------:R-:W-:-:S03]  /*2f70*/  HFMA2 R11, -RZ, RZ, 0, 0.00048828125 ;  /* 0x00001000ff0b7431 */ /* 0x000fc600000001ff */
[----:B------:R-:W-:Y:S01]  /*2f80*/  FADD R0, R0, R5 ;  /* 0x0000000500007221 */ /* 0x000fe20000000000 */
[----:B------:R-:W-:Y:S06]  /*2f90*/  @!P0 BRA `(.L_x_44) ;  /* 0x0000000000ac8947 */ /* 0x000fec0003800000 */
[----:B------:R-:W0:Y:S01]  /*2fa0*/  LDC R7, c[0x0][0x390] ;  /* 0x0000e400ff077b82 */ /* 0x000e220000000800 */
[----:B------:R-:W-:Y:S02]  /*2fb0*/  IADD3 R6, PT, PT, R20, -0x1000, RZ ;  /* 0xfffff00014067810 */ /* 0x000fe40007ffe0ff */
[----:B------:R-:W-:-:S07]  /*2fc0*/  MOV R11, 0x1000 ;  /* 0x00001000000b7802 */ /* 0x000fce0000000f00 */
.L_x_46:
[----:B------:R-:W-:-:S05]  /*2fd0*/  IMAD.WIDE R4, R11, 0x4, R2 ;  /* 0x000000040b047825 */ /* 0x000fca00078e0202 */
[----:B------:R-:W2:Y:S04]  /*2fe0*/  LDG.E.CONSTANT R20, desc[UR6][R4.64+0x400] ;  /* 0x0004000604147981 */ /* 0x000ea8000c1e9900 */
[----:B------:R-:W2:Y:S04]  /*2ff0*/  LDG.E.CONSTANT R21, desc[UR6][R4.64+0x800] ;  /* 0x0008000604157981 */ /* 0x000ea8000c1e9900 */
        /* <DEDUP_REMOVED lines=13> */
[----:B------:R1:W5:Y:S01]  /*30d0*/  LDG.E.CONSTANT R18, desc[UR6][R4.64+0x3c00] ;  /* 0x003c000604127981 */ /* 0x000362000c1e9900 */
[----:B--2---:R-:W-:Y:S01]  /*30e0*/  FADD R21, R20, R21 ;  /* 0x0000001514157221 */ /* 0x004fe20000000000 */
[----:B0-----:R-:W-:-:S05]  /*30f0*/  MOV R20, R7 ;  /* 0x0000000700147202 */ /* 0x001fca0000000f00 */
[----:B-1----:R-:W-:Y:S02]  /*3100*/  IMAD.IADD R4, R20, 0x1, -R11 ;  /* 0x0000000114047824 */ /* 0x002fe400078e0a0b */
[----:B---3--:R-:W-:-:S03]  /*3110*/  FADD R0, R19, R0 ;  /* 0x0000000013007221 */ /* 0x008fc60000000000 */
[----:B------:R-:W-:Y:S01]  /*3120*/  ISETP.GE.AND P0, PT, R4, 0x1000, PT ;  /* 0x000010000400780c */ /* 0x000fe20003f06270 */
[----:B----4-:R-:W-:Y:S01]  /*3130*/  FADD R22, R22, R23 ;  /* 0x0000001716167221 */ /* 0x010fe20000000000 */
[----:B------:R-:W-:Y:S01]  /*3140*/  FADD R0, R0, R21 ;  /* 0x0000001500007221 */ /* 0x000fe20000000000 */
[----:B-----5:R-:W-:-:S04]  /*3150*/  FADD R25, R24, R25 ;  /* 0x0000001918197221 */ /* 0x020fc80000000000 */
[----:B------:R-:W-:Y:S01]  /*3160*/  FADD R25, R22, R25 ;  /* 0x0000001916197221 */ /* 0x000fe20000000000 */
[----:B------:R-:W-:Y:S01]  /*3170*/  FADD R16, R16, R17 ;  /* 0x0000001110107221 */ /* 0x000fe20000000000 */
[----:B------:R-:W-:-:S04]  /*3180*/  FADD R15, R15, R10 ;  /* 0x0000000a0f0f7221 */ /* 0x000fc80000000000 */
[----:B------:R-:W-:Y:S01]  /*3190*/  FADD R15, R16, R15 ;  /* 0x0000000f100f7221 */ /* 0x000fe20000000000 */
[----:B------:R-:W-:Y:S01]  /*31a0*/  FADD R9, R14, R9 ;  /* 0x000000090e097221 */ /* 0x000fe20000000000 */
[----:B------:R-:W-:-:S04]  /*31b0*/  FADD R12, R13, R12 ;  /* 0x0000000c0d0c7221 */ /* 0x000fc80000000000 */
[----:B------:R-:W-:Y:S01]  /*31c0*/  FADD R12, R9, R12 ;  /* 0x0000000c090c7221 */ /* 0x000fe20000000000 */
[----:B------:R-:W-:-:S03]  /*31d0*/  FADD R0, R0, R25 ;  /* 0x0000001900007221 */ /* 0x000fc60000000000 */
[----:B------:R-:W-:-:S04]  /*31e0*/  FADD R15, R15, R12 ;  /* 0x0000000c0f0f7221 */ /* 0x000fc80000000000 */
[----:B------:R-:W-:-:S04]  /*31f0*/  FADD R15, R0, R15 ;  /* 0x0000000f000f7221 */ /* 0x000fc80000000000 */
[----:B------:R-:W-:Y:S01]  /*3200*/  FADD R0, R18, R15 ;  /* 0x0000000f12007221 */ /* 0x000fe20000000000 */
[----:B------:R-:W-:Y:S06]  /*3210*/  @!P0 BRA `(.L_x_45) ;  /* 0x0000000800308947 */ /* 0x000fec0003800000 */
[----:B------:R-:W-:-:S04]  /*3220*/  IADD3 R11, PT, PT, R11, 0x1000, RZ ;  /* 0x000010000b0b7810 */ /* 0x000fc80007ffe0ff */
[----:B------:R-:W-:-:S13]  /*3230*/  ISETP.GT.AND P0, PT, R11, R6, PT ;  /* 0x000000060b00720c */ /* 0x000fda0003f04270 */
[----:B------:R-:W-:Y:S05]  /*3240*/  @!P0 BRA `(.L_x_46) ;  /* 0xfffffffc00608947 */ /* 0x000fea000383ffff */
.L_x_44:
[----:B------:R-:W-:-:S13]  /*3250*/  ISETP.GE.AND P0, PT, R11, R20, PT ;  /* 0x000000140b00720c */ /* 0x000fda0003f06270 */
[----:B------:R-:W-:Y:S05]  /*3260*/  @P0 BRA `(.L_x_45) ;  /* 0x00000008001c0947 */ /* 0x000fea0003800000 */
[----:B------:R-:W-:Y:S01]  /*3270*/  IADD3 R9, PT, PT, -R11, R20, RZ ;  /* 0x000000140b097210 */ /* 0x000fe20007ffe1ff */
[----:B------:R-:W-:Y:S03]  /*3280*/  BSSY.RECONVERGENT B1, `(.L_x_45) ;  /* 0x0000085000017945 */ /* 0x000fe60003800200 */
        /* <DEDUP_REMOVED lines=16> */
.L_x_50:
        /* <DEDUP_REMOVED lines=8> */
.L_x_49:
[----:B------:R-:W-:Y:S05]  /*3410*/  BSYNC.RECONVERGENT B2 ;  /* 0x0000000000027941 */ /* 0x000fea0003800200 */
.L_x_48:
[----:B------:R-:W-:Y:S05]  /*3420*/  @!P1 BRA `(.L_x_47) ;  /* 0x0000000400a89947 */ /* 0x000fea0003800000 */
[----:B------:R-:W0:Y:S01]  /*3430*/  LDCU.64 UR4, c[0x0][0x380] ;  /* 0x00007000ff0477ac */ /* 0x000e220008000a00 */
[----:B------:R-:W-:Y:S01]  /*3440*/  IADD3 R5, PT, PT, R9, -R10, RZ ;  /* 0x8000000a09057210 */ /* 0x000fe20007ffe0ff */
[----:B------:R-:W-:Y:S01]  /*3450*/  BSSY.RECONVERGENT B2, `(.L_x_51) ;  /* 0x000003b000027945 */ /* 0x000fe20003800200 */
[CC--:B------:R-:W-:Y:S02]  /*3460*/  IADD3 R3, P0, PT, R10.reuse, R11.reuse, RZ ;  /* 0x0000000b0a037210 */ /* 0x0c0fe40007f1e0ff */
[----:B------:R-:W-:Y:S02]  /*3470*/  ISETP.GT.AND P1, PT, R5, 0xc00, PT ;  /* 0x00000c000500780c */ /* 0x000fe40003f24270 */
[----:B------:R-:W-:Y:S01]  /*3480*/  IADD3 R11, PT, PT, R10, R11, RZ ;  /* 0x0000000b0a0b7210 */ /* 0x000fe20007ffe0ff */
[----:B------:R-:W-:Y:S01]  /*3490*/  IMAD.X R4, RZ, RZ, RZ, P0 ;  /* 0x000000ffff047224 */ /* 0x000fe200000e06ff */
[----:B0-----:R-:W-:-:S04]  /*34a0*/  LEA R2, P0, R3, UR4, 0x2 ;  /* 0x0000000403027c11 */ /* 0x001fc8000f8010ff */
[----:B------:R-:W-:Y:S02]  /*34b0*/  LEA.HI.X R3, R3, UR5, R4, 0x2, P0 ;  /* 0x0000000503037c11 */ /* 0x000fe400080f1404 */
[----:B------:R-:W-:-:S04]  /*34c0*/  IADD3 R2, P0, PT, R2, 0x800, RZ ;  /* 0x0000080002027810 */ /* 0x000fc80007f1e0ff */
[----:B------:R-:W-:Y:S02]  /*34d0*/  IADD3.X R3, PT, PT, RZ, R3, RZ, P0, !PT ;  /* 0x00000003ff037210 */ /* 0x000fe400007fe4ff */
[----:B------:R-:W-:Y:S01]  /*34e0*/  PLOP3.LUT P0, PT, PT, PT, PT, 0x80, 0x8 ;  /* 0x000000000008781c */ /* 0x000fe20003f0f070 */
[----:B------:R-:W-:-:S12]  /*34f0*/  @!P1 BRA `(.L_x_52) ;  /* 0x0000000000c09947 */ /* 0x000fd80003800000 */
[----:B------:R-:W-:Y:S02]  /*3500*/  PLOP3.LUT P0, PT, PT, PT, PT, 0x8, 0x80 ;  /* 0x000000000080781c */ /* 0x000fe40003f0e170 */
[----:B------:R-:W-:-:S11]  /*3510*/  IADD3 R13, PT, PT, R9, -0xc00, RZ ;  /* 0xfffff400090d7810 */ /* 0x000fd60007ffe0ff */
.L_x_53:
[----:B------:R-:W0:Y:S01]  /*3520*/  LDC.64 R4, c[0x0][0x380] ;  /* 0x0000e000ff047b82 */ /* 0x000e220000000a00 */
[----:B------:R-:W2:Y:S01]  /*3530*/  LDG.E.CONSTANT R12, desc[UR6][R2.64+-0x400] ;  /* 0xfffc0006020c7981 */ /* 0x000ea2000c1e9900 */
[----:B------:R-:W-:-:S03]  /*3540*/  IADD3 R25, PT, PT, R11, 0x400, RZ ;  /* 0x000004000b197810 */ /* 0x000fc60007ffe0ff */
[----:B------:R-:W3:Y:S04]  /*3550*/  LDG.E.CONSTANT R20, desc[UR6][R2.64] ;  /* 0x0000000602147981 */ /* 0x000ee8000c1e9900 */
[----:B------:R-:W4:Y:S01]  /*3560*/  LDG.E.CONSTANT R19, desc[UR6][R2.64+0x400] ;  /* 0x0004000602137981 */ /* 0x000f22000c1e9900 */
[----:B------:R-:W-:-:S03]  /*3570*/  IADD3 R7, PT, PT, R11, 0x800, RZ ;  /* 0x000008000b077810 */ /* 0x000fc60007ffe0ff */
[----:B------:R-:W5:Y:S04]  /*3580*/  LDG.E.CONSTANT R17, desc[UR6][R2.64+0xc00] ;  /* 0x000c000602117981 */ /* 0x000f68000c1e9900 */
[----:B------:R-:W5:Y:S01]  /*3590*/  LDG.E.CONSTANT R16, desc[UR6][R2.64+0x1000] ;  /* 0x0010000602107981 */ /* 0x000f62000c1e9900 */
[----:B------:R-:W-:-:S03]  /*35a0*/  IADD3 R23, PT, PT, R11, 0xc00, RZ ;  /* 0x00000c000b177810 */ /* 0x000fc60007ffe0ff */
[----:B------:R-:W5:Y:S01]  /*35b0*/  LDG.E.CONSTANT R22, desc[UR6][R2.64+0x1c00] ;  /* 0x001c000602167981 */ /* 0x000f62000c1e9900 */
[----:B0-----:R-:W-:-:S03]  /*35c0*/  IMAD.WIDE.U32 R14, R11, 0x4, R4 ;  /* 0x000000040b0e7825 */ /* 0x001fc600078e0004 */
[----:B------:R-:W5:Y:S04]  /*35d0*/  LDG.E.CONSTANT R21, desc[UR6][R2.64+0x2000] ;  /* 0x0020000602157981 */ /* 0x000f68000c1e9900 */
[----:B------:R-:W5:Y:S04]  /*35e0*/  LDG.E.CONSTANT R26, desc[UR6][R2.64+0x3000] ;  /* 0x00300006021a7981 */ /* 0x000f68000c1e9900 */
[----:B------:R-:W2:Y:S01]  /*35f0*/  LDG.E.CONSTANT R15, desc[UR6][R14.64] ;  /* 0x000000060e0f7981 */ /* 0x000ea2000c1e9900 */
[----:B------:R-:W-:-:S05]  /*3600*/  IMAD.WIDE.U32 R24, R25, 0x4, R4 ;  /* 0x0000000419187825 */ /* 0x000fca00078e0004 */
[----:B------:R-:W5:Y:S01]  /*3610*/  LDG.E.CONSTANT R18, desc[UR6][R24.64] ;  /* 0x0000000618127981 */ /* 0x000f62000c1e9900 */
[----:B------:R-:W-:-:S03]  /*3620*/  IMAD.WIDE.U32 R6, R7, 0x4, R4 ;  /* 0x0000000407067825 */ /* 0x000fc600078e0004 */
        /* <DEDUP_REMOVED lines=8> */
[----:B------:R-:W-:Y:S01]  /*36b0*/  ISETP.GE.AND P1, PT, R10, R13, PT ;  /* 0x0000000d0a00720c */ /* 0x000fe20003f26270 */
[----:B------:R-:W-:Y:S01]  /*36c0*/  VIADD R11, R11, 0x1000 ;  /* 0x000010000b0b7836 */ /* 0x000fe20000000000 */
[----:B0-----:R-:W-:-:S04]  /*36d0*/  IADD3 R2, P2, PT, R2, 0x4000, RZ ;  /* 0x0000400002027810 */ /* 0x001fc80007f5e0ff */
        /* <DEDUP_REMOVED lines=18> */
.L_x_52:
[----:B------:R-:W-:Y:S05]  /*3800*/  BSYNC.RECONVERGENT B2 ;  /* 0x0000000000027941 */ /* 0x000fea0003800200 */
.L_x_51:
[----:B------:R-:W-:Y:S01]  /*3810*/  IADD3 R4, PT, PT, R9, -R10, RZ ;  /* 0x8000000a09047210 */ /* 0x000fe20007ffe0ff */
[----:B------:R-:W-:Y:S03]  /*3820*/  BSSY.RECONVERGENT B2, `(.L_x_54) ;  /* 0x000001e000027945 */ /* 0x000fe60003800200 */
[----:B------:R-:W-:-:S13]  /*3830*/  ISETP.GT.AND P1, PT, R4, 0x400, PT ;  /* 0x000004000400780c */ /* 0x000fda0003f24270 */
[----:B------:R-:W-:Y:S05]  /*3840*/  @!P1 BRA `(.L_x_55) ;  /* 0x00000000006c9947 */ /* 0x000fea0003800000 */
[----:B------:R-:W0:Y:S01]  /*3850*/  LDC.64 R6, c[0x0][0x380] ;  /* 0x0000e000ff067b82 */ /* 0x000e220000000a00 */
[----:B------:R-:W2:Y:S01]  /*3860*/  LDG.E.CONSTANT R13, desc[UR6][R2.64+-0x400] ;  /* 0xfffc0006020d7981 */ /* 0x000ea2000c1e9900 */
[----:B------:R-:W-:-:S03]  /*3870*/  IADD3 R17, PT, PT, R11, 0x400, RZ ;  /* 0x000004000b117810 */ /* 0x000fc60007ffe0ff */
[----:B------:R-:W3:Y:S04]  /*3880*/  LDG.E.CONSTANT R15, desc[UR6][R2.64] ;  /* 0x00000006020f7981 */ /* 0x000ee8000c1e9900 */
[----:B------:R-:W4:Y:S04]  /*3890*/  LDG.E.CONSTANT R19, desc[UR6][R2.64+0xc00] ;  /* 0x000c000602137981 */ /* 0x000f28000c1e9900 */
[----:B------:R-:W5:Y:S04]  /*38a0*/  LDG.E.CONSTANT R21, desc[UR6][R2.64+0x1000] ;  /* 0x0010000602157981 */ /* 0x000f68000c1e9900 */
[----:B------:R-:W5:Y:S01]  /*38b0*/  LDG.E.CONSTANT R23, desc[UR6][R2.64+0x1400] ;  /* 0x0014000602177981 */ /* 0x000f62000c1e9900 */
[----:B0-----:R-:W-:-:S06]  /*38c0*/  IMAD.WIDE.U32 R4, R11, 0x4, R6 ;  /* 0x000000040b047825 */ /* 0x001fcc00078e0006 */
[----:B------:R0:W2:Y:S01]  /*38d0*/  LDG.E.CONSTANT R5, desc[UR6][R4.64] ;  /* 0x0000000604057981 */ /* 0x0000a2000c1e9900 */
[----:B------:R-:W-:-:S03]  /*38e0*/  IMAD.WIDE.U32 R6, R17, 0x4, R6 ;  /* 0x0000000411067825 */ /* 0x000fc600078e0006 */
[----:B------:R1:W4:Y:S04]  /*38f0*/  LDG.E.CONSTANT R17, desc[UR6][R2.64+0x400] ;  /* 0x0004000602117981 */ /* 0x000328000c1e9900 */
[----:B------:R-:W5:Y:S01]  /*3900*/  LDG.E.CONSTANT R7, desc[UR6][R6.64] ;  /* 0x0000000606077981 */ /* 0x000f62000c1e9900 */
[----:B0-----:R-:W-:Y:S02]  /*3910*/  IADD3 R4, P1, PT, R2, 0x2000, RZ ;  /* 0x0000200002047810 */ /* 0x001fe40007f3e0ff */
[----:B------:R-:W-:Y:S02]  /*3920*/  PLOP3.LUT P0, PT, PT, PT, PT, 0x8, 0x80 ;  /* 0x000000000080781c */ /* 0x000fe40003f0e170 */
[----:B------:R-:W-:Y:S02]  /*3930*/  IADD3 R10, PT, PT, R10, 0x800, RZ ;  /* 0x000008000a0a7810 */ /* 0x000fe40007ffe0ff */
[----:B------:R-:W-:-:S02]  /*3940*/  IADD3 R11, PT, PT, R11, 0x800, RZ ;  /* 0x000008000b0b7810 */ /* 0x000fc40007ffe0ff */
[----:B-1----:R-:W-:Y:S01]  /*3950*/  MOV R2, R4 ;  /* 0x0000000400027202 */ /* 0x002fe20000000f00 */
[----:B--2---:R-:W-:-:S04]  /*3960*/  FADD R0, R0, R5 ;  /* 0x0000000500007221 */ /* 0x004fc80000000000 */
[----:B------:R-:W-:-:S04]  /*3970*/  FADD R0, R0, R13 ;  /* 0x0000000d00007221 */ /* 0x000fc80000000000 */
[----:B---3--:R-:W-:-:S04]  /*3980*/  FADD R0, R0, R15 ;  /* 0x0000000f00007221 */ /* 0x008fc80000000000 */
[----:B----4-:R-:W-:-:S04]  /*3990*/  FADD R0, R0, R17 ;  /* 0x0000001100007221 */ /* 0x010fc80000000000 */
[----:B-----5:R-:W-:-:S04]  /*39a0*/  FADD R0, R0, R7 ;  /* 0x0000000700007221 */ /* 0x020fc80000000000 */
[----:B------:R-:W-:Y:S01]  /*39b0*/  FADD R0, R0, R19 ;  /* 0x0000001300007221 */ /* 0x000fe20000000000 */
[----:B------:R-:W-:-:S03]  /*39c0*/  IADD3.X R5, PT, PT, RZ, R3, RZ, P1, !PT ;  /* 0x00000003ff057210 */ /* 0x000fc60000ffe4ff */
[----:B------:R-:W-:Y:S01]  /*39d0*/  FADD R0, R0, R21 ;  /* 0x0000001500007221 */ /* 0x000fe20000000000 */
[----:B------:R-:W-:-:S03]  /*39e0*/  MOV R3, R5 ;  /* 0x0000000500037202 */ /* 0x000fc60000000f00 */
[----:B------:R-:W-:-:S07]  /*39f0*/  FADD R0, R0, R23 ;  /* 0x0000001700007221 */ /* 0x000fce0000000000 */
.L_x_55:
[----:B------:R-:W-:Y:S05]  /*3a00*/  BSYNC.RECONVERGENT B2 ;  /* 0x0000000000027941 */ /* 0x000fea0003800200 */
.L_x_54:
[----:B------:R-:W-:-:S13]  /*3a10*/  ISETP.LT.OR P0, PT, R10, R9, P0 ;  /* 0x000000090a00720c */ /* 0x000fda0000701670 */
[----:B------:R-:W-:Y:S05]  /*3a20*/  @!P0 BRA `(.L_x_47) ;  /* 0x0000000000288947 */ /* 0x000fea0003800000 */
[----:B------:R-:W0:Y:S01]  /*3a30*/  LDC.64 R4, c[0x0][0x380] ;  /* 0x0000e000ff047b82 */ /* 0x000e220000000a00 */
[----:B------:R-:W2:Y:S04]  /*3a40*/  LDG.E.CONSTANT R7, desc[UR6][R2.64+-0x400] ;  /* 0xfffc000602077981 */ /* 0x000ea8000c1e9900 */
[----:B------:R-:W3:Y:S01]  /*3a50*/  LDG.E.CONSTANT R9, desc[UR6][R2.64] ;  /* 0x0000000602097981 */ /* 0x000ee2000c1e9900 */
[----:B0-----:R-:W-:-:S03]  /*3a60*/  IMAD.WIDE.U32 R4, R11, 0x4, R4 ;  /* 0x000000040b047825 */ /* 0x001fc600078e0004 */
[----:B------:R-:W4:Y:S04]  /*3a70*/  LDG.E.CONSTANT R11, desc[UR6][R2.64+0x400] ;  /* 0x00040006020b7981 */ /* 0x000f28000c1e9900 */
[----:B------:R-:W5:Y:S02]  /*3a80*/  LDG.E.CONSTANT R5, desc[UR6][R4.64] ;  /* 0x0000000604057981 */ /* 0x000f64000c1e9900 */
[----:B-----5:R-:W-:-:S04]  /*3a90*/  FADD R0, R0, R5 ;  /* 0x0000000500007221 */ /* 0x020fc80000000000 */
[----:B--2---:R-:W-:-:S04]  /*3aa0*/  FADD R0, R0, R7 ;  /* 0x0000000700007221 */ /* 0x004fc80000000000 */
[----:B---3--:R-:W-:-:S04]  /*3ab0*/  FADD R0, R0, R9 ;  /* 0x0000000900007221 */ /* 0x008fc80000000000 */
[----:B----4-:R-:W-:-:S07]  /*3ac0*/  FADD R0, R0, R11 ;  /* 0x0000000b00007221 */ /* 0x010fce0000000000 */
.L_x_47:
[----:B------:R-:W-:Y:S05]  /*3ad0*/  BSYNC.RECONVERGENT B1 ;  /* 0x0000000000017941 */ /* 0x000fea0003800200 */
.L_x_45:
[----:B------:R-:W0:Y:S01]  /*3ae0*/  S2R R6, SR_LANEID ;  /* 0x0000000000067919 */ /* 0x000e220000000000 */
[----:B------:R-:W-:-:S05]  /*3af0*/  MOV R3, R0 ;  /* 0x0000000000037202 */ /* 0x000fca0000000f00 */
        /* <DEDUP_REMOVED lines=30> */
[----:B------:R-:W1:Y:S04]  /*3ce0*/  LDS R3, [UR4+0xc] ;  /* 0x00000c04ff037984 */ /* 0x000e680008000800 */
[----:B0-----:R-:W0:Y:S04]  /*3cf0*/  LDS.128 R4, [UR4+0x10] ;  /* 0x00001004ff047984 */ /* 0x001e280008000c00 */
[----:B------:R-:W2:Y:S01]  /*3d00*/  LDS.64 R8, [UR4+0x20] ;  /* 0x00002004ff087984 */ /* 0x000ea20008000a00 */
[----:B-1----:R-:W-:-:S04]  /*3d10*/  FADD R3, R0, R3 ;  /* 0x0000000300037221 */ /* 0x002fc80000000000 */
[----:B0-----:R-:W-:-:S04]  /*3d20*/  FADD R4, R3, R4 ;  /* 0x0000000403047221 */ /* 0x001fc80000000000 */
[----:B------:R-:W-:-:S04]  /*3d30*/  FADD R5, R4, R5 ;  /* 0x0000000504057221 */ /* 0x000fc80000000000 */
[----:B------:R-:W-:-:S04]  /*3d40*/  FADD R6, R5, R6 ;  /* 0x0000000605067221 */ /* 0x000fc80000000000 */
[----:B------:R-:W-:-:S04]  /*3d50*/  FADD R7, R6, R7 ;  /* 0x0000000706077221 */ /* 0x000fc80000000000 */
[----:B--2---:R-:W-:-:S04]  /*3d60*/  FADD R8, R7, R8 ;  /* 0x0000000807087221 */ /* 0x004fc80000000000 */
[----:B------:R-:W-:-:S07]  /*3d70*/  FADD R0, R8, R9 ;  /* 0x0000000908007221 */ /* 0x000fce0000000000 */
.L_x_17:
[----:B------:R-:W-:Y:S05]  /*3d80*/  BSYNC.RECONVERGENT B0 ;  /* 0x0000000000007941 */ /* 0x000fea0003800200 */
.L_x_1:
[----:B------:R-:W-:Y:S05]  /*3d90*/  @P0 EXIT ;  /* 0x000000000000094d */ /* 0x000fea0003800000 */
[----:B------:R-:W1:Y:S01]  /*3da0*/  LDCU.64 UR4, c[0x0][0x398] ;  /* 0x00007300ff0477ac */ /* 0x000e620008000a00 */
[----:B0-----:R-:W0:Y:S01]  /*3db0*/  LDC.64 R4, c[0x0][0x388] ;  /* 0x0000e200ff047b82 */ /* 0x001e220000000a00 */
[----:B-1234-:R-:W1:Y:S02]  /*3dc0*/  F2F.F32.F64 R3, UR4 ;  /* 0x0000000400037d10 */ /* 0x01ee640008301000 */
[----:B-1----:R-:W-:-:S06]  /*3dd0*/  FADD R3, R3, R0 ;  /* 0x0000000003037221 */ /* 0x002fcc0000000000 */
[----:B------:R-:W0:Y:S02]  /*3de0*/  F2F.F64.F32 R2, R3 ;  /* 0x0000000300027310 */ /* 0x000e240000201800 */
[----:B0-----:R-:W-:Y:S01]  /*3df0*/  STG.E.64 desc[UR6][R4.64], R2 ;  /* 0x0000000204007986 */ /* 0x001fe2000c101b06 */
[----:B------:R-:W-:Y:S05]  /*3e00*/  EXIT ;  /* 0x000000000000794d */ /* 0x000fea0003800000 */
.L_x_56:
[----:B------:R-:W-:-:S00]  /*3e10*/  BRA `(.L_x_56) ;  /* 0xfffffffc00fc7947 */ /* 0x000fc0000383ffff */
[----:B------:R-:W-:-:S00]  /*3e20*/  NOP ;  /* 0x0000000000007918 */ /* 0x000fc00000000000 */
        /* <DEDUP_REMOVED lines=13> */
.L_x_1873:


//--------------------- .text._ZN3cub18CUB_300001_SM_10006detail6reduce18DeviceReduceKernelINS2_10policy_hubIfyN4cuda3std3__44plusIfEEE10Policy1000EN6thrust24THRUST_300001_SM_1000_NS6detail15normal_iteratorINSD_10device_ptrIdEEEEyS9_f9integrateEEvT0_PT3_T1_NS0_13GridEvenShareISN_EET2_T4_ --------------------------
	.section	.text._ZN3cub18CUB_300001_SM_10006detail6reduce18DeviceReduceKernelINS2_10policy_hubIfyN4cuda3std3__44plusIfEEE10Policy1000EN6thrust24THRUST_300001_SM_1000_NS6detail15normal_iteratorINSD_10device_ptrIdEEEEyS9_f9integrateEEvT0_PT3_T1_NS0_13GridEvenShareISN_EET2_T4_,"ax",@progbits
	.align	128
        .global         _ZN3cub18CUB_300001_SM_10006detail6reduce18DeviceReduceKernelINS2_10policy_hubIfyN4cuda3std3__44plusIfEEE10Policy1000EN6thrust24THRUST_300001_SM_1000_NS6detail15normal_iteratorINSD_10device_ptrIdEEEEyS9_f9integrateEEvT0_PT3_T1_NS0_13GridEvenShareISN_EET2_T4_
        .type           _ZN3cub18CUB_300001_SM_10006detail6reduce18DeviceReduceKernelINS2_10policy_hubIfyN4cuda3std3__44plusIfEEE10Policy1000EN6thrust24THRUST_300001_SM_1000_NS6detail15normal_iteratorINSD_10device_ptrIdEEEEyS9_f9integrateEEvT0_PT3_T1_NS0_13GridEvenShareISN_EET2_T4_,@function
        .size           _ZN3cub18CUB_300001_SM_10006detail6reduce18DeviceReduceKernelINS2_10policy_hubIfyN4cuda3std3__44plusIfEEE10Policy1000EN6thrust24THRUST_300001_SM_1000_NS6detail15normal_iteratorINSD_10device_ptrIdEEEEyS9_f9integrateEEvT0_PT3_T1_NS0_13GridEvenShareISN_EET2_T4_,(.L_x_1866 - _ZN3cub18CUB_300001_SM_10006detail6reduce18DeviceReduceKernelINS2_10policy_hubIfyN4cuda3std3__44plusIfEEE10Policy1000EN6thrust24THRUST_300001_SM_1000_NS6detail15normal_iteratorINSD_10device_ptrIdEEEEyS9_f9integrateEEvT0_PT3_T1_NS0_13GridEvenShareISN_EET2_T4_)
        .other          _ZN3cub18CUB_300001_SM_10006detail6reduce18DeviceReduceKernelINS2_10policy_hubIfyN4cuda3std3__44plusIfEEE10Policy1000EN6thrust24THRUST_300001_SM_1000_NS6detail15normal_iteratorINSD_10device_ptrIdEEEEyS9_f9integrateEEvT0_PT3_T1_NS0_13GridEvenShareISN_EET2_T4_,@"STO_CUDA_ENTRY STV_DEFAULT"
_ZN3cub18CUB_300001_SM_10006detail6reduce18DeviceReduceKernelINS2_10policy_hubIfyN4cuda3std3__44plusIfEEE10Policy1000EN6thrust24THRUST_300001_SM_1000_NS6detail15normal_iteratorINSD_10device_ptrIdEEEEyS9_f9integrateEEvT0_PT3_T1_NS0_13GridEvenShareISN_EET2_T4_:
.text._ZN3cub18CUB_300001_SM_10006detail6reduce18DeviceReduceKernelINS2_10policy_hubIfyN4cuda3std3__44plusIfEEE10Policy1000EN6thrust24THRUST_300001_SM_1000_NS6detail15normal_iteratorINSD_10device_ptrIdEEEEyS9_f9integrateEEvT0_PT3_T1_NS0_13GridEvenShareISN_EET2_T4_:
[----:B------:R-:W0:Y:S08]  /*0000*/  LDC R1, c[0x0][0x37c] ;  /* 0x0000df00ff017b82 */ /* 0x000e300000000800 */
[----:B------:R-:W1:Y:S01]  /*0010*/  S2UR UR14, SR_CTAID.X ;  /* 0x00000000000e79c3 */ /* 0x000e620000002500 */
[----:B------:R-:W2:Y:S01]  /*0020*/  LDCU.64 UR6, c[0x0][0x3b8] ;  /* 0x00007700ff0677ac */ /* 0x000ea20008000a00 */
[----:B------:R-:W-:Y:S01]  /*0030*/  BSSY.RECONVERGENT B0, `(.L_x_57) ;  /* 0x0001d25000007945 */ /* 0x000fe20003800200 */
[----:B0-----:R-:W-:-:S02]  /*0040*/  VIADD R1, R1, 0xffffffd8 ;  /* 0xffffffd801017836 */ /* 0x001fc40000000000 */
[----:B------:R-:W-:Y:S01]  /*0050*/  IMAD.MOV.U32 R0, RZ, RZ, 0x40440000 ;  /* 0x40440000ff007424 */ /* 0x000fe200078e00ff */
[----:B------:R-:W0:Y:S01]  /*0060*/  LDCU.64 UR12, c[0x0][0x358] ;  /* 0x00006b00ff0c77ac */ /* 0x000e220008000a00 */
[----:B------:R-:W-:Y:S01]  /*0070*/  UMOV UR4, URZ ;  /* 0x000000ff00047c82 */ /* 0x000fe20008000000 */
[----:B-1----:R-:W-:-:S04]  /*0080*/  USHF.L.U32 UR15, UR14, 0xc, URZ ;  /* 0x0000000c0e0f7899 */ /* 0x002fc800080006ff */
[----:B--2---:R-:W-:-:S04]  /*0090*/  UIADD3 UR8, UP0, UPT, -UR15, UR6, URZ ;  /* 0x000000060f087290 */ /* 0x004fc8000ff1e1ff */
[----:B------:R-:W-:Y:S02]  /*00a0*/  UIADD3.X UR5, UPT, UPT, UR7, -0x1, URZ, UP0, !UPT ;  /* 0xffffffff07057890 */ /* 0x000fe400087fe4ff */
[----:B------:R-:W-:-:S04]  /*00b0*/  UISETP.GT.U32.AND UP0, UPT, UR8, 0xfff, UPT ;  /* 0x00000fff0800788c */ /* 0x000fc8000bf04070 */
[----:B------:R-:W-:-:S09]  /*00c0*/  UISETP.GT.U32.AND.EX UP0, UPT, UR5, URZ, UPT, UP0 ;  /* 0x000000ff0500728c */ /* 0x000fd2000bf04100 */
[----:B0-----:R-:W-:Y:S05]  /*00d0*/  BRA.U UP0, `(.L_x_58) ;  /* 0x0000002100987547 */ /* 0x001fea000b800000 */
[----:B------:R-:W0:Y:S01]  /*00e0*/  S2R R4, SR_TID.X ;  /* 0x0000000000047919 */ /* 0x000e220000002100 */
[----:B------:R-:W-:Y:S01]  /*00f0*/  UIADD3 UR5, UPT, UPT, -UR15, UR6, URZ ;  /* 0x000000060f057290 */ /* 0x000fe2000fffe1ff */
[----:B------:R-:W-:Y:S01]  /*0100*/  BSSY.RECONVERGENT B3, `(.L_x_59) ;  /* 0x00000d5000037945 */ /* 0x000fe20003800200 */
[----:B------:R-:W-:-:S04]  /*0110*/  IMAD.MOV.U32 R6, RZ, RZ, RZ ;  /* 0x000000ffff067224 */ /* 0x000fc800078e00ff */
[----:B0-----:R-:W-:Y:S01]  /*0120*/  ISETP.GE.AND P0, PT, R4, UR5, PT ;  /* 0x0000000504007c0c */ /* 0x001fe2000bf06270 */
[----:B------:R-:W-:-:S12]  /*0130*/  IMAD.MOV.U32 R5, RZ, RZ, R4 ;  /* 0x000000ffff057224 */ /* 0x000fd800078e0004 */
[----:B------:R-:W-:Y:S05]  /*0140*/  @P0 BRA `(.L_x_60) ;  /* 0x0000000c00400947 */ /* 0x000fea0003800000 */
[----:B------:R-:W0:Y:S01]  /*0150*/  LDC.64 R6, c[0x0][0x380] ;  /* 0x0000e000ff067b82 */ /* 0x000e220000000a00 */
[----:B------:R-:W-:-:S04]  /*0160*/  VIADD R3, R4, UR15 ;  /* 0x0000000f04037c36 */ /* 0x000fc80008000000 */
[----:B0-----:R-:W-:-:S06]  /*0170*/  IMAD.WIDE.U32 R6, R3, 0x8, R6 ;  /* 0x0000000803067825 */ /* 0x001fcc00078e0006 */
[----:B------:R-:W2:Y:S01]  /*0180*/  LDG.E.64 R6, desc[UR12][R6.64] ;  /* 0x0000000c06067981 */ /* 0x000ea2000c1e1b00 */
[----:B------:R-:W-:Y:S01]  /*0190*/  BSSY.RECONVERGENT B4, `(.L_x_61) ;  /* 0x000001c000047945 */ /* 0x000fe20003800200 */
[----:B--2---:R-:W-:-:S14]  /*01a0*/  DSETP.NEU.AND P0, PT, |R6|, +INF , PT ;  /* 0x7ff000000600742a */ /* 0x004fdc0003f0d200 */
[----:B------:R-:W-:Y:S01]  /*01b0*/  @!P0 DMUL R20, RZ, R6 ;  /* 0x00000006ff148228 */ /* 0x000fe20000000000 */
[----:B------:R-:W-:Y:S01]  /*01c0*/  @!P0 IMAD.MOV.U32 R2, RZ, RZ, RZ ;  /* 0x000000ffff028224 */ /* 0x000fe200078e00ff */
[----:B------:R-:W-:Y:S09]  /*01d0*/  @!P0 BRA `(.L_x_62) ;  /* 0x00000000005c8947 */ /* 0x000ff20003800000 */
[----:B------:R-:W-:Y:S01]  /*01e0*/  UMOV UR6, 0x6dc9c883 ;  /* 0x6dc9c88300067882 */ /* 0x000fe20000000000 */
[----:B------:R-:W-:Y:S01]  /*01f0*/  UMOV UR7, 0x3fe45f30 ;  /* 0x3fe45f3000077882 */ /* 0x000fe20000000000 */
[C---:B------:R-:W-:Y:S02]  /*0200*/  DSETP.GE.AND P0, PT, |R6|.reuse, 2.14748364800000000000e+09, PT ;  /* 0x41e000000600742a */ /* 0x040fe40003f06200 */
[----:B------:R-:W-:Y:S01]  /*0210*/  DMUL R2, R6, UR6 ;  /* 0x0000000606027c28 */ /* 0x000fe20008000000 */
[----:B------:R-:W-:Y:S01]  /*0220*/  UMOV UR6, 0x54442d18 ;  /* 0x54442d1800067882 */ /* 0x000fe20000000000 */
[----:B------:R-:W-:-:S08]  /*0230*/  UMOV UR7, 0x3ff921fb ;  /* 0x3ff921fb00077882 */ /* 0x000fd00000000000 */
[----:B------:R-:W0:Y:S08]  /*0240*/  F2I.F64 R2, R2 ;  /* 0x0000000200027311 */ /* 0x000e300000301100 */
[----:B0-----:R-:W0:Y:S02]  /*0250*/  I2F.F64 R20, R2 ;  /* 0x0000000200147312 */ /* 0x001e240000201c00 */
[----:B0-----:R-:W-:Y:S01]  /*0260*/  DFMA R8, R20, -UR6, R6 ;  /* 0x8000000614087c2b */ /* 0x001fe20008000006 */
[----:B------:R-:W-:Y:S01]  /*0270*/  UMOV UR6, 0x33145c00 ;  /* 0x33145c0000067882 */ /* 0x000fe20000000000 */
[----:B------:R-:W-:-:S06]  /*0280*/  UMOV UR7, 0x3c91a626 ;  /* 0x3c91a62600077882 */ /* 0x000fcc0000000000 */
[----:B------:R-:W-:Y:S01]  /*0290*/  DFMA R8, R20, -UR6, R8 ;  /* 0x8000000614087c2b */ /* 0x000fe20008000008 */
[----:B------:R-:W-:Y:S01]  /*02a0*/  UMOV UR6, 0x252049c0 ;  /* 0x252049c000067882 */ /* 0x000fe20000000000 */
[----:B------:R-:W-:-:S06]  /*02b0*/  UMOV UR7, 0x397b839a ;  /* 0x397b839a00077882 */ /* 0x000fcc0000000000 */
[----:B------:R-:W-:Y:S01]  /*02c0*/  DFMA R20, R20, -UR6, R8 ;  /* 0x8000000614147c2b */ /* 0x000fe20008000008 */
[----:B------:R-:W-:Y:S10]  /*02d0*/  @!P0 BRA `(.L_x_62) ;  /* 0x00000000001c8947 */ /* 0x000ff40003800000 */
[----:B------:R-:W-:Y:S01]  /*02e0*/  IMAD.MOV.U32 R10, RZ, RZ, R6 ;  /* 0x000000ffff0a7224 */ /* 0x000fe200078e0006 */
[----:B------:R-:W-:Y:S01]  /*02f0*/  MOV R34, 0x320 ;  /* 0x0000032000227802 */ /* 0x000fe20000000f00 */
[----:B------:R-:W-:-:S07]  /*0300*/  IMAD.MOV.U32 R35, RZ, RZ, R7 ;  /* 0x000000ffff237224 */ /* 0x000fce00078e0007 */
[----:B------:R-:W-:Y:S05]  /*0310*/  CALL.REL.NOINC `($_ZN3cub18CUB_300001_SM_10006detail6reduce18DeviceReduceKernelINS2_10policy_hubIfyN4cuda3std3__44plusIfEEE10Policy1000EN6thrust24THRUST_300001_SM_1000_NS6detail15normal_iteratorINSD_10device_ptrIdEEEEyS9_f9integrateEEvT0_PT3_T1_NS0_13GridEvenShareISN_EET2_T4_$__internal_trig_reduction_slowpathd) ;  /* 0x000001d400907944 */ /* 0x000fea0003c00000 */
[----:B------:R-:W-:Y:S02]  /*0320*/  IMAD.MOV.U32 R2, RZ, RZ, R11 ;  /* 0x000000ffff027224 */ /* 0x000fe400078e000b */
[----:B------:R-:W-:Y:S02]  /*0330*/  IMAD.MOV.U32 R20, RZ, RZ, R12 ;  /* 0x000000ffff147224 */ /* 0x000fe400078e000c */
[----:B------:R-:W-:-:S07]  /*0340*/  IMAD.MOV.U32 R21, RZ, RZ, R13 ;  /* 0x000000ffff157224 */ /* 0x000fce00078e000d */
.L_x_62:
[----:B------:R-:W-:Y:S05]  /*0350*/  BSYNC.RECONVERGENT B4 ;  /* 0x0000000000047941 */ /* 0x000fea0003800200 */
.L_x_61:
[----:B------:R-:W0:Y:S01]  /*0360*/  LDCU.64 UR6, c[0x4][0x160] ;  /* 0x01002c00ff0677ac */ /* 0x000e220008000a00 */
[----:B------:R-:W-:-:S05]  /*0370*/  IMAD.SHL.U32 R3, R2, 0x40, RZ ;  /* 0x0000004002037824 */ /* 0x000fca00078e00ff */
[----:B------:R-:W-:-:S04]  /*0380*/  LOP3.LUT R3, R3, 0x40, RZ, 0xc0, !PT ;  /* 0x0000004003037812 */ /* 0x000fc800078ec0ff */
[----:B0-----:R-:W-:-:S05]  /*0390*/  IADD3 R22, P0, PT, R3, UR6, RZ ;  /* 0x0000000603167c10 */ /* 0x001fca000ff1e0ff */
[----:B------:R-:W-:-:S05]  /*03a0*/  IMAD.X R23, RZ, RZ, UR7, P0 ;  /* 0x00000007ff177e24 */ /* 0x000fca00080e06ff */
[----:B------:R-:W2:Y:S04]  /*03b0*/  LDG.E.128.CONSTANT R12, desc[UR12][R22.64] ;  /* 0x0000000c160c7981 */ /* 0x000ea8000c1e9d00 */
[----:B------:R-:W3:Y:S04]  /*03c0*/  LDG.E.128.CONSTANT R8, desc[UR12][R22.64+0x10] ;  /* 0x0000100c16087981 */ /* 0x000ee8000c1e9d00 */
[----:B------:R-:W4:Y:S01]  /*03d0*/  LDG.E.128.CONSTANT R16, desc[UR12][R22.64+0x20] ;  /* 0x0000200c16107981 */ /* 0x000f22000c1e9d00 */
[----:B------:R-:W-:Y:S01]  /*03e0*/  LOP3.LUT R3, R2, 0x1, RZ, 0xc0, !PT ;  /* 0x0000000102037812 */ /* 0x000fe200078ec0ff */
[----:B------:R-:W-:Y:S01]  /*03f0*/  IMAD.MOV.U32 R26, RZ, RZ, 0x20fd8164 ;  /* 0x20fd8164ff1a7424 */ /* 0x000fe200078e00ff */
[----:B------:R-:W-:Y:S01]  /*0400*/  DMUL R24, R20, R20 ;  /* 0x0000001414187228 */ /* 0x000fe20000000000 */
[----:B------:R-:W-:Y:S01]  /*0410*/  UMOV UR6, 0xfefa39ef ;  /* 0xfefa39ef00067882 */ /* 0x000fe20000000000 */
[----:B------:R-:W-:Y:S01]  /*0420*/  ISETP.NE.U32.AND P0, PT, R3, 0x1, PT ;  /* 0x000000010300780c */ /* 0x000fe20003f05070 */
[----:B------:R-:W-:Y:S01]  /*0430*/  IMAD.MOV.U32 R3, RZ, RZ, 0x3da8ff83 ;  /* 0x3da8ff83ff037424 */ /* 0x000fe200078e00ff */
[----:B------:R-:W-:Y:S01]  /*0440*/  UMOV UR7, 0x3fe62e42 ;  /* 0x3fe62e4200077882 */ /* 0x000fe20000000000 */
[----:B------:R-:W-:Y:S01]  /*0450*/  BSSY.RECONVERGENT B1, `(.L_x_63) ;  /* 0x0000058000017945 */ /* 0x000fe20003800200 */
[----:B------:R-:W-:-:S02]  /*0460*/  FSEL R26, R26, -8.06006814911005101289e+34, !P0 ;  /* 0xf9785eba1a1a7808 */ /* 0x000fc40004000000 */
[----:B------:R-:W-:Y:S02]  /*0470*/  FSEL R27, -R3, 0.11223486810922622681, !P0 ;  /* 0x3de5db65031b7808 */ /* 0x000fe40004000100 */
[----:B------:R-:W-:-:S04]  /*0480*/  FSETP.GEU.AND P3, PT, |R7|, 6.5827683646048100446e-37, PT ;  /* 0x036000000700780b */ /* 0x000fc80003f6e200 */
[----:B--2---:R-:W-:-:S08]  /*0490*/  DFMA R12, R24, R26, R12 ;  /* 0x0000001a180c722b */ /* 0x004fd0000000000c */
[----:B------:R-:W-:Y:S01]  /*04a0*/  DFMA R12, R24, R12, R14 ;  /* 0x0000000c180c722b */ /* 0x000fe2000000000e */
[----:B------:R-:W0:Y:S01]  /*04b0*/  MUFU.RCP64H R15, 40 ;  /* 0x40440000000f7908 */ /* 0x000e220000001800 */
[----:B------:R-:W-:-:S06]  /*04c0*/  IMAD.MOV.U32 R14, RZ, RZ, 0x1 ;  /* 0x00000001ff0e7424 */ /* 0x000fcc00078e00ff */
[----:B---3--:R-:W-:Y:S01]  /*04d0*/  DFMA R8, R24, R12, R8 ;  /* 0x0000000c1808722b */ /* 0x008fe20000000008 */
[----:B------:R-:W-:Y:S02]  /*04e0*/  IMAD.MOV.U32 R12, RZ, RZ, 0x652b82fe ;  /* 0x652b82feff0c7424 */ /* 0x000fe400078e00ff */
[----:B------:R-:W-:-:S05]  /*04f0*/  IMAD.MOV.U32 R13, RZ, RZ, 0x3ff71547 ;  /* 0x3ff71547ff0d7424 */ /* 0x000fca00078e00ff */
[----:B------:R-:W-:-:S08]  /*0500*/  DFMA R8, R24, R8, R10 ;  /* 0x000000081808722b */ /* 0x000fd0000000000a */
[----:B----4-:R-:W-:-:S08]  /*0510*/  DFMA R8, R24, R8, R16 ;  /* 0x000000081808722b */ /* 0x010fd00000000010 */
[----:B------:R-:W-:Y:S01]  /*0520*/  DFMA R8, R24, R8, R18 ;  /* 0x000000081808722b */ /* 0x000fe20000000012 */
[----:B------:R-:W-:Y:S02]  /*0530*/  IMAD.MOV.U32 R18, RZ, RZ, 0x0 ;  /* 0x00000000ff127424 */ /* 0x000fe400078e00ff */
[----:B------:R-:W-:-:S05]  /*0540*/  IMAD.MOV.U32 R19, RZ, RZ, 0x40440000 ;  /* 0x40440000ff137424 */ /* 0x000fca00078e00ff */
[----:B------:R-:W-:Y:S02]  /*0550*/  DFMA R20, R8, R20, R20 ;  /* 0x000000140814722b */ /* 0x000fe40000000014 */
[----:B------:R-:W-:Y:S02]  /*0560*/  DFMA R8, R24, R8, 1 ;  /* 0x3ff000001808742b */ /* 0x000fe40000000008 */
[----:B0-----:R-:W-:-:S08]  /*0570*/  DFMA R16, R14, -R18, 1 ;  /* 0x3ff000000e10742b */ /* 0x001fd00000000812 */
[----:B------:R-:W-:Y:S01]  /*0580*/  FSEL R10, R8, R20, !P0 ;  /* 0x00000014080a7208 */ /* 0x000fe20004000000 */
[----:B------:R-:W-:Y:S01]  /*0590*/  DFMA R16, R16, R16, R16 ;  /* 0x000000101010722b */ /* 0x000fe20000000010 */
[----:B------:R-:W-:Y:S02]  /*05a0*/  FSEL R11, R9, R21, !P0 ;  /* 0x00000015090b7208 */ /* 0x000fe40004000000 */
[----:B------:R-:W-:-:S04]  /*05b0*/  LOP3.LUT P0, RZ, R2, 0x2, RZ, 0xc0, !PT ;  /* 0x0000000202ff7812 */ /* 0x000fc8000780c0ff */
[----:B------:R-:W-:Y:S02]  /*05c0*/  DADD R8, RZ, -R10 ;  /* 0x00000000ff087229 */ /* 0x000fe4000000080a */
[----:B------:R-:W-:-:S08]  /*05d0*/  DFMA R16, R14, R16, R14 ;  /* 0x000000100e10722b */ /* 0x000fd0000000000e */
[----:B------:R-:W-:Y:S01]  /*05e0*/  FSEL R8, R10, R8, !P0 ;  /* 0x000000080a087208 */ /* 0x000fe20004000000 */
[----:B------:R-:W-:Y:S01]  /*05f0*/  DFMA R14, R16, -R18, 1 ;  /* 0x3ff00000100e742b */ /* 0x000fe20000000812 */
[----:B------:R-:W-:-:S04]  /*0600*/  FSEL R9, R11, R9, !P0 ;  /* 0x000000090b097208 */ /* 0x000fc80004000000 */
[----:B------:R-:W-:Y:S02]  /*0610*/  FSETP.GEU.AND P0, PT, |R9|, 4.1917929649353027344, PT ;  /* 0x4086232b0900780b */ /* 0x000fe40003f0e200 */
[----:B------:R-:W-:Y:S02]  /*0620*/  DFMA R12, R8, R12, 6.75539944105574400000e+15 ;  /* 0x43380000080c742b */ /* 0x000fe4000000000c */
[----:B------:R-:W-:-:S06]  /*0630*/  DFMA R16, R16, R14, R16 ;  /* 0x0000000e1010722b */ /* 0x000fcc0000000010 */
[----:B------:R-:W-:Y:S02]  /*0640*/  DADD R2, R12, -6.75539944105574400000e+15 ;  /* 0xc33800000c027429 */ /* 0x000fe40000000000 */
[----:B------:R-:W-:-:S06]  /*0650*/  DMUL R18, R6, R16 ;  /* 0x0000001006127228 */ /* 0x000fcc0000000000 */
[----:B------:R-:W-:Y:S01]  /*0660*/  DFMA R10, R2, -UR6, R8 ;  /* 0x80000006020a7c2b */ /* 0x000fe20008000008 */
[----:B------:R-:W-:Y:S01]  /*0670*/  UMOV UR6, 0x3b39803f ;  /* 0x3b39803f00067882 */ /* 0x000fe20000000000 */
[----:B------:R-:W-:Y:S01]  /*0680*/  UMOV UR7, 0x3c7abc9e ;  /* 0x3c7abc9e00077882 */ /* 0x000fe20000000000 */
[----:B------:R-:W-:-:S05]  /*0690*/  DFMA R20, R18, -40, R6 ;  /* 0xc04400001214782b */ /* 0x000fca0000000006 */
[----:B------:R-:W-:Y:S01]  /*06a0*/  DFMA R2, R2, -UR6, R10 ;  /* 0x8000000602027c2b */ /* 0x000fe2000800000a */
[----:B------:R-:W-:Y:S01]  /*06b0*/  UMOV UR6, 0x69ce2bdf ;  /* 0x69ce2bdf00067882 */ /* 0x000fe20000000000 */
[----:B------:R-:W-:Y:S01]  /*06c0*/  IMAD.MOV.U32 R10, RZ, RZ, -0x35dec16 ;  /* 0xfca213eaff0a7424 */ /* 0x000fe200078e00ff */
[----:B------:R-:W-:Y:S01]  /*06d0*/  UMOV UR7, 0x3e5ade15 ;  /* 0x3e5ade1500077882 */ /* 0x000fe20000000000 */
[----:B------:R-:W-:-:S06]  /*06e0*/  IMAD.MOV.U32 R11, RZ, RZ, 0x3e928af3 ;  /* 0x3e928af3ff0b7424 */ /* 0x000fcc00078e00ff */
[----:B------:R-:W-:Y:S01]  /*06f0*/  DFMA R10, R2, UR6, R10 ;  /* 0x00000006020a7c2b */ /* 0x000fe2000800000a */
[----:B------:R-:W-:Y:S01]  /*0700*/  UMOV UR6, 0x62401315 ;  /* 0x6240131500067882 */ /* 0x000fe20000000000 */
[----:B------:R-:W-:-:S06]  /*0710*/  UMOV UR7, 0x3ec71dee ;  /* 0x3ec71dee00077882 */ /* 0x000fcc0000000000 */
[----:B------:R-:W-:Y:S01]  /*0720*/  DFMA R10, R2, R10, UR6 ;  /* 0x00000006020a7e2b */ /* 0x000fe2000800000a */
        /* <DEDUP_REMOVED lines=20> */
[----:B------:R-:W-:Y:S02]  /*0870*/  DFMA R14, R2, R10, UR6 ;  /* 0x00000006020e7e2b */ /* 0x000fe4000800000a */
[----:B------:R-:W-:-:S06]  /*0880*/  DFMA R10, R16, R20, R18 ;  /* 0x00000014100a722b */ /* 0x000fcc0000000012 */
[----:B------:R-:W-:-:S08]  /*0890*/  DFMA R14, R2, R14, 1 ;  /* 0x3ff00000020e742b */ /* 0x000fd0000000000e */
[----:B------:R-:W-:Y:S01]  /*08a0*/  DFMA R14, R2, R14, 1 ;  /* 0x3ff00000020e742b */ /* 0x000fe2000000000e */
[----:B------:R-:W-:-:S05]  /*08b0*/  FFMA R2, RZ, 3.0625, R11 ;  /* 0x40440000ff027823 */ /* 0x000fca000000000b */
[----:B------:R-:W-:-:S04]  /*08c0*/  FSETP.GT.AND P2, PT, |R2|, 1.469367938527859385e-39, PT ;  /* 0x001000000200780b */ /* 0x000fc80003f44200 */
[----:B------:R-:W-:Y:S02]  /*08d0*/  IMAD R3, R12, 0x100000, R15 ;  /* 0x001000000c037824 */ /* 0x000fe400078e020f */
[----:B------:R-:W-:Y:S01]  /*08e0*/  IMAD.MOV.U32 R2, RZ, RZ, R14 ;  /* 0x000000ffff027224 */ /* 0x000fe200078e000e */
[----:B------:R-:W-:Y:S06]  /*08f0*/  @!P0 BRA `(.L_x_64) ;  /* 0x0000000000348947 */ /* 0x000fec0003800000 */
[----:B------:R-:W-:Y:S01]  /*0900*/  FSETP.GEU.AND P1, PT, |R9|, 4.2275390625, PT ;  /* 0x408748000900780b */ /* 0x000fe20003f2e200 */
[C---:B------:R-:W-:Y:S02]  /*0910*/  DADD R16, R8.reuse, +INF ;  /* 0x7ff0000008107429 */ /* 0x040fe40000000000 */
[----:B------:R-:W-:-:S08]  /*0920*/  DSETP.GEU.AND P0, PT, R8, RZ, PT ;  /* 0x000000ff0800722a */ /* 0x000fd00003f0e000 */
[----:B------:R-:W-:Y:S02]  /*0930*/  FSEL R3, R17, RZ, P0 ;  /* 0x000000ff11037208 */ /* 0x000fe40000000000 */
[----:B------:R-:W-:Y:S02]  /*0940*/  @!P1 LEA.HI R2, R12, R12, RZ, 0x1 ;  /* 0x0000000c0c029211 */ /* 0x000fe400078f08ff */
[----:B------:R-:W-:Y:S02]  /*0950*/  @!P1 MOV R8, R14 ;  /* 0x0000000e00089202 */ /* 0x000fe40000000f00 */
[----:B------:R-:W-:Y:S02]  /*0960*/  @!P1 SHF.R.S32.HI R9, RZ, 0x1, R2 ;  /* 0x00000001ff099819 */ /* 0x000fe40000011402 */
[----:B------:R-:W-:-:S03]  /*0970*/  FSEL R2, R16, RZ, P0 ;  /* 0x000000ff10027208 */ /* 0x000fc60000000000 */
[----:B------:R-:W-:Y:S02]  /*0980*/  @!P1 IMAD.IADD R12, R12, 0x1, -R9 ;  /* 0x000000010c0c9824 */ /* 0x000fe400078e0a09 */
[----:B------:R-:W-:-:S03]  /*0990*/  @!P1 IMAD R9, R9, 0x100000, R15 ;  /* 0x0010000009099824 */ /* 0x000fc600078e020f */
[----:B------:R-:W-:Y:S01]  /*09a0*/  @!P1 LEA R13, R12, 0x3ff00000, 0x14 ;  /* 0x3ff000000c0d9811 */ /* 0x000fe200078ea0ff */
[----:B------:R-:W-:-:S06]  /*09b0*/  @!P1 IMAD.MOV.U32 R12, RZ, RZ, RZ ;  /* 0x000000ffff0c9224 */ /* 0x000fcc00078e00ff */
[----:B------:R-:W-:-:S11]  /*09c0*/  @!P1 DMUL R2, R8, R12 ;  /* 0x0000000c08029228 */ /* 0x000fd60000000000 */
.L_x_64:
[----:B------:R-:W-:Y:S05]  /*09d0*/  BSYNC.RECONVERGENT B1 ;  /* 0x0000000000017941 */ /* 0x000fea0003800200 */
.L_x_63:
[----:B------:R-:W-:Y:S04]  /*09e0*/  BSSY.RECONVERGENT B2, `(.L_x_65) ;  /* 0x0000007000027945 */ /* 0x000fe80003800200 */
[----:B------:R-:W-:Y:S05]  /*09f0*/  @P2 BRA P3, `(.L_x_66) ;  /* 0x0000000000142947 */ /* 0x000fea0001800000 */
[----:B------:R-:W-:Y:S01]  /*0a00*/  IMAD.MOV.U32 R8, RZ, RZ, R6 ;  /* 0x000000ffff087224 */ /* 0x000fe200078e0006 */
[----:B------:R-:W-:Y:S01]  /*0a10*/  MOV R9, 0xa40 ;  /* 0x00000a4000097802 */ /* 0x000fe20000000f00 */
[----:B------:R-:W-:-:S07]  /*0a20*/  IMAD.MOV.U32 R11, RZ, RZ, R7 ;  /* 0x000000ffff0b7224 */ /* 0x000fce00078e0007 */
[----:B------:R-:W-:Y:S05]  /*0a30*/  CALL.REL.NOINC `($__internal_0_$__cuda_sm20_div_rn_f64_full) ;  /* 0x000001c800307944 */ /* 0x000fea0003c00000 */
[----:B------:R-:W-:-:S07]  /*0a40*/  IMAD.MOV.U32 R11, RZ, RZ, R8 ;  /* 0x000000ffff0b7224 */ /* 0x000fce00078e0008 */
.L_x_66:
[----:B------:R-:W-:Y:S05]  /*0a50*/  BSYNC.RECONVERGENT B2 ;  /* 0x0000000000027941 */ /* 0x000fea0003800200 */
.L_x_65:
[----:B------:R-:W-:Y:S01]  /*0a60*/  DSETP.NEU.AND P0, PT, |R10|, +INF , PT ;  /* 0x7ff000000a00742a */ /* 0x000fe20003f0d200 */
[----:B------:R-:W-:-:S13]  /*0a70*/  BSSY.RECONVERGENT B4, `(.L_x_67) ;  /* 0x000001d000047945 */ /* 0x000fda0003800200 */
[----:B------:R-:W-:Y:S01]  /*0a80*/  @!P0 DMUL R6, RZ, R10 ;  /* 0x0000000aff068228 */ /* 0x000fe20000000000 */
[----:B------:R-:W-:Y:S01]  /*0a90*/  @!P0 IMAD.MOV.U32 R5, RZ, RZ, 0x1 ;  /* 0x00000001ff058424 */ /* 0x000fe200078e00ff */
[----:B------:R-:W-:Y:S09]  /*0aa0*/  @!P0 BRA `(.L_x_68) ;  /* 0x0000000000648947 */ /* 0x000ff20003800000 */
[----:B------:R-:W-:Y:S01]  /*0ab0*/  UMOV UR6, 0x6dc9c883 ;  /* 0x6dc9c88300067882 */ /* 0x000fe20000000000 */
[----:B------:R-:W-:Y:S01]  /*0ac0*/  UMOV UR7, 0x3fe45f30 ;  /* 0x3fe45f3000077882 */ /* 0x000fe20000000000 */
[C---:B------:R-:W-:Y:S01]  /*0ad0*/  DSETP.GE.AND P0, PT, |R10|.reuse, 2.14748364800000000000e+09, PT ;  /* 0x41e000000a00742a */ /* 0x040fe20003f06200 */
[----:B------:R-:W-:Y:S01]  /*0ae0*/  BSSY.RECONVERGENT B5, `(.L_x_69) ;  /* 0x0000014000057945 */ /* 0x000fe20003800200 */
[----:B------:R-:W-:Y:S01]  /*0af0*/  DMUL R8, R10, UR6 ;  /* 0x000000060a087c28 */ /* 0x000fe20008000000 */
[----:B------:R-:W-:Y:S01]  /*0b00*/  UMOV UR6, 0x54442d18 ;  /* 0x54442d1800067882 */ /* 0x000fe20000000000 */
[----:B------:R-:W-:-:S04]  /*0b10*/  UMOV UR7, 0x3ff921fb ;  /* 0x3ff921fb00077882 */ /* 0x000fc80000000000 */
        /* <DEDUP_REMOVED lines=11> */
[----:B------:R-:W-:-:S07]  /*0bd0*/  MOV R34, 0xbf0 ;  /* 0x00000bf000227802 */ /* 0x000fce0000000f00 */
[----:B------:R-:W-:Y:S05]  /*0be0*/  CALL.REL.NOINC `($_ZN3cub18CUB_300001_SM_10006detail6reduce18DeviceReduceKernelINS2_10policy_hubIfyN4cuda3std3__44plusIfEEE10Policy1000EN6thrust24THRUST_300001_SM_1000_NS6detail15normal_iteratorINSD_10device_ptrIdEEEEyS9_f9integrateEEvT0_PT3_T1_NS0_13GridEvenShareISN_EET2_T4_$__internal_trig_reduction_slowpathd) ;  /* 0x000001cc005c7944 */ /* 0x000fea0003c00000 */
[----:B------:R-:W-:Y:S02]  /*0bf0*/  IMAD.MOV.U32 R5, RZ, RZ, R11 ;  /* 0x000000ffff057224 */ /* 0x000fe400078e000b */
[----:B------:R-:W-:Y:S02]  /*0c00*/  IMAD.MOV.U32 R6, RZ, RZ, R12 ;  /* 0x000000ffff067224 */ /* 0x000fe400078e000c */
[----:B------:R-:W-:-:S07]  /*0c10*/  IMAD.MOV.U32 R7, RZ, RZ, R13 ;  /* 0x000000ffff077224 */ /* 0x000fce00078e000d */
.L_x_70:
[----:B------:R-:W-:Y:S05]  /*0c20*/  BSYNC.RECONVERGENT B5 ;  /* 0x0000000000057941 */ /* 0x000fea0003800200 */
.L_x_69:
[----:B------:R-:W-:-:S07]  /*0c30*/  VIADD R5, R5, 0x1 ;  /* 0x0000000105057836 */ /* 0x000fce0000000000 */
.L_x_68:
[----:B------:R-:W-:Y:S05]  /*0c40*/  BSYNC.RECONVERGENT B4 ;  /* 0x0000000000047941 */ /* 0x000fea0003800200 */
.L_x_67:
        /* <DEDUP_REMOVED lines=9> */
[----:B------:R-:W-:-:S02]  /*0ce0*/  IMAD.MOV.U32 R24, RZ, RZ, 0x20fd8164 ;  /* 0x20fd8164ff187424 */ /* 0x000fc400078e00ff */
[----:B------:R-:W-:Y:S01]  /*0cf0*/  IMAD.MOV.U32 R25, RZ, RZ, 0x3da8ff83 ;  /* 0x3da8ff83ff197424 */ /* 0x000fe200078e00ff */
[----:B------:R-:W-:Y:S01]  /*0d00*/  ISETP.NE.U32.AND P0, PT, R22, 0x1, PT ;  /* 0x000000011600780c */ /* 0x000fe20003f05070 */
[----:B------:R-:W-:-:S03]  /*0d10*/  DMUL R22, R6, R6 ;  /* 0x0000000606167228 */ /* 0x000fc60000000000 */
[----:B------:R-:W-:Y:S02]  /*0d20*/  FSEL R24, R24, -8.06006814911005101289e+34, !P0 ;  /* 0xf9785eba18187808 */ /* 0x000fe40004000000 */
[----:B------:R-:W-:-:S06]  /*0d30*/  FSEL R25, -R25, 0.11223486810922622681, !P0 ;  /* 0x3de5db6519197808 */ /* 0x000fcc0004000100 */
[----:B--2---:R-:W-:-:S08]  /*0d40*/  DFMA R12, R22, R24, R12 ;  /* 0x00000018160c722b */ /* 0x004fd0000000000c */
[----:B------:R-:W-:-:S08]  /*0d50*/  DFMA R12, R22, R12, R14 ;  /* 0x0000000c160c722b */ /* 0x000fd0000000000e */
[----:B---3--:R-:W-:-:S08]  /*0d60*/  DFMA R8, R22, R12, R8 ;  /* 0x0000000c1608722b */ /* 0x008fd00000000008 */
[----:B------:R-:W-:-:S08]  /*0d70*/  DFMA R8, R22, R8, R10 ;  /* 0x000000081608722b */ /* 0x000fd0000000000a */
[----:B----4-:R-:W-:-:S08]  /*0d80*/  DFMA R8, R22, R8, R16 ;  /* 0x000000081608722b */ /* 0x010fd00000000010 */
[----:B------:R-:W-:-:S08]  /*0d90*/  DFMA R8, R22, R8, R18 ;  /* 0x000000081608722b */ /* 0x000fd00000000012 */
[----:B------:R-:W-:Y:S02]  /*0da0*/  DFMA R6, R8, R6, R6 ;  /* 0x000000060806722b */ /* 0x000fe40000000006 */
[----:B------:R-:W-:-:S10]  /*0db0*/  DFMA R8, R22, R8, 1 ;  /* 0x3ff000001608742b */ /* 0x000fd40000000008 */
[----:B------:R-:W-:Y:S02]  /*0dc0*/  FSEL R8, R8, R6, !P0 ;  /* 0x0000000608087208 */ /* 0x000fe40004000000 */
[----:B------:R-:W-:Y:S02]  /*0dd0*/  FSEL R9, R9, R7, !P0 ;  /* 0x0000000709097208 */ /* 0x000fe40004000000 */
[----:B------:R-:W-:Y:S01]  /*0de0*/  LOP3.LUT P0, RZ, R5, 0x2, RZ, 0xc0, !PT ;  /* 0x0000000205ff7812 */ /* 0x000fe2000780c0ff */
[----:B------:R-:W-:-:S03]  /*0df0*/  VIADD R5, R4, 0x100 ;  /* 0x0000010004057836 */ /* 0x000fc60000000000 */
[----:B------:R-:W-:-:S10]  /*0e00*/  DADD R6, RZ, -R8 ;  /* 0x00000000ff067229 */ /* 0x000fd40000000808 */
[----:B------:R-:W-:Y:S02]  /*0e10*/  FSEL R6, R8, R6, !P0 ;  /* 0x0000000608067208 */ /* 0x000fe40004000000 */
[----:B------:R-:W-:-:S06]  /*0e20*/  FSEL R7, R9, R7, !P0 ;  /* 0x0000000709077208 */ /* 0x000fcc0004000000 */
[----:B------:R-:W-:-:S06]  /*0e30*/  DMUL R2, R2, R6 ;  /* 0x0000000602027228 */ /* 0x000fcc0000000000 */
[----:B------:R0:W1:Y:S05]  /*0e40*/  F2F.F32.F64 R6, R2 ;  /* 0x0000000200067310 */ /* 0x00006a0000301000 */
.L_x_60:
[----:B------:R-:W-:Y:S05]  /*0e50*/  BSYNC.RECONVERGENT B3 ;  /* 0x0000000000037941 */ /* 0x000fea0003800200 */
.L_x_59:
[----:B------:R-:W-:Y:S01]  /*0e60*/  ISETP.GE.AND P0, PT, R5, UR5, PT ;  /* 0x0000000505007c0c */ /* 0x000fe2000bf06270 */
[----:B------:R-:W2:Y:S01]  /*0e70*/  LDCU.64 UR10, c[0x4][0x160] ;  /* 0x01002c00ff0a77ac */ /* 0x000ea20008000a00 */
[----:B------:R-:W-:Y:S11]  /*0e80*/  BSSY.RECONVERGENT B3, `(.L_x_71) ;  /* 0x00000db000037945 */ /* 0x000ff60003800200 */
[----:B------:R-:W-:Y:S05]  /*0e90*/  @P0 BRA `(.L_x_72) ;  /* 0x0000000c00640947 */ /* 0x000fea0003800000 */
[----:B------:R-:W3:Y:S01]  /*0ea0*/  LDCU.64 UR8, c[0x0][0x380] ;  /* 0x00007000ff0877ac */ /* 0x000ee20008000a00 */
[----:B------:R-:W-:Y:S01]  /*0eb0*/  IMAD.WIDE.U32 R8, R5, 0x8, RZ ;  /* 0x0000000805087825 */ /* 0x000fe200078e00ff */
[----:B------:R-:W-:-:S06]  /*0ec0*/  UIMAD.WIDE.U32 UR6, UR14, 0x8000, URZ ;  /* 0x000080000e0678a5 */ /* 0x000fcc000f8e00ff */
[----:B0-----:R-:W-:Y:S02]  /*0ed0*/  LOP3.LUT R3, R8, UR6, RZ, 0xfc, !PT ;  /* 0x0000000608037c12 */ /* 0x001fe4000f8efcff */
[----:B------:R-:W-:Y:S02]  /*0ee0*/  LOP3.LUT R2, R9, UR7, RZ, 0xfc, !PT ;  /* 0x0000000709027c12 */ /* 0x000fe4000f8efcff */
[----:B---3--:R-:W-:-:S04]  /*0ef0*/  IADD3 R3, P0, PT, R3, UR8, RZ ;  /* 0x0000000803037c10 */ /* 0x008fc8000ff1e0ff */
[----:B------:R-:W-:-:S09]  /*0f00*/  IADD3.X R2, PT, PT, R2, UR9, RZ, P0, !PT ;  /* 0x0000000902027c10 */ /* 0x000fd200087fe4ff */
.L_x_83:
[----:B------:R-:W-:Y:S02]  /*0f10*/  IMAD.MOV.U32 R8, RZ, RZ, R3 ;  /* 0x000000ffff087224 */ /* 0x000fe400078e0003 */
[----:B------:R-:W-:-:S05]  /*0f20*/  IMAD.MOV.U32 R9, RZ, RZ, R2 ;  /* 0x000000ffff097224 */ /* 0x000fca00078e0002 */
[----:B------:R-:W3:Y:S01]  /*0f30*/  LDG.E.64 R22, desc[UR12][R8.64] ;  /* 0x0000000c08167981 */ /* 0x000ee2000c1e1b00 */
[----:B------:R-:W-:Y:S01]  /*0f40*/  BSSY.RECONVERGENT B4, `(.L_x_73) ;  /* 0x000001c000047945 */ /* 0x000fe20003800200 */
[----:B---3--:R-:W-:-:S14]  /*0f50*/  DSETP.NEU.AND P0, PT, |R22|, +INF , PT ;  /* 0x7ff000001600742a */ /* 0x008fdc0003f0d200 */
        /* <DEDUP_REMOVED lines=22> */
[----:B-12---:R-:W-:Y:S05]  /*10c0*/  CALL.REL.NOINC `($_ZN3cub18CUB_300001_SM_10006detail6reduce18DeviceReduceKernelINS2_10policy_hubIfyN4cuda3std3__44plusIfEEE10Policy1000EN6thrust24THRUST_300001_SM_1000_NS6detail15normal_iteratorINSD_10device_ptrIdEEEEyS9_f9integrateEEvT0_PT3_T1_NS0_13GridEvenShareISN_EET2_T4_$__internal_trig_reduction_slowpathd) ;  /* 0x000001c800247944 */ /* 0x006fea0003c00000 */
[----:B------:R-:W-:Y:S02]  /*10d0*/  IMAD.MOV.U32 R7, RZ, RZ, R11 ;  /* 0x000000ffff077224 */ /* 0x000fe400078e000b */
[----:B------:R-:W-:Y:S02]  /*10e0*/  IMAD.MOV.U32 R20, RZ, RZ, R12 ;  /* 0x000000ffff147224 */ /* 0x000fe400078e000c */
[----:B------:R-:W-:-:S07]  /*10f0*/  IMAD.MOV.U32 R21, RZ, RZ, R13 ;  /* 0x000000ffff157224 */ /* 0x000fce00078e000d */
.L_x_74:
[----:B--2---:R-:W-:Y:S05]  /*1100*/  BSYNC.RECONVERGENT B4 ;  /* 0x0000000000047941 */ /* 0x004fea0003800200 */
.L_x_73:
[----:B------:R-:W-:-:S05]  /*1110*/  IMAD.SHL.U32 R8, R7, 0x40, RZ ;  /* 0x0000004007087824 */ /* 0x000fca00078e00ff */
[----:B------:R-:W-:-:S04]  /*1120*/  LOP3.LUT R8, R8, 0x40, RZ, 0xc0, !PT ;  /* 0x0000004008087812 */ /* 0x000fc800078ec0ff */
[----:B------:R-:W-:-:S05]  /*1130*/  IADD3 R26, P0, PT, R8, UR10, RZ ;  /* 0x0000000a081a7c10 */ /* 0x000fca000ff1e0ff */
[----:B------:R-:W-:-:S05]  /*1140*/  IMAD.X R27, RZ, RZ, UR11, P0 ;  /* 0x0000000bff1b7e24 */ /* 0x000fca00080e06ff */
[----:B------:R-:W2:Y:S04]  /*1150*/  LDG.E.128.CONSTANT R8, desc[UR12][R26.64] ;  /* 0x0000000c1a087981 */ /* 0x000ea8000c1e9d00 */
[----:B------:R-:W3:Y:S04]  /*1160*/  LDG.E.128.CONSTANT R12, desc[UR12][R26.64+0x10] ;  /* 0x0000100c1a0c7981 */ /* 0x000ee8000c1e9d00 */
[----:B------:R-:W4:Y:S01]  /*1170*/  LDG.E.128.CONSTANT R16, desc[UR12][R26.64+0x20] ;  /* 0x0000200c1a107981 */ /* 0x000f22000c1e9d00 */
[----:B------:R-:W-:Y:S01]  /*1180*/  LOP3.LUT R24, R7, 0x1, RZ, 0xc0, !PT ;  /* 0x0000000107187812 */ /* 0x000fe200078ec0ff */
[----:B------:R-:W-:Y:S01]  /*1190*/  IMAD.MOV.U32 R28, RZ, RZ, 0x20fd8164 ;  /* 0x20fd8164ff1c7424 */ /* 0x000fe200078e00ff */
[----:B------:R-:W-:Y:S01]  /*11a0*/  MOV R29, 0x3da8ff83 ;  /* 0x3da8ff83001d7802 */ /* 0x000fe20000000f00 */
[----:B------:R-:W-:Y:S01]  /*11b0*/  UMOV UR6, 0xfefa39ef ;  /* 0xfefa39ef00067882 */ /* 0x000fe20000000000 */
[----:B------:R-:W-:Y:S01]  /*11c0*/  ISETP.NE.U32.AND P0, PT, R24, 0x1, PT ;  /* 0x000000011800780c */ /* 0x000fe20003f05070 */
[----:B------:R-:W-:Y:S01]  /*11d0*/  DMUL R24, R20, R20 ;  /* 0x0000001414187228 */ /* 0x000fe20000000000 */
[----:B------:R-:W-:Y:S01]  /*11e0*/  UMOV UR7, 0x3fe62e42 ;  /* 0x3fe62e4200077882 */ /* 0x000fe20000000000 */
[----:B------:R-:W-:Y:S01]  /*11f0*/  BSSY.RECONVERGENT B1, `(.L_x_75) ;  /* 0x0000058000017945 */ /* 0x000fe20003800200 */
[----:B------:R-:W-:-:S02]  /*1200*/  FSEL R28, R28, -8.06006814911005101289e+34, !P0 ;  /* 0xf9785eba1c1c7808 */ /* 0x000fc40004000000 */
[----:B------:R-:W-:Y:S02]  /*1210*/  FSEL R29, -R29, 0.11223486810922622681, !P0 ;  /* 0x3de5db651d1d7808 */ /* 0x000fe40004000100 */
[----:B------:R-:W-:-:S04]  /*1220*/  FSETP.GEU.AND P3, PT, |R23|, 6.5827683646048100446e-37, PT ;  /* 0x036000001700780b */ /* 0x000fc80003f6e200 */
[----:B--2---:R-:W-:-:S08]  /*1230*/  DFMA R8, R24, R28, R8 ;  /* 0x0000001c1808722b */ /* 0x004fd00000000008 */
[----:B------:R-:W-:-:S08]  /*1240*/  DFMA R8, R24, R8, R10 ;  /* 0x000000081808722b */ /* 0x000fd0000000000a */
[----:B---3--:R-:W-:Y:S01]  /*1250*/  DFMA R8, R24, R8, R12 ;  /* 0x000000081808722b */ /* 0x008fe2000000000c */
[----:B------:R-:W-:Y:S02]  /*1260*/  IMAD.MOV.U32 R12, RZ, RZ, 0x652b82fe ;  /* 0x652b82feff0c7424 */ /* 0x000fe400078e00ff */
[----:B------:R-:W-:-:S05]  /*1270*/  IMAD.MOV.U32 R13, RZ, RZ, 0x3ff71547 ;  /* 0x3ff71547ff0d7424 */ /* 0x000fca00078e00ff */
[----:B------:R-:W-:-:S08]  /*1280*/  DFMA R8, R24, R8, R14 ;  /* 0x000000081808722b */ /* 0x000fd0000000000e */
[----:B----4-:R-:W-:Y:S01]  /*1290*/  DFMA R8, R24, R8, R16 ;  /* 0x000000081808722b */ /* 0x010fe20000000010 */
[----:B------:R-:W0:Y:S01]  /*12a0*/  MUFU.RCP64H R17, 40 ;  /* 0x4044000000117908 */ /* 0x000e220000001800 */
[----:B------:R-:W-:-:S06]  /*12b0*/  IMAD.MOV.U32 R16, RZ, RZ, 0x1 ;  /* 0x00000001ff107424 */ /* 0x000fcc00078e00ff */
[----:B------:R-:W-:Y:S01]  /*12c0*/  DFMA R8, R24, R8, R18 ;  /* 0x000000081808722b */ /* 0x000fe20000000012 */
[----:B------:R-:W-:Y:S02]  /*12d0*/  IMAD.MOV.U32 R18, RZ, RZ, 0x0 ;  /* 0x00000000ff127424 */ /* 0x000fe400078e00ff */
[----:B------:R-:W-:-:S05]  /*12e0*/  IMAD.MOV.U32 R19, RZ, RZ, 0x40440000 ;  /* 0x40440000ff137424 */ /* 0x000fca00078e00ff */
[----:B------:R-:W-:Y:S02]  /*12f0*/  DFMA R20, R8, R20, R20 ;  /* 0x000000140814722b */ /* 0x000fe40000000014 */
[----:B------:R-:W-:-:S10]  /*1300*/  DFMA R8, R24, R8, 1 ;  /* 0x3ff000001808742b */ /* 0x000fd40000000008 */
[----:B------:R-:W-:Y:S02]  /*1310*/  FSEL R10, R8, R20, !P0 ;  /* 0x00000014080a7208 */ /* 0x000fe40004000000 */
[----:B------:R-:W-:Y:S01]  /*1320*/  FSEL R11, R9, R21, !P0 ;  /* 0x00000015090b7208 */ /* 0x000fe20004000000 */
[----:B0-----:R-:W-:Y:S01]  /*1330*/  DFMA R20, R16, -R18, 1 ;  /* 0x3ff000001014742b */ /* 0x001fe20000000812 */
[----:B------:R-:W-:-:S04]  /*1340*/  LOP3.LUT P0, RZ, R7, 0x2, RZ, 0xc0, !PT ;  /* 0x0000000207ff7812 */ /* 0x000fc8000780c0ff */
[----:B------:R-:W-:-:S03]  /*1350*/  DADD R8, RZ, -R10 ;  /* 0x00000000ff087229 */ /* 0x000fc6000000080a */
[----:B------:R-:W-:-:S07]  /*1360*/  DFMA R20, R20, R20, R20 ;  /* 0x000000141414722b */ /* 0x000fce0000000014 */
[----:B------:R-:W-:Y:S01]  /*1370*/  FSEL R8, R10, R8, !P0 ;  /* 0x000000080a087208 */ /* 0x000fe20004000000 */
[----:B------:R-:W-:Y:S01]  /*1380*/  DFMA R20, R16, R20, R16 ;  /* 0x000000141014722b */ /* 0x000fe20000000010 */
[----:B------:R-:W-:-:S04]  /*1390*/  FSEL R9, R11, R9, !P0 ;  /* 0x000000090b097208 */ /* 0x000fc80004000000 */
[----:B------:R-:W-:Y:S02]  /*13a0*/  FSETP.GEU.AND P0, PT, |R9|, 4.1917929649353027344, PT ;  /* 0x4086232b0900780b */ /* 0x000fe40003f0e200 */
[----:B------:R-:W-:Y:S02]  /*13b0*/  DFMA R12, R8, R12, 6.75539944105574400000e+15 ;  /* 0x43380000080c742b */ /* 0x000fe4000000000c */
[----:B------:R-:W-:-:S06]  /*13c0*/  DFMA R18, R20, -R18, 1 ;  /* 0x3ff000001412742b */ /* 0x000fcc0000000812 */
[----:B------:R-:W-:Y:S02]  /*13d0*/  DADD R14, R12, -6.75539944105574400000e+15 ;  /* 0xc33800000c0e7429 */ /* 0x000fe40000000000 */
[----:B------:R-:W-:-:S06]  /*13e0*/  DFMA R24, R20, R18, R20 ;  /* 0x000000121418722b */ /* 0x000fcc0000000014 */
[----:B------:R-:W-:Y:S01]  /*13f0*/  DFMA R10, R14, -UR6, R8 ;  /* 0x800000060e0a7c2b */ /* 0x000fe20008000008 */
[----:B------:R-:W-:Y:S01]  /*1400*/  UMOV UR6, 0x3b39803f ;  /* 0x3b39803f00067882 */ /* 0x000fe20000000000 */
[----:B------:R-:W-:Y:S01]  /*1410*/  UMOV UR7, 0x3c7abc9e ;  /* 0x3c7abc9e00077882 */ /* 0x000fe20000000000 */
[----:B------:R-:W-:-:S05]  /*1420*/  DMUL R18, R24, R22 ;  /* 0x0000001618127228 */ /* 0x000fca0000000000 */
[----:B------:R-:W-:Y:S01]  /*1430*/  DFMA R14, R14, -UR6, R10 ;  /* 0x800000060e0e7c2b */ /* 0x000fe2000800000a */
[----:B------:R-:W-:Y:S01]  /*1440*/  UMOV UR6, 0x69ce2bdf ;  /* 0x69ce2bdf00067882 */ /* 0x000fe20000000000 */
[----:B------:R-:W-:Y:S01]  /*1450*/  IMAD.MOV.U32 R10, RZ, RZ, -0x35dec16 ;  /* 0xfca213eaff0a7424 */ /* 0x000fe200078e00ff */
[----:B------:R-:W-:Y:S01]  /*1460*/  UMOV UR7, 0x3e5ade15 ;  /* 0x3e5ade1500077882 */ /* 0x000fe20000000000 */
[----:B------:R-:W-:Y:S01]  /*1470*/  IMAD.MOV.U32 R11, RZ, RZ, 0x3e928af3 ;  /* 0x3e928af3ff0b7424 */ /* 0x000fe200078e00ff */
[----:B------:R-:W-:-:S05]  /*1480*/  DFMA R20, R18, -40, R22 ;  /* 0xc04400001214782b */ /* 0x000fca0000000016 */
        /* <DEDUP_REMOVED lines=26> */
[----:B------:R-:W-:-:S04]  /*1630*/  DFMA R16, R14, R16, 1 ;  /* 0x3ff000000e10742b */ /* 0x000fc80000000010 */
[----:B------:R-:W-:-:S04]  /*1640*/  FFMA R7, RZ, 3.0625, R11 ;  /* 0x40440000ff077823 */ /* 0x000fc8000000000b */
[----:B------:R-:W-:Y:S01]  /*1650*/  DFMA R16, R14, R16, 1 ;  /* 0x3ff000000e10742b */ /* 0x000fe20000000010 */
[----:B------:R-:W-:-:S09]  /*1660*/  FSETP.GT.AND P2, PT, |R7|, 1.469367938527859385e-39, PT ;  /* 0x001000000700780b */ /* 0x000fd20003f44200 */
[----:B------:R-:W-:Y:S02]  /*1670*/  IMAD R21, R12, 0x100000, R17 ;  /* 0x001000000c157824 */ /* 0x000fe400078e0211 */
[----:B------:R-:W-:Y:S01]  /*1680*/  IMAD.MOV.U32 R20, RZ, RZ, R16 ;  /* 0x000000ffff147224 */ /* 0x000fe200078e0010 */
[----:B------:R-:W-:Y:S06]  /*1690*/  @!P0 BRA `(.L_x_76) ;  /* 0x0000000000348947 */ /* 0x000fec0003800000 */
[----:B------:R-:W-:Y:S01]  /*16a0*/  FSETP.GEU.AND P1, PT, |R9|, 4.2275390625, PT ;  /* 0x408748000900780b */ /* 0x000fe20003f2e200 */
[C---:B------:R-:W-:Y:S02]  /*16b0*/  DADD R14, R8.reuse, +INF ;  /* 0x7ff00000080e7429 */ /* 0x040fe40000000000 */
[----:B------:R-:W-:-:S08]  /*16c0*/  DSETP.GEU.AND P0, PT, R8, RZ, PT ;  /* 0x000000ff0800722a */ /* 0x000fd00003f0e000 */
[----:B------:R-:W-:Y:S02]  /*16d0*/  FSEL R20, R14, RZ, P0 ;  /* 0x000000ff0e147208 */ /* 0x000fe40000000000 */
[----:B------:R-:W-:Y:S01]  /*16e0*/  @!P1 LEA.HI R7, R12, R12, RZ, 0x1 ;  /* 0x0000000c0c079211 */ /* 0x000fe200078f08ff */
[----:B------:R-:W-:Y:S01]  /*16f0*/  @!P1 IMAD.MOV.U32 R8, RZ, RZ, R16 ;  /* 0x000000ffff089224 */ /* 0x000fe200078e0010 */
[----:B------:R-:W-:Y:S02]  /*1700*/  FSEL R21, R15, RZ, P0 ;  /* 0x000000ff0f157208 */ /* 0x000fe40000000000 */
[----:B------:R-:W-:-:S05]  /*1710*/  @!P1 SHF.R.S32.HI R7, RZ, 0x1, R7 ;  /* 0x00000001ff079819 */ /* 0x000fca0000011407 */
[----:B------:R-:W-:Y:S02]  /*1720*/  @!P1 IMAD.IADD R12, R12, 0x1, -R7 ;  /* 0x000000010c0c9824 */ /* 0x000fe400078e0a07 */
[----:B------:R-:W-:-:S03]  /*1730*/  @!P1 IMAD R9, R7, 0x100000, R17 ;  /* 0x0010000007099824 */ /* 0x000fc600078e0211 */
[----:B------:R-:W-:Y:S01]  /*1740*/  @!P1 LEA R13, R12, 0x3ff00000, 0x14 ;  /* 0x3ff000000c0d9811 */ /* 0x000fe200078ea0ff */
[----:B------:R-:W-:-:S06]  /*1750*/  @!P1 IMAD.MOV.U32 R12, RZ, RZ, RZ ;  /* 0x000000ffff0c9224 */ /* 0x000fcc00078e00ff */
[----:B------:R-:W-:-:S11]  /*1760*/  @!P1 DMUL R20, R8, R12 ;  /* 0x0000000c08149228 */ /* 0x000fd60000000000 */
.L_x_76:
[----:B------:R-:W-:Y:S05]  /*1770*/  BSYNC.RECONVERGENT B1 ;  /* 0x0000000000017941 */ /* 0x000fea0003800200 */
.L_x_75:
[----:B------:R-:W-:Y:S04]  /*1780*/  BSSY.RECONVERGENT B2, `(.L_x_77) ;  /* 0x0000007000027945 */ /* 0x000fe80003800200 */
[----:B------:R-:W-:Y:S05]  /*1790*/  @P2 BRA P3, `(.L_x_78) ;  /* 0x0000000000142947 */ /* 0x000fea0001800000 */
[----:B------:R-:W-:Y:S01]  /*17a0*/  IMAD.MOV.U32 R8, RZ, RZ, R22 ;  /* 0x000000ffff087224 */ /* 0x000fe200078e0016 */
[----:B------:R-:W-:Y:S01]  /*17b0*/  MOV R9, 0x17e0 ;  /* 0x000017e000097802 */ /* 0x000fe20000000f00 */
[----:B------:R-:W-:-:S07]  /*17c0*/  IMAD.MOV.U32 R11, RZ, RZ, R23 ;  /* 0x000000ffff0b7224 */ /* 0x000fce00078e0017 */
[----:B-1----:R-:W-:Y:S05]  /*17d0*/  CALL.REL.NOINC `($__internal_0_$__cuda_sm20_div_rn_f64_full) ;  /* 0x000001b800c87944 */ /* 0x002fea0003c00000 */
[----:B------:R-:W-:-:S07]  /*17e0*/  IMAD.MOV.U32 R11, RZ, RZ, R8 ;  /* 0x000000ffff0b7224 */ /* 0x000fce00078e0008 */
.L_x_78:
[----:B------:R-:W-:Y:S05]  /*17f0*/  BSYNC.RECONVERGENT B2 ;  /* 0x0000000000027941 */ /* 0x000fea0003800200 */
.L_x_77:
        /* <DEDUP_REMOVED lines=24> */
[----:B-1----:R-:W-:Y:S05]  /*1980*/  CALL.REL.NOINC `($_ZN3cub18CUB_300001_SM_10006detail6reduce18DeviceReduceKernelINS2_10policy_hubIfyN4cuda3std3__44plusIfEEE10Policy1000EN6thrust24THRUST_300001_SM_1000_NS6detail15normal_iteratorINSD_10device_ptrIdEEEEyS9_f9integrateEEvT0_PT3_T1_NS0_13GridEvenShareISN_EET2_T4_$__internal_trig_reduction_slowpathd) ;  /* 0x000001bc00f47944 */ /* 0x002fea0003c00000 */
[----:B------:R-:W-:Y:S02]  /*1990*/  IMAD.MOV.U32 R7, RZ, RZ, R11 ;  /* 0x000000ffff077224 */ /* 0x000fe400078e000b */
[----:B------:R-:W-:Y:S02]  /*19a0*/  IMAD.MOV.U32 R22, RZ, RZ, R12 ;  /* 0x000000ffff167224 */ /* 0x000fe400078e000c */
[----:B------:R-:W-:-:S07]  /*19b0*/  IMAD.MOV.U32 R23, RZ, RZ, R13 ;  /* 0x000000ffff177224 */ /* 0x000fce00078e000d */
.L_x_82:
[----:B------:R-:W-:Y:S05]  /*19c0*/  BSYNC.RECONVERGENT B5 ;  /* 0x0000000000057941 */ /* 0x000fea0003800200 */
.L_x_81:
[----:B------:R-:W-:-:S07]  /*19d0*/  VIADD R7, R7, 0x1 ;  /* 0x0000000107077836 */ /* 0x000fce0000000000 */
.L_x_80:
[----:B------:R-:W-:Y:S05]  /*19e0*/  BSYNC.RECONVERGENT B4 ;  /* 0x0000000000047941 */ /* 0x000fea0003800200 */
.L_x_79:
        /* <DEDUP_REMOVED lines=9> */
[----:B------:R-:W-:Y:S01]  /*1a80*/  IADD3 R5, PT, PT, R5, 0x100, RZ ;  /* 0x0000010005057810 */ /* 0x000fe20007ffe0ff */
[----:B------:R-:W-:Y:S01]  /*1a90*/  IMAD.MOV.U32 R29, RZ, RZ, 0x3da8ff83 ;  /* 0x3da8ff83ff1d7424 */ /* 0x000fe200078e00ff */
[----:B------:R-:W-:Y:S01]  /*1aa0*/  ISETP.NE.U32.AND P0, PT, R24, 0x1, PT ;  /* 0x000000011800780c */ /* 0x000fe20003f05070 */
[----:B------:R-:W-:Y:S01]  /*1ab0*/  DMUL R24, R22, R22 ;  /* 0x0000001616187228 */ /* 0x000fe20000000000 */
[----:B------:R-:W-:-:S02]  /*1ac0*/  IADD3 R3, P1, PT, R3, 0x800, RZ ;  /* 0x0000080003037810 */ /* 0x000fc40007f3e0ff */
[----:B------:R-:W-:Y:S02]  /*1ad0*/  FSEL R28, R28, -8.06006814911005101289e+34, !P0 ;  /* 0xf9785eba1c1c7808 */ /* 0x000fe40004000000 */
[----:B------:R-:W-:Y:S01]  /*1ae0*/  FSEL R29, -R29, 0.11223486810922622681, !P0 ;  /* 0x3de5db651d1d7808 */ /* 0x000fe20004000100 */
[----:B------:R-:W-:-:S05]  /*1af0*/  IMAD.X R2, RZ, RZ, R2, P1 ;  /* 0x000000ffff027224 */ /* 0x000fca00008e0602 */
        /* <DEDUP_REMOVED lines=10> */
[----:B------:R-:W-:-:S04]  /*1ba0*/  LOP3.LUT P0, RZ, R7, 0x2, RZ, 0xc0, !PT ;  /* 0x0000000207ff7812 */ /* 0x000fc8000780c0ff */
[----:B------:R-:W-:-:S10]  /*1bb0*/  DADD R8, RZ, -R10 ;  /* 0x00000000ff087229 */ /* 0x000fd4000000080a */
[----:B------:R-:W-:Y:S02]  /*1bc0*/  FSEL R8, R10, R8, !P0 ;  /* 0x000000080a087208 */ /* 0x000fe40004000000 */
[----:B------:R-:W-:Y:S02]  /*1bd0*/  FSEL R9, R11, R9, !P0 ;  /* 0x000000090b097208 */ /* 0x000fe40004000000 */
[----:B------:R-:W-:-:S04]  /*1be0*/  ISETP.GE.AND P0, PT, R5, UR5, PT ;  /* 0x0000000505007c0c */ /* 0x000fc8000bf06270 */
[----:B------:R-:W-:-:S10]  /*1bf0*/  DMUL R20, R20, R8 ;  /* 0x0000000814147228 */ /* 0x000fd40000000000 */
[----:B------:R-:W1:Y:S02]  /*1c00*/  F2F.F32.F64 R21, R20 ;  /* 0x0000001400157310 */ /* 0x000e640000301000 */
[----:B-1----:R-:W-:Y:S01]  /*1c10*/  FADD R6, R21, R6 ;  /* 0x0000000615067221 */ /* 0x002fe20000000000 */
[----:B------:R-:W-:Y:S06]  /*1c20*/  @!P0 BRA `(.L_x_83) ;  /* 0xfffffff000b88947 */ /* 0x000fec000383ffff */
.L_x_72:
[----:B--2---:R-:W-:Y:S05]  /*1c30*/  BSYNC.RECONVERGENT B3 ;  /* 0x0000000000037941 */ /* 0x004fea0003800200 */
.L_x_71:
[----:B------:R-:W-:Y:S01]  /*1c40*/  UISETP.GE.AND UP0, UPT, UR5, 0x100, UPT ;  /* 0x000001000500788c */ /* 0x000fe2000bf06270 */
[----:B-1----:R-:W-:-:S08]  /*1c50*/  IMAD.MOV.U32 R7, RZ, RZ, R6 ;  /* 0x000000ffff077224 */ /* 0x002fd000078e0006 */
[----:B------:R-:W-:Y:S05]  /*1c60*/  BRA.U !UP0, `(.L_x_84) ;  /* 0x0000000108ac7547 */ /* 0x000fea000b800000 */
        /* <DEDUP_REMOVED lines=15> */
[----:B-1----:R-:W-:-:S05]  /*1d60*/  @!P1 LEA R5, R6, R5, 0x18 ;  /* 0x0000000506059211 */ /* 0x002fca00078ec0ff */
[----:B------:R-:W-:-:S03]  /*1d70*/  @!P1 IMAD.IADD R2, R2, 0x1, R5 ;  /* 0x0000000102029824 */ /* 0x000fc600078e0205 */
        /* <DEDUP_REMOVED lines=15> */
[----:B------:R-:W0:Y:S04]  /*1e70*/  LDS R0, [UR4+0xc] ;  /* 0x00000c04ff007984 */ /* 0x000e280008000800 */
[----:B------:R-:W1:Y:S04]  /*1e80*/  LDS.128 R8, [UR4+0x10] ;  /* 0x00001004ff087984 */ /* 0x000e680008000c00 */
[----:B--2---:R-:W2:Y:S01]  /*1e90*/  LDS.64 R2, [UR4+0x20] ;  /* 0x00002004ff027984 */ /* 0x004ea20008000a00 */
        /* <DEDUP_REMOVED lines=8> */
.L_x_84:
[----:B------:R-:W1:Y:S01]  /*1f20*/  S2R R5, SR_LANEID ;  /* 0x0000000000057919 */ /* 0x000e620000000000 */
[----:B------:R-:W-:-:S05]  /*1f30*/  LOP3.LUT R0, R4, 0x3e0, RZ, 0xc0, !PT ;  /* 0x000003e004007812 */ /* 0x000fca00078ec0ff */
[----:B0-----:R-:W-:Y:S01]  /*1f40*/  VIADD R2, R0, 0x20 ;  /* 0x0000002000027836 */ /* 0x001fe20000000000 */
[----:B------:R-:W-:-:S04]  /*1f50*/  LOP3.LUT R0, RZ, R0, RZ, 0x33, !PT ;  /* 0x00000000ff007212 */ /* 0x000fc800078e33ff */
[----:B------:R-:W-:Y:S01]  /*1f60*/  ISETP.GT.AND P0, PT, R2, UR5, PT ;  /* 0x0000000502007c0c */ /* 0x000fe2000bf04270 */
[----:B------:R-:W-:-:S05]  /*1f70*/  VIADD R0, R0, UR5 ;  /* 0x0000000500007c36 */ /* 0x000fca0008000000 */
[----:B------:R-:W-:-:S05]  /*1f80*/  SEL R0, R0, 0x1f, P0 ;  /* 0x0000001f00007807 */ /* 0x000fca0000000000 */
[----:B------:R-:W0:Y:S01]  /*1f90*/  SHFL.DOWN PT, R2, R7, 0x1, R0 ;  /* 0x0820000007027989 */ /* 0x000e2200000e0000 */
[C---:B-1----:R-:W-:Y:S01]  /*1fa0*/  ISETP.GE.AND P0, PT, R5.reuse, R0, PT ;  /* 0x000000000500720c */ /* 0x042fe20003f06270 */
[C---:B------:R-:W-:Y:S01]  /*1fb0*/  VIADD R3, R5.reuse, 0x2 ;  /* 0x0000000205037836 */ /* 0x040fe20000000000 */
[----:B------:R-:W-:-:S11]  /*1fc0*/  ISETP.NE.AND P1, PT, R5, RZ, PT ;  /* 0x000000ff0500720c */ /* 0x000fd60003f25270 */
[----:B0-----:R-:W-:Y:S01]  /*1fd0*/  @!P0 FADD R7, R2, R7 ;  /* 0x0000000702078221 */ /* 0x001fe20000000000 */
[-C--:B------:R-:W-:Y:S01]  /*1fe0*/  ISETP.GT.AND P0, PT, R3, R0.reuse, PT ;  /* 0x000000000300720c */ /* 0x080fe20003f04270 */
[----:B------:R-:W-:Y:S01]  /*1ff0*/  VIADD R3, R5, 0x4 ;  /* 0x0000000405037836 */ /* 0x000fe20000000000 */
[----:B------:R-:W0:Y:S02]  /*2000*/  @!P1 S2R R6, SR_CgaCtaId ;  /* 0x0000000000069919 */ /* 0x000e240000008800 */
[----:B------:R-:W1:Y:S09]  /*2010*/  SHFL.DOWN PT, R2, R7, 0x2, R0 ;  /* 0x0840000007027989 */ /* 0x000e7200000e0000 */
[----:B-1----:R-:W-:Y:S01]  /*2020*/  @!P0 FADD R7, R7, R2 ;  /* 0x0000000207078221 */ /* 0x002fe20000000000 */
[----:B------:R-:W-:Y:S01]  /*2030*/  ISETP.GT.AND P0, PT, R3, R0, PT ;  /* 0x000000000300720c */ /* 0x000fe20003f04270 */
[----:B------:R-:W-:-:S03]  /*2040*/  VIADD R3, R5, 0x8 ;  /* 0x0000000805037836 */ /* 0x000fc60000000000 */
[----:B------:R-:W1:Y:S09]  /*2050*/  SHFL.DOWN PT, R2, R7, 0x4, R0 ;  /* 0x0880000007027989 */ /* 0x000e7200000e0000 */
[----:B-1----:R-:W-:Y:S01]  /*2060*/  @!P0 FADD R7, R7, R2 ;  /* 0x0000000207078221 */ /* 0x002fe20000000000 */
[----:B------:R-:W-:Y:S01]  /*2070*/  ISETP.GT.AND P0, PT, R3, R0, PT ;  /* 0x000000000300720c */ /* 0x000fe20003f04270 */
[----:B------:R-:W-:Y:S01]  /*2080*/  VIADD R3, R5, 0x10 ;  /* 0x0000001005037836 */ /* 0x000fe20000000000 */
[----:B------:R-:W-:-:S02]  /*2090*/  @!P1 MOV R5, 0x400 ;  /* 0x0000040000059802 */ /* 0x000fc40000000f00 */
[----:B------:R-:W1:Y:S02]  /*20a0*/  SHFL.DOWN PT, R2, R7, 0x8, R0 ;  /* 0x0900000007027989 */ /* 0x000e6400000e0000 */
[----:B0-----:R-:W-:-:S07]  /*20b0*/  @!P1 LEA R6, R6, R5, 0x18 ;  /* 0x0000000506069211 */ /* 0x001fce00078ec0ff */
[----:B-1----:R-:W-:Y:S01]  /*20c0*/  @!P0 FADD R7, R7, R2 ;  /* 0x0000000207078221 */ /* 0x002fe20000000000 */
[----:B------:R-:W-:Y:S02]  /*20d0*/  ISETP.GT.AND P0, PT, R3, R0, PT ;  /* 0x000000000300720c */ /* 0x000fe40003f04270 */
[----:B------:R-:W-:Y:S02]  /*20e0*/  @!P1 SHF.R.U32.HI R3, RZ, 0x3, R4 ;  /* 0x00000003ff039819 */ /* 0x000fe40000011604 */
[----:B------:R-:W0:Y:S02]  /*20f0*/  SHFL.DOWN PT, R2, R7, 0x10, R0 ;  /* 0x0a00000007027989 */ /* 0x000e2400000e0000 */
[----:B------:R-:W-:-:S05]  /*2100*/  @!P1 LOP3.LUT R3, R3, 0x7c, RZ, 0xc0, !PT ;  /* 0x0000007c03039812 */ /* 0x000fca00078ec0ff */
[----:B------:R-:W-:Y:S02]  /*2110*/  @!P1 IMAD.IADD R6, R3, 0x1, R6 ;  /* 0x0000000103069824 */ /* 0x000fe400078e0206 */
[----:B0-----:R-:W-:Y:S01]  /*2120*/  @!P0 FADD R7, R7, R2 ;  /* 0x0000000207078221 */ /* 0x001fe20000000000 */
[----:B------:R-:W-:-:S03]  /*2130*/  ISETP.NE.AND P0, PT, R4, RZ, PT ;  /* 0x000000ff0400720c */ /* 0x000fc60003f05270 */
[----:B------:R-:W-:-:S05]  /*2140*/  IMAD.MOV.U32 R5, RZ, RZ, R7 ;  /* 0x000000ffff057224 */ /* 0x000fca00078e0007 */
[----:B------:R1:W-:Y:S01]  /*2150*/  @!P1 STS [R6+0x8], R5 ;  /* 0x0000080506009388 */ /* 0x0003e20000000800 */
[----:B------:R-:W-:Y:S06]  /*2160*/  BAR.SYNC.DEFER_BLOCKING 0x0 ;  /* 0x0000000000007b1d */ /* 0x000fec0000010000 */
[----:B------:R-:W-:Y:S05]  /*2170*/  @P0 BRA `(.L_x_85) ;  /* 0x000001b000400947 */ /* 0x000fea0003800000 */
[----:B------:R-:W0:Y:S01]  /*2180*/  S2UR UR6, SR_CgaCtaId ;  /* 0x00000000000679c3 */ /* 0x000e220000008800 */
[----:B------:R-:W-:Y:S01]  /*2190*/  UMOV UR4, 0x400 ;  /* 0x0000040000047882 */ /* 0x000fe20000000000 */
[----:B------:R-:W-:Y:S02]  /*21a0*/  UISETP.GT.AND UP1, UPT, UR5, 0x20, UPT ;  /* 0x000000200500788c */ /* 0x000fe4000bf24270 */
[----:B------:R-:W-:-:S04]  /*21b0*/  UISETP.GT.AND UP0, UPT, UR5, 0x40, UPT ;  /* 0x000000400500788c */ /* 0x000fc8000bf04270 */
[----:B------:R-:W-:Y:S01]  /*21c0*/  PLOP3.LUT P2, PT, PT, PT, UP1, 0x80, 0x8 ;  /* 0x000000000008781c */ /* 0x000fe20003f4f018 */
[----:B------:R-:W-:Y:S01]  /*21d0*/  UISETP.GT.AND UP1, UPT, UR5, 0x60, UPT ;  /* 0x000000600500788c */ /* 0x000fe2000bf24270 */
[----:B------:R-:W-:Y:S01]  /*21e0*/  PLOP3.LUT P4, PT, PT, PT, UP0, 0x80, 0x8 ;  /* 0x000000000008781c */ /* 0x000fe20003f8f008 */
[----:B------:R-:W-:-:S04]  /*21f0*/  UISETP.GT.AND UP0, UPT, UR5, 0x80, UPT ;  /* 0x000000800500788c */ /* 0x000fc8000bf04270 */
[----:B------:R-:W-:Y:S01]  /*2200*/  PLOP3.LUT P3, PT, PT, PT, UP1, 0x80, 0x8 ;  /* 0x000000000008781c */ /* 0x000fe20003f6f018 */
[----:B------:R-:W-:Y:S01]  /*2210*/  UISETP.GT.AND UP1, UPT, UR5, 0xa0, UPT ;  /* 0x000000a00500788c */ /* 0x000fe2000bf24270 */
[----:B------:R-:W-:Y:S01]  /*2220*/  PLOP3.LUT P1, PT, PT, PT, UP0, 0x80, 0x8 ;  /* 0x000000000008781c */ /* 0x000fe20003f2f008 */
[----:B------:R-:W-:Y:S02]  /*2230*/  UISETP.GT.AND UP0, UPT, UR5, 0xc0, UPT ;  /* 0x000000c00500788c */ /* 0x000fe4000bf04270 */
[----:B0-----:R-:W-:-:S09]  /*2240*/  ULEA UR4, UR6, UR4, 0x18 ;  /* 0x0000000406047291 */ /* 0x001fd2000f8ec0ff */
[----:B------:R-:W1:Y:S04]  /*2250*/  LDS R0, [UR4+0xc] ;  /* 0x00000c04ff007984 */ /* 0x000e680008000800 */
[----:B------:R-:W0:Y:S04]  /*2260*/  LDS.128 R8, [UR4+0x10] ;  /* 0x00001004ff087984 */ /* 0x000e280008000c00 */
[----:B------:R-:W2:Y:S01]  /*2270*/  LDS.64 R2, [UR4+0x20] ;  /* 0x00002004ff027984 */ /* 0x000ea20008000a00 */
[----:B-1----:R-:W-:Y:S01]  /*2280*/  @P2 FADD R5, R5, R0 ;  /* 0x0000000005052221 */ /* 0x002fe20000000000 */
[----:B------:R-:W-:Y:S01]  /*2290*/  PLOP3.LUT P2, PT, PT, PT, UP1, 0x80, 0x8 ;  /* 0x000000000008781c */ /* 0x000fe20003f4f018 */
[----:B------:R-:W-:-:S02]  /*22a0*/  UISETP.GT.AND UP1, UPT, UR5, 0xe0, UPT ;  /* 0x000000e00500788c */ /* 0x000fc4000bf24270 */
[----:B0-----:R-:W-:Y:S01]  /*22b0*/  @P4 FADD R5, R5, R8 ;  /* 0x0000000805054221 */ /* 0x001fe20000000000 */
[----:B------:R-:W-:-:S03]  /*22c0*/  PLOP3.LUT P4, PT, PT, PT, UP0, 0x80, 0x8 ;  /* 0x000000000008781c */ /* 0x000fc60003f8f008 */
[----:B------:R-:W-:Y:S01]  /*22d0*/  @P3 FADD R5, R5, R9 ;  /* 0x0000000905053221 */ /* 0x000fe20000000000 */
[----:B------:R-:W-:-:S03]  /*22e0*/  PLOP3.LUT P3, PT, PT, PT, UP1, 0x80, 0x8 ;  /* 0x000000000008781c */ /* 0x000fc60003f6f018 */
[----:B------:R-:W-:-:S04]  /*22f0*/  @P1 FADD R5, R5, R10 ;  /* 0x0000000a05051221 */ /* 0x000fc80000000000 */
[----:B------:R-:W-:-:S04]  /*2300*/  @P2 FADD R5, R5, R11 ;  /* 0x0000000b05052221 */ /* 0x000fc80000000000 */
[----:B--2---:R-:W-:-:S04]  /*2310*/  @P4 FADD R5, R5, R2 ;  /* 0x0000000205054221 */ /* 0x004fc80000000000 */
[----:B------:R-:W-:Y:S01]  /*2320*/  @P3 FADD R5, R5, R3 ;  /* 0x0000000305053221 */ /* 0x000fe20000000000 */
[----:B------:R-:W-:Y:S06]  /*2330*/  BRA `(.L_x_85) ;  /* 0x000001ac00d07947 */ /* 0x000fec0003800000 */
.L_x_58:
[----:B------:R-:W0:Y:S01]  /*2340*/  S2R R2, SR_TID.X ;  /* 0x0000000000027919 */ /* 0x000e220000002100 */
[----:B------:R-:W1:Y:S01]  /*2350*/  LDC.64 R26, c[0x0][0x380] ;  /* 0x0000e000ff1a7b82 */ /* 0x000e620000000a00 */
[----:B0-----:R-:W-:-:S04]  /*2360*/  VIADD R3, R2, UR15 ;  /* 0x0000000f02037c36 */ /* 0x001fc80008000000 */
[----:B-1----:R-:W-:-:S05]  /*2370*/  IMAD.WIDE.U32 R26, R3, 0x8, R26 ;  /* 0x00000008031a7825 */ /* 0x002fca00078e001a */
        /* <DEDUP_REMOVED lines=29> */
.L_x_87:
[----:B------:R-:W-:Y:S05]  /*2550*/  BSYNC.RECONVERGENT B3 ;  /* 0x0000000000037941 */ /* 0x000fea0003800200 */
.L_x_86:
        /* <DEDUP_REMOVED lines=10> */
[----:B------:R-:W-:Y:S01]  /*2600*/  UMOV UR6, 0xfefa39ef ;  /* 0xfefa39ef00067882 */ /* 0x000fe20000000000 */
[----:B------:R-:W-:Y:S01]  /*2610*/  IMAD.MOV.U32 R25, RZ, RZ, 0x3da8ff83 ;  /* 0x3da8ff83ff197424 */ /* 0x000fe200078e00ff */
        /* <DEDUP_REMOVED lines=12> */
[----:B------:R-:W-:Y:S01]  /*26e0*/  DFMA R8, R20, R8, R14 ;  /* 0x000000081408722b */ /* 0x000fe2000000000e */
[----:B------:R-:W0:Y:S01]  /*26f0*/  MUFU.RCP64H R15, 40 ;  /* 0x40440000000f7908 */ /* 0x000e220000001800 */
[----:B------:R-:W-:-:S06]  /*2700*/  IMAD.MOV.U32 R14, RZ, RZ, 0x1 ;  /* 0x00000001ff0e7424 */ /* 0x000fcc00078e00ff */
[----:B----4-:R-:W-:Y:S01]  /*2710*/  DFMA R8, R20, R8, R16 ;  /* 0x000000081408722b */ /* 0x010fe20000000010 */
[----:B------:R-:W-:Y:S01]  /*2720*/  MOV R16, 0x0 ;  /* 0x0000000000107802 */ /* 0x000fe20000000f00 */
[----:B------:R-:W-:-:S06]  /*2730*/  IMAD.MOV.U32 R17, RZ, RZ, 0x40440000 ;  /* 0x40440000ff117424 */ /* 0x000fcc00078e00ff */
[----:B------:R-:W-:Y:S02]  /*2740*/  DFMA R8, R20, R8, R18 ;  /* 0x000000081408722b */ /* 0x000fe40000000012 */
[----:B0-----:R-:W-:-:S06]  /*2750*/  DFMA R18, R14, -R16, 1 ;  /* 0x3ff000000e12742b */ /* 0x001fcc0000000810 */
[----:B------:R-:W-:Y:S02]  /*2760*/  DFMA R4, R8, R4, R4 ;  /* 0x000000040804722b */ /* 0x000fe40000000004 */
[----:B------:R-:W-:Y:S02]  /*2770*/  DFMA R8, R20, R8, 1 ;  /* 0x3ff000001408742b */ /* 0x000fe40000000008 */
[----:B------:R-:W-:-:S08]  /*2780*/  DFMA R18, R18, R18, R18 ;  /* 0x000000121212722b */ /* 0x000fd00000000012 */
[----:B------:R-:W-:Y:S01]  /*2790*/  FSEL R8, R8, R4, !P0 ;  /* 0x0000000408087208 */ /* 0x000fe20004000000 */
[----:B------:R-:W-:Y:S01]  /*27a0*/  DFMA R18, R14, R18, R14 ;  /* 0x000000120e12722b */ /* 0x000fe2000000000e */
[----:B------:R-:W-:Y:S02]  /*27b0*/  FSEL R9, R9, R5, !P0 ;  /* 0x0000000509097208 */ /* 0x000fe40004000000 */
[----:B------:R-:W-:-:S04]  /*27c0*/  LOP3.LUT P0, RZ, R3, 0x2, RZ, 0xc0, !PT ;  /* 0x0000000203ff7812 */ /* 0x000fc8000780c0ff */
[----:B------:R-:W-:Y:S02]  /*27d0*/  DADD R4, RZ, -R8 ;  /* 0x00000000ff047229 */ /* 0x000fe40000000808 */
[----:B------:R-:W-:-:S08]  /*27e0*/  DFMA R16, R18, -R16, 1 ;  /* 0x3ff000001210742b */ /* 0x000fd00000000810 */
[----:B------:R-:W-:Y:S01]  /*27f0*/  FSEL R8, R8, R4, !P0 ;  /* 0x0000000408087208 */ /* 0x000fe20004000000 */
[----:B------:R-:W-:Y:S01]  /*2800*/  DFMA R20, R18, R16, R18 ;  /* 0x000000101214722b */ /* 0x000fe20000000012 */
[----:B------:R-:W-:-:S04]  /*2810*/  FSEL R9, R9, R5, !P0 ;  /* 0x0000000509097208 */ /* 0x000fc80004000000 */
[----:B------:R-:W-:Y:S02]  /*2820*/  FSETP.GEU.AND P0, PT, |R9|, 4.1917929649353027344, PT ;  /* 0x4086232b0900780b */ /* 0x000fe40003f0e200 */
[----:B------:R-:W-:Y:S02]  /*2830*/  DFMA R12, R8, R12, 6.75539944105574400000e+15 ;  /* 0x43380000080c742b */ /* 0x000fe4000000000c */
[----:B------:R-:W-:-:S06]  /*2840*/  DMUL R16, R20, R6 ;  /* 0x0000000614107228 */ /* 0x000fcc0000000000 */
[----:B------:R-:W-:Y:S02]  /*2850*/  DADD R4, R12, -6.75539944105574400000e+15 ;  /* 0xc33800000c047429 */ /* 0x000fe40000000000 */
[----:B------:R-:W-:-:S06]  /*2860*/  DFMA R18, R16, -40, R6 ;  /* 0xc04400001012782b */ /* 0x000fcc0000000006 */
[----:B------:R-:W-:Y:S01]  /*2870*/  DFMA R10, R4, -UR6, R8 ;  /* 0x80000006040a7c2b */ /* 0x000fe20008000008 */
[----:B------:R-:W-:Y:S01]  /*2880*/  UMOV UR6, 0x3b39803f ;  /* 0x3b39803f00067882 */ /* 0x000fe20000000000 */
[----:B------:R-:W-:-:S06]  /*2890*/  UMOV UR7, 0x3c7abc9e ;  /* 0x3c7abc9e00077882 */ /* 0x000fcc0000000000 */
        /* <DEDUP_REMOVED lines=51> */
.L_x_89:
[----:B------:R-:W-:Y:S05]  /*2bd0*/  BSYNC.RECONVERGENT B1 ;  /* 0x0000000000017941 */ /* 0x000fea0003800200 */
.L_x_88:
[----:B------:R-:W-:Y:S04]  /*2be0*/  BSSY.RECONVERGENT B2, `(.L_x_90) ;  /* 0x0000007000027945 */ /* 0x000fe80003800200 */
[----:B------:R-:W-:Y:S05]  /*2bf0*/  @P2 BRA P3, `(.L_x_91) ;  /* 0x0000000000142947 */ /* 0x000fea0001800000 */
[----:B------:R-:W-:Y:S01]  /*2c00*/  IMAD.MOV.U32 R8, RZ, RZ, R6 ;  /* 0x000000ffff087224 */ /* 0x000fe200078e0006 */
[----:B------:R-:W-:Y:S01]  /*2c10*/  MOV R9, 0x2c40 ;  /* 0x00002c4000097802 */ /* 0x000fe20000000f00 */
[----:B------:R-:W-:-:S07]  /*2c20*/  IMAD.MOV.U32 R11, RZ, RZ, R7 ;  /* 0x000000ffff0b7224 */ /* 0x000fce00078e0007 */
[----:B------:R-:W-:Y:S05]  /*2c30*/  CALL.REL.NOINC `($__internal_0_$__cuda_sm20_div_rn_f64_full) ;  /* 0x000001a400b07944 */ /* 0x000fea0003c00000 */
[----:B------:R-:W-:-:S07]  /*2c40*/  IMAD.MOV.U32 R11, RZ, RZ, R8 ;  /* 0x000000ffff0b7224 */ /* 0x000fce00078e0008 */
.L_x_91:
[----:B------:R-:W-:Y:S05]  /*2c50*/  BSYNC.RECONVERGENT B2 ;  /* 0x0000000000027941 */ /* 0x000fea0003800200 */
.L_x_90:
        /* <DEDUP_REMOVED lines=28> */
.L_x_95:
[----:B------:R-:W-:Y:S05]  /*2e20*/  BSYNC.RECONVERGENT B4 ;  /* 0x0000000000047941 */ /* 0x000fea0003800200 */
.L_x_94:
[----:B------:R-:W-:-:S07]  /*2e30*/  VIADD R3, R3, 0x1 ;  /* 0x0000000103037836 */ /* 0x000fce0000000000 */
.L_x_93:
[----:B------:R-:W-:Y:S05]  /*2e40*/  BSYNC.RECONVERGENT B3 ;  /* 0x0000000000037941 */ /* 0x000fea0003800200 */
.L_x_92:
[----:B------:R-:W0:Y:S01]  /*2e50*/  LDCU.64 UR6, c[0x4][0x160] ;  /* 0x01002c00ff0677ac */ /* 0x000e220008000a00 */
[----:B------:R-:W-:-:S05]  /*2e60*/  IMAD.SHL.U32 R6, R3, 0x40, RZ ;  /* 0x0000004003067824 */ /* 0x000fca00078e00ff */
[----:B------:R-:W-:-:S04]  /*2e70*/  LOP3.LUT R6, R6, 0x40, RZ, 0xc0, !PT ;  /* 0x0000004006067812 */ /* 0x000fc800078ec0ff */
[----:B0-----:R-:W-:Y:S02]  /*2e80*/  IADD3 R24, P0, PT, R6, UR6, RZ ;  /* 0x0000000606187c10 */ /* 0x001fe4000ff1e0ff */
[----:B------:R-:W2:Y:S03]  /*2e90*/  LDG.E.64 R6, desc[UR12][R26.64+0x800] ;  /* 0x0008000c1a067981 */ /* 0x000ea6000c1e1b00 */
[----:B------:R-:W-:-:S05]  /*2ea0*/  IMAD.X R25, RZ, RZ, UR7, P0 ;  /* 0x00000007ff197e24 */ /* 0x000fca00080e06ff */
[----:B------:R-:W3:Y:S04]  /*2eb0*/  LDG.E.128.CONSTANT R16, desc[UR12][R24.64] ;  /* 0x0000000c18107981 */ /* 0x000ee8000c1e9d00 */
[----:B------:R-:W4:Y:S04]  /*2ec0*/  LDG.E.128.CONSTANT R12, desc[UR12][R24.64+0x10] ;  /* 0x0000100c180c7981 */ /* 0x000f28000c1e9d00 */
[----:B------:R-:W5:Y:S01]  /*2ed0*/  LDG.E.128.CONSTANT R8, desc[UR12][R24.64+0x20] ;  /* 0x0000200c18087981 */ /* 0x000f62000c1e9d00 */
[----:B------:R-:W-:Y:S01]  /*2ee0*/  LOP3.LUT R22, R3, 0x1, RZ, 0xc0, !PT ;  /* 0x0000000103167812 */ /* 0x000fe200078ec0ff */
[----:B------:R-:W-:-:S02]  /*2ef0*/  IMAD.MOV.U32 R28, RZ, RZ, 0x20fd8164 ;  /* 0x20fd8164ff1c7424 */ /* 0x000fc400078e00ff */
[----:B------:R-:W-:Y:S01]  /*2f00*/  IMAD.MOV.U32 R29, RZ, RZ, 0x3da8ff83 ;  /* 0x3da8ff83ff1d7424 */ /* 0x000fe200078e00ff */
[----:B------:R-:W-:Y:S01]  /*2f10*/  ISETP.NE.U32.AND P0, PT, R22, 0x1, PT ;  /* 0x000000011600780c */ /* 0x000fe20003f05070 */
[----:B------:R-:W-:-:S03]  /*2f20*/  DMUL R22, R20, R20 ;  /* 0x0000001414167228 */ /* 0x000fc60000000000 */
[----:B------:R-:W-:Y:S02]  /*2f30*/  FSEL R28, R28, -8.06006814911005101289e+34, !P0 ;  /* 0xf9785eba1c1c7808 */ /* 0x000fe40004000000 */
[----:B------:R-:W-:Y:S01]  /*2f40*/  FSEL R29, -R29, 0.11223486810922622681, !P0 ;  /* 0x3de5db651d1d7808 */ /* 0x000fe20004000100 */
[----:B------:R-:W-:Y:S05]  /*2f50*/  BSSY.RECONVERGENT B3, `(.L_x_96) ;  /* 0x000002d000037945 */ /* 0x000fea0003800200 */
[----:B---3--:R-:W-:-:S08]  /*2f60*/  DFMA R16, R22, R28, R16 ;  /* 0x0000001c1610722b */ /* 0x008fd00000000010 */
[----:B------:R-:W-:-:S08]  /*2f70*/  DFMA R16, R22, R16, R18 ;  /* 0x000000101610722b */ /* 0x000fd00000000012 */
[----:B----4-:R-:W-:-:S08]  /*2f80*/  DFMA R12, R22, R16, R12 ;  /* 0x00000010160c722b */ /* 0x010fd0000000000c */
[----:B------:R-:W-:-:S08]  /*2f90*/  DFMA R12, R22, R12, R14 ;  /* 0x0000000c160c722b */ /* 0x000fd0000000000e */
[----:B-----5:R-:W-:-:S08]  /*2fa0*/  DFMA R8, R22, R12, R8 ;  /* 0x0000000c1608722b */ /* 0x020fd00000000008 */
[----:B------:R-:W-:-:S08]  /*2fb0*/  DFMA R8, R22, R8, R10 ;  /* 0x000000081608722b */ /* 0x000fd0000000000a */
[----:B------:R-:W-:Y:S02]  /*2fc0*/  DFMA R20, R8, R20, R20 ;  /* 0x000000140814722b */ /* 0x000fe40000000014 */
[----:B------:R-:W-:-:S10]  /*2fd0*/  DFMA R8, R22, R8, 1 ;  /* 0x3ff000001608742b */ /* 0x000fd40000000008 */
[----:B------:R-:W-:Y:S02]  /*2fe0*/  FSEL R10, R8, R20, !P0 ;  /* 0x00000014080a7208 */ /* 0x000fe40004000000 */
[----:B------:R-:W-:-:S06]  /*2ff0*/  FSEL R11, R9, R21, !P0 ;  /* 0x00000015090b7208 */ /* 0x000fcc0004000000 */
[----:B------:R-:W-:Y:S01]  /*3000*/  DADD R8, RZ, -R10 ;  /* 0x00000000ff087229 */ /* 0x000fe2000000080a */
[----:B------:R-:W-:-:S09]  /*3010*/  LOP3.LUT P0, RZ, R3, 0x2, RZ, 0xc0, !PT ;  /* 0x0000000203ff7812 */ /* 0x000fd2000780c0ff */
[----:B------:R-:W-:Y:S02]  /*3020*/  FSEL R20, R10, R8, !P0 ;  /* 0x000000080a147208 */ /* 0x000fe40004000000 */
[----:B------:R-:W-:-:S06]  /*3030*/  FSEL R21, R11, R9, !P0 ;  /* 0x000000090b157208 */ /* 0x000fcc0004000000 */
[----:B------:R-:W-:Y:S02]  /*3040*/  DMUL R20, R4, R20 ;  /* 0x0000001404147228 */ /* 0x000fe40000000000 */
[----:B--2---:R-:W-:-:S08]  /*3050*/  DSETP.NEU.AND P0, PT, |R6|, +INF , PT ;  /* 0x7ff000000600742a */ /* 0x004fd00003f0d200 */
[----:B------:R0:W1:Y:S06]  /*3060*/  F2F.F32.F64 R20, R20 ;  /* 0x0000001400147310 */ /* 0x00006c0000301000 */
[----:B------:R-:W-:Y:S05]  /*3070*/  @!P0 BRA `(.L_x_97) ;  /* 0x0000000000608947 */ /* 0x000fea0003800000 */
[----:B------:R-:W-:Y:S01]  /*3080*/  UMOV UR6, 0x6dc9c883 ;  /* 0x6dc9c88300067882 */ /* 0x000fe20000000000 */
[----:B------:R-:W-:Y:S01]  /*3090*/  UMOV UR7, 0x3fe45f30 ;  /* 0x3fe45f3000077882 */ /* 0x000fe20000000000 */
[C---:B------:R-:W-:Y:S02]  /*30a0*/  DSETP.GE.AND P0, PT, |R6|.reuse, 2.14748364800000000000e+09, PT ;  /* 0x41e000000600742a */ /* 0x040fe40003f06200 */
[----:B------:R-:W-:Y:S01]  /*30b0*/  DMUL R8, R6, UR6 ;  /* 0x0000000606087c28 */ /* 0x000fe20008000000 */
[----:B------:R-:W-:Y:S01]  /*30c0*/  UMOV UR6, 0x54442d18 ;  /* 0x54442d1800067882 */ /* 0x000fe20000000000 */
[----:B------:R-:W-:-:S04]  /*30d0*/  UMOV UR7, 0x3ff921fb ;  /* 0x3ff921fb00077882 */ /* 0x000fc80000000000 */
[----:B------:R-:W2:Y:S08]  /*30e0*/  F2I.F64 R3, R8 ;  /* 0x0000000800037311 */ /* 0x000eb00000301100 */
[----:B--2---:R-:W2:Y:S02]  /*30f0*/  I2F.F64 R4, R3 ;  /* 0x0000000300047312 */ /* 0x004ea40000201c00 */
[----:B--2---:R-:W-:Y:S01]  /*3100*/  DFMA R10, R4, -UR6, R6 ;  /* 0x80000006040a7c2b */ /* 0x004fe20008000006 */
        /* <DEDUP_REMOVED lines=10> */
[----:B01----:R-:W-:Y:S05]  /*31b0*/  CALL.REL.NOINC `($_ZN3cub18CUB_300001_SM_10006detail6reduce18DeviceReduceKernelINS2_10policy_hubIfyN4cuda3std3__44plusIfEEE10Policy1000EN6thrust24THRUST_300001_SM_1000_NS6detail15normal_iteratorINSD_10device_ptrIdEEEEyS9_f9integrateEEvT0_PT3_T1_NS0_13GridEvenShareISN_EET2_T4_$__internal_trig_reduction_slowpathd) ;  /* 0x000001a400e87944 */ /* 0x003fea0003c00000 */
[----:B------:R-:W-:Y:S02]  /*31c0*/  IMAD.MOV.U32 R3, RZ, RZ, R11 ;  /* 0x000000ffff037224 */ /* 0x000fe400078e000b */
[----:B------:R-:W-:Y:S02]  /*31d0*/  IMAD.MOV.U32 R4, RZ, RZ, R12 ;  /* 0x000000ffff047224 */ /* 0x000fe400078e000c */
[----:B------:R-:W-:Y:S01]  /*31e0*/  IMAD.MOV.U32 R5, RZ, RZ, R13 ;  /* 0x000000ffff057224 */ /* 0x000fe200078e000d */
[----:B------:R-:W-:Y:S06]  /*31f0*/  BRA `(.L_x_98) ;  /* 0x0000000000087947 */ /* 0x000fec0003800000 */
.L_x_97:
[----:B------:R-:W-:Y:S01]  /*3200*/  DMUL R4, RZ, R6 ;  /* 0x00000006ff047228 */ /* 0x000fe20000000000 */
[----:B------:R-:W-:-:S10]  /*3210*/  MOV R3, RZ ;  /* 0x000000ff00037202 */ /* 0x000fd40000000f00 */
.L_x_98:
[----:B------:R-:W-:Y:S05]  /*3220*/  BSYNC.RECONVERGENT B3 ;  /* 0x0000000000037941 */ /* 0x000fea0003800200 */
.L_x_96:
[----:B------:R-:W2:Y:S01]  /*3230*/  LDCU.64 UR6, c[0x4][0x160] ;  /* 0x01002c00ff0677ac */ /* 0x000ea20008000a00 */
[----:B------:R-:W-:-:S05]  /*3240*/  IMAD.SHL.U32 R8, R3, 0x40, RZ ;  /* 0x0000004003087824 */ /* 0x000fca00078e00ff */
[----:B------:R-:W-:-:S04]  /*3250*/  LOP3.LUT R8, R8, 0x40, RZ, 0xc0, !PT ;  /* 0x0000004008087812 */ /* 0x000fc800078ec0ff */
[----:B--2---:R-:W-:-:S05]  /*3260*/  IADD3 R24, P0, PT, R8, UR6, RZ ;  /* 0x0000000608187c10 */ /* 0x004fca000ff1e0ff */
[----:B------:R-:W-:-:S05]  /*3270*/  IMAD.X R25, RZ, RZ, UR7, P0 ;  /* 0x00000007ff197e24 */ /* 0x000fca00080e06ff */
[----:B------:R-:W2:Y:S04]  /*3280*/  LDG.E.128.CONSTANT R16, desc[UR12][R24.64] ;  /* 0x0000000c18107981 */ /* 0x000ea8000c1e9d00 */
[----:B------:R-:W3:Y:S04]  /*3290*/  LDG.E.128.CONSTANT R12, desc[UR12][R24.64+0x10] ;  /* 0x0000100c180c7981 */ /* 0x000ee8000c1e9d00 */
[----:B------:R-:W4:Y:S01]  /*32a0*/  LDG.E.128.CONSTANT R8, desc[UR12][R24.64+0x20] ;  /* 0x0000200c18087981 */ /* 0x000f22000c1e9d00 */
[----:B0-----:R-:W-:Y:S01]  /*32b0*/  LOP3.LUT R21, R3, 0x1, RZ, 0xc0, !PT ;  /* 0x0000000103157812 */ /* 0x001fe200078ec0ff */
        /* <DEDUP_REMOVED lines=19> */
[----:B------:R-:W-:Y:S02]  /*33f0*/  IMAD.MOV.U32 R12, RZ, RZ, 0x652b82fe ;  /* 0x652b82feff0c7424 */ /* 0x000fe400078e00ff */
[----:B------:R-:W-:-:S05]  /*3400*/  IMAD.MOV.U32 R13, RZ, RZ, 0x3ff71547 ;  /* 0x3ff71547ff0d7424 */ /* 0x000fca00078e00ff */
        /* <DEDUP_REMOVED lines=73> */
.L_x_100:
[----:B------:R-:W-:Y:S05]  /*38a0*/  BSYNC.RECONVERGENT B1 ;  /* 0x0000000000017941 */ /* 0x000fea0003800200 */
.L_x_99:
[----:B------:R-:W-:Y:S04]  /*38b0*/  BSSY.RECONVERGENT B2, `(.L_x_101) ;  /* 0x0000007000027945 */ /* 0x000fe80003800200 */
[----:B------:R-:W-:Y:S05]  /*38c0*/  @P2 BRA P3, `(.L_x_102) ;  /* 0x0000000000142947 */ /* 0x000fea0001800000 */
[----:B------:R-:W-:Y:S01]  /*38d0*/  IMAD.MOV.U32 R8, RZ, RZ, R6 ;  /* 0x000000ffff087224 */ /* 0x000fe200078e0006 */
[----:B------:R-:W-:Y:S01]  /*38e0*/  MOV R9, 0x3910 ;  /* 0x0000391000097802 */ /* 0x000fe20000000f00 */
[----:B------:R-:W-:-:S07]  /*38f0*/  IMAD.MOV.U32 R11, RZ, RZ, R7 ;  /* 0x000000ffff0b7224 */ /* 0x000fce00078e0007 */
[----:B-1----:R-:W-:Y:S05]  /*3900*/  CALL.REL.NOINC `($__internal_0_$__cuda_sm20_div_rn_f64_full) ;  /* 0x00000198007c7944 */ /* 0x002fea0003c00000 */
[----:B------:R-:W-:-:S07]  /*3910*/  IMAD.MOV.U32 R11, RZ, RZ, R8 ;  /* 0x000000ffff0b7224 */ /* 0x000fce00078e0008 */
.L_x_102:
[----:B------:R-:W-:Y:S05]  /*3920*/  BSYNC.RECONVERGENT B2 ;  /* 0x0000000000027941 */ /* 0x000fea0003800200 */
.L_x_101:
[----:B------:R-:W-:Y:S01]  /*3930*/  DSETP.NEU.AND P0, PT, |R10|, +INF , PT ;  /* 0x7ff000000a00742a */ /* 0x000fe20003f0d200 */
[----:B------:R-:W-:-:S13]  /*3940*/  BSSY.RECONVERGENT B3, `(.L_x_103) ;  /* 0x000001e000037945 */ /* 0x000fda0003800200 */
[----:B------:R-:W-:Y:S05]  /*3950*/  @!P0 BRA `(.L_x_104) ;  /* 0x0000000000688947 */ /* 0x000fea0003800000 */
        /* <DEDUP_REMOVED lines=23> */
.L_x_106:
[----:B------:R-:W-:Y:S05]  /*3ad0*/  BSYNC.RECONVERGENT B4 ;  /* 0x0000000000047941 */ /* 0x000fea0003800200 */
.L_x_105:
[----:B------:R-:W-:Y:S01]  /*3ae0*/  VIADD R3, R3, 0x1 ;  /* 0x0000000103037836 */ /* 0x000fe20000000000 */
[----:B------:R-:W-:Y:S06]  /*3af0*/  BRA `(.L_x_107) ;  /* 0x0000000000087947 */ /* 0x000fec0003800000 */
.L_x_104:
[----:B------:R-:W-:Y:S01]  /*3b00*/  DMUL R22, RZ, R10 ;  /* 0x0000000aff167228 */ /* 0x000fe20000000000 */
[----:B------:R-:W-:-:S10]  /*3b10*/  IMAD.MOV.U32 R3, RZ, RZ, 0x1 ;  /* 0x00000001ff037424 */ /* 0x000fd400078e00ff */
.L_x_107:
[----:B------:R-:W-:Y:S05]  /*3b20*/  BSYNC.RECONVERGENT B3 ;  /* 0x0000000000037941 */ /* 0x000fea0003800200 */
.L_x_103:
[----:B------:R-:W0:Y:S01]  /*3b30*/  LDCU.64 UR6, c[0x4][0x160] ;  /* 0x01002c00ff0677ac */ /* 0x000e220008000a00 */
[----:B------:R-:W-:-:S04]  /*3b40*/  SHF.L.U32 R6, R3, 0x6, RZ ;  /* 0x0000000603067819 */ /* 0x000fc800000006ff */
        /* <DEDUP_REMOVED lines=8> */
[----:B------:R-:W-:-:S03]  /*3bd0*/  IMAD.MOV.U32 R30, RZ, RZ, 0x20fd8164 ;  /* 0x20fd8164ff1e7424 */ /* 0x000fc600078e00ff */
[----:B------:R-:W-:Y:S01]  /*3be0*/  ISETP.NE.U32.AND P0, PT, R21, 0x1, PT ;  /* 0x000000011500780c */ /* 0x000fe20003f05070 */
[----:B------:R-:W-:Y:S01]  /*3bf0*/  IMAD.MOV.U32 R21, RZ, RZ, 0x3da8ff83 ;  /* 0x3da8ff83ff157424 */ /* 0x000fe200078e00ff */
[----:B------:R-:W-:Y:S02]  /*3c00*/  DMUL R24, R22, R22 ;  /* 0x0000001616187228 */ /* 0x000fe40000000000 */
        /* <DEDUP_REMOVED lines=16> */
[----:B------:R-:W-:Y:S01]  /*3d10*/  FSEL R9, R11, R9, !P0 ;  /* 0x000000090b097208 */ /* 0x000fe20004000000 */
[----:B--2---:R-:W-:-:S05]  /*3d20*/  DSETP.NEU.AND P0, PT, |R6|, +INF , PT ;  /* 0x7ff000000600742a */ /* 0x004fca0003f0d200 */
[----:B------:R-:W-:-:S06]  /*3d30*/  DMUL R4, R4, R8 ;  /* 0x0000000804047228 */ /* 0x000fcc0000000000 */
[----:B------:R0:W2:Y:S03]  /*3d40*/  F2F.F32.F64 R3, R4 ;  /* 0x0000000400037310 */ /* 0x0000a60000301000 */
[----:B------:R-:W-:Y:S05]  /*3d50*/  @!P0 BRA `(.L_x_109) ;  /* 0x0000000000608947 */ /* 0x000fea0003800000 */
[----:B------:R-:W-:Y:S01]  /*3d60*/  UMOV UR6, 0x6dc9c883 ;  /* 0x6dc9c88300067882 */ /* 0x000fe20000000000 */
[----:B------:R-:W-:Y:S01]  /*3d70*/  UMOV UR7, 0x3fe45f30 ;  /* 0x3fe45f3000077882 */ /* 0x000fe20000000000 */
[C---:B------:R-:W-:Y:S02]  /*3d80*/  DSETP.GE.AND P0, PT, |R6|.reuse, 2.14748364800000000000e+09, PT ;  /* 0x41e000000600742a */ /* 0x040fe40003f06200 */
[----:B0-----:R-:W-:Y:S01]  /*3d90*/  DMUL R4, R6, UR6 ;  /* 0x0000000606047c28 */ /* 0x001fe20008000000 */
        /* <DEDUP_REMOVED lines=18> */
[----:B------:R-:W-:Y:S01]  /*3ec0*/  IMAD.MOV.U32 R23, RZ, RZ, R13 ;  /* 0x000000ffff177224 */ /* 0x000fe200078e000d */
[----:B------:R-:W-:Y:S06]  /*3ed0*/  BRA `(.L_x_110) ;  /* 0x0000000000087947 */ /* 0x000fec0003800000 */
.L_x_109:
[----:B------:R-:W-:Y:S01]  /*3ee0*/  DMUL R22, RZ, R6 ;  /* 0x00000006ff167228 */ /* 0x000fe20000000000 */
[----:B0-----:R-:W-:-:S10]  /*3ef0*/  IMAD.MOV.U32 R4, RZ, RZ, RZ ;  /* 0x000000ffff047224 */ /* 0x001fd400078e00ff */
.L_x_110:
[----:B------:R-:W-:Y:S05]  /*3f00*/  BSYNC.RECONVERGENT B3 ;  /* 0x0000000000037941 */ /* 0x000fea0003800200 */
.L_x_108:
[----:B------:R-:W0:Y:S01]  /*3f10*/  LDCU.64 UR6, c[0x4][0x160] ;  /* 0x01002c00ff0677ac */ /* 0x000e220008000a00 */
[----:B------:R-:W-:-:S05]  /*3f20*/  IMAD.SHL.U32 R5, R4, 0x40, RZ ;  /* 0x0000004004057824 */ /* 0x000fca00078e00ff */
[----:B------:R-:W-:-:S04]  /*3f30*/  LOP3.LUT R5, R5, 0x40, RZ, 0xc0, !PT ;  /* 0x0000004005057812 */ /* 0x000fc800078ec0ff */
[----:B0-----:R-:W-:-:S05]  /*3f40*/  IADD3 R28, P0, PT, R5, UR6, RZ ;  /* 0x00000006051c7c10 */ /* 0x001fca000ff1e0ff */
[----:B------:R-:W-:-:S05]  /*3f50*/  IMAD.X R29, RZ, RZ, UR7, P0 ;  /* 0x00000007ff1d7e24 */ /* 0x000fca00080e06ff */
[----:B------:R-:W3:Y:S04]  /*3f60*/  LDG.E.128.CONSTANT R8, desc[UR12][R28.64] ;  /* 0x0000000c1c087981 */ /* 0x000ee8000c1e9d00 */
[----:B------:R-:W4:Y:S04]  /*3f70*/  LDG.E.128.CONSTANT R12, desc[UR12][R28.64+0x10] ;  /* 0x0000100c1c0c7981 */ /* 0x000f28000c1e9d00 */
[----:B------:R-:W5:Y:S01]  /*3f80*/  LDG.E.128.CONSTANT R16, desc[UR12][R28.64+0x20] ;  /* 0x0000200c1c107981 */ /* 0x000f62000c1e9d00 */
        /* <DEDUP_REMOVED lines=11> */
[----:B---3--:R-:W-:-:S08]  /*4040*/  DFMA R8, R24, R30, R8 ;  /* 0x0000001e1808722b */ /* 0x008fd00000000008 */
[----:B------:R-:W-:-:S08]  /*4050*/  DFMA R8, R24, R8, R10 ;  /* 0x000000081808722b */ /* 0x000fd0000000000a */
[----:B----4-:R-:W-:Y:S01]  /*4060*/  DFMA R8, R24, R8, R12 ;  /* 0x000000081808722b */ /* 0x010fe2000000000c */
[----:B------:R-:W-:Y:S02]  /*4070*/  IMAD.MOV.U32 R12, RZ, RZ, 0x652b82fe ;  /* 0x652b82feff0c7424 */ /* 0x000fe400078e00ff */
[----:B------:R-:W-:-:S05]  /*4080*/  IMAD.MOV.U32 R13, RZ, RZ, 0x3ff71547 ;  /* 0x3ff71547ff0d7424 */ /* 0x000fca00078e00ff */
[----:B------:R-:W-:Y:S01]  /*4090*/  DFMA R8, R24, R8, R14 ;  /* 0x000000081808722b */ /* 0x000fe2000000000e */
[----:B------:R-:W0:Y:S01]  /*40a0*/  MUFU.RCP64H R15, 40 ;  /* 0x40440000000f7908 */ /* 0x000e220000001800 */
[----:B------:R-:W-:-:S06]  /*40b0*/  IMAD.MOV.U32 R14, RZ, RZ, 0x1 ;  /* 0x00000001ff0e7424 */ /* 0x000fcc00078e00ff */
[----:B-----5:R-:W-:Y:S01]  /*40c0*/  DFMA R8, R24, R8, R16 ;  /* 0x000000081808722b */ /* 0x020fe20000000010 */
        /* <DEDUP_REMOVED lines=67> */
[----:B------:R-:W-:-:S03]  /*4500*/  @!P1 IMAD.MOV.U32 R8, RZ, RZ, R14 ;  /* 0x000000ffff089224 */ /* 0x000fc600078e000e */
[----:B------:R-:W-:Y:S02]  /*4510*/  @!P1 SHF.R.S32.HI R9, RZ, 0x1, R4 ;  /* 0x00000001ff099819 */ /* 0x000fe40000011404 */
[----:B------:R-:W-:-:S03]  /*4520*/  FSEL R4, R16, RZ, P0 ;  /* 0x000000ff10047208 */ /* 0x000fc60000000000 */
[----:B------:R-:W-:Y:S02]  /*4530*/  @!P1 IMAD.IADD R12, R12, 0x1, -R9 ;  /* 0x000000010c0c9824 */ /* 0x000fe400078e0a09 */
[----:B------:R-:W-:-:S03]  /*4540*/  @!P1 IMAD R9, R9, 0x100000, R15 ;  /* 0x0010000009099824 */ /* 0x000fc600078e020f */
[----:B------:R-:W-:Y:S01]  /*4550*/  @!P1 LEA R13, R12, 0x3ff00000, 0x14 ;  /* 0x3ff000000c0d9811 */ /* 0x000fe200078ea0ff */
[----:B------:R-:W-:-:S06]  /*4560*/  @!P1 IMAD.MOV.U32 R12, RZ, RZ, RZ ;  /* 0x000000ffff0c9224 */ /* 0x000fcc00078e00ff */
[----:B------:R-:W-:-:S11]  /*4570*/  @!P1 DMUL R4, R8, R12 ;  /* 0x0000000c08049228 */ /* 0x000fd60000000000 */
.L_x_112:
[----:B------:R-:W-:Y:S05]  /*4580*/  BSYNC.RECONVERGENT B1 ;  /* 0x0000000000017941 */ /* 0x000fea0003800200 */
.L_x_111:
[----:B------:R-:W-:Y:S04]  /*4590*/  BSSY.RECONVERGENT B2, `(.L_x_113) ;  /* 0x0000007000027945 */ /* 0x000fe80003800200 */
[----:B------:R-:W-:Y:S05]  /*45a0*/  @P2 BRA P3, `(.L_x_114) ;  /* 0x0000000000142947 */ /* 0x000fea0001800000 */
[----:B------:R-:W-:Y:S01]  /*45b0*/  MOV R8, R6 ;  /* 0x0000000600087202 */ /* 0x000fe20000000f00 */
[----:B------:R-:W-:Y:S01]  /*45c0*/  IMAD.MOV.U32 R11, RZ, RZ, R7 ;  /* 0x000000ffff0b7224 */ /* 0x000fe200078e0007 */
[----:B------:R-:W-:-:S07]  /*45d0*/  MOV R9, 0x45f0 ;  /* 0x000045f000097802 */ /* 0x000fce0000000f00 */
[----:B-12---:R-:W-:Y:S05]  /*45e0*/  CALL.REL.NOINC `($__internal_0_$__cuda_sm20_div_rn_f64_full) ;  /* 0x0000018c00447944 */ /* 0x006fea0003c00000 */
[----:B------:R-:W-:-:S07]  /*45f0*/  IMAD.MOV.U32 R11, RZ, RZ, R8 ;  /* 0x000000ffff0b7224 */ /* 0x000fce00078e0008 */
.L_x_114:
[----:B------:R-:W-:Y:S05]  /*4600*/  BSYNC.RECONVERGENT B2 ;  /* 0x0000000000027941 */ /* 0x000fea0003800200 */
.L_x_113:
        /* <DEDUP_REMOVED lines=22> */
[----:B-12---:R-:W-:Y:S05]  /*4770*/  CALL.REL.NOINC `($_ZN3cub18CUB_300001_SM_10006detail6reduce18DeviceReduceKernelINS2_10policy_hubIfyN4cuda3std3__44plusIfEEE10Policy1000EN6thrust24THRUST_300001_SM_1000_NS6detail15normal_iteratorINSD_10device_ptrIdEEEEyS9_f9integrateEEvT0_PT3_T1_NS0_13GridEvenShareISN_EET2_T4_$__internal_trig_reduction_slowpathd) ;  /* 0x0000019000787944 */ /* 0x006fea0003c00000 */
[----:B------:R-:W-:Y:S02]  /*4780*/  IMAD.MOV.U32 R8, RZ, RZ, R11 ;  /* 0x000000ffff087224 */ /* 0x000fe400078e000b */
[----:B------:R-:W-:Y:S02]  /*4790*/  IMAD.MOV.U32 R6, RZ, RZ, R12 ;  /* 0x000000ffff067224 */ /* 0x000fe400078e000c */
[----:B------:R-:W-:-:S07]  /*47a0*/  IMAD.MOV.U32 R7, RZ, RZ, R13 ;  /* 0x000000ffff077224 */ /* 0x000fce00078e000d */
.L_x_118:
[----:B------:R-:W-:Y:S05]  /*47b0*/  BSYNC.RECONVERGENT B4 ;  /* 0x0000000000047941 */ /* 0x000fea0003800200 */
.L_x_117:
[----:B------:R-:W-:Y:S01]  /*47c0*/  VIADD R21, R8, 0x1 ;  /* 0x0000000108157836 */ /* 0x000fe20000000000 */
[----:B------:R-:W-:Y:S06]  /*47d0*/  BRA `(.L_x_119) ;  /* 0x0000000000087947 */ /* 0x000fec0003800000 */
.L_x_116:
[----:B------:R-:W-:Y:S01]  /*47e0*/  DMUL R6, RZ, R10 ;  /* 0x0000000aff067228 */ /* 0x000fe20000000000 */
[----:B------:R-:W-:-:S10]  /*47f0*/  IMAD.MOV.U32 R21, RZ, RZ, 0x1 ;  /* 0x00000001ff157424 */ /* 0x000fd400078e00ff */
.L_x_119:
[----:B------:R-:W-:Y:S05]  /*4800*/  BSYNC.RECONVERGENT B3 ;  /* 0x0000000000037941 */ /* 0x000fea0003800200 */
.L_x_115:
[----:B------:R-:W0:Y:S01]  /*4810*/  LDCU.64 UR6, c[0x4][0x160] ;  /* 0x01002c00ff0677ac */ /* 0x000e220008000a00 */
[----:B------:R-:W-:Y:S01]  /*4820*/  IMAD.SHL.U32 R8, R21, 0x40, RZ ;  /* 0x0000004015087824 */ /* 0x000fe200078e00ff */
[----:B------:R-:W3:Y:S04]  /*4830*/  LDG.E.64 R22, desc[UR12][R26.64+0x1800] ;  /* 0x0018000c1a167981 */ /* 0x000ee8000c1e1b00 */
[----:B------:R-:W-:-:S04]  /*4840*/  LOP3.LUT R8, R8, 0x40, RZ, 0xc0, !PT ;  /* 0x0000004008087812 */ /* 0x000fc800078ec0ff */
[----:B0-----:R-:W-:-:S05]  /*4850*/  IADD3 R28, P0, PT, R8, UR6, RZ ;  /* 0x00000006081c7c10 */ /* 0x001fca000ff1e0ff */
[----:B------:R-:W-:-:S05]  /*4860*/  IMAD.X R29, RZ, RZ, UR7, P0 ;  /* 0x00000007ff1d7e24 */ /* 0x000fca00080e06ff */
[----:B------:R-:W4:Y:S04]  /*4870*/  LDG.E.128.CONSTANT R8, desc[UR12][R28.64] ;  /* 0x0000000c1c087981 */ /* 0x000f28000c1e9d00 */
[----:B------:R-:W5:Y:S04]  /*4880*/  LDG.E.128.CONSTANT R12, desc[UR12][R28.64+0x10] ;  /* 0x0000100c1c0c7981 */ /* 0x000f68000c1e9d00 */
[----:B------:R-:W2:Y:S01]  /*4890*/  LDG.E.128.CONSTANT R16, desc[UR12][R28.64+0x20] ;  /* 0x0000200c1c107981 */ /* 0x000ea2000c1e9d00 */
        /* <DEDUP_REMOVED lines=8> */
[----:B----4-:R-:W-:-:S08]  /*4920*/  DFMA R8, R24, R30, R8 ;  /* 0x0000001e1808722b */ /* 0x010fd00000000008 */
[----:B------:R-:W-:-:S08]  /*4930*/  DFMA R8, R24, R8, R10 ;  /* 0x000000081808722b */ /* 0x000fd0000000000a */
[----:B-----5:R-:W-:-:S08]  /*4940*/  DFMA R8, R24, R8, R12 ;  /* 0x000000081808722b */ /* 0x020fd0000000000c */
[----:B------:R-:W-:-:S08]  /*4950*/  DFMA R8, R24, R8, R14 ;  /* 0x000000081808722b */ /* 0x000fd0000000000e */
[----:B--2---:R-:W-:-:S08]  /*4960*/  DFMA R8, R24, R8, R16 ;  /* 0x000000081808722b */ /* 0x004fd00000000010 */
        /* <DEDUP_REMOVED lines=10> */
[----:B---3--:R-:W-:-:S08]  /*4a10*/  DSETP.NEU.AND P0, PT, |R22|, +INF , PT ;  /* 0x7ff000001600742a */ /* 0x008fd00003f0d200 */
[----:B------:R0:W2:Y:S06]  /*4a20*/  F2F.F32.F64 R4, R4 ;  /* 0x0000000400047310 */ /* 0x0000ac0000301000 */
[----:B------:R-:W-:Y:S05]  /*4a30*/  @!P0 BRA `(.L_x_121) ;  /* 0x0000000000608947 */ /* 0x000fea0003800000 */
[----:B------:R-:W-:Y:S01]  /*4a40*/  UMOV UR6, 0x6dc9c883 ;  /* 0x6dc9c88300067882 */ /* 0x000fe20000000000 */
[----:B------:R-:W-:Y:S01]  /*4a50*/  UMOV UR7, 0x3fe45f30 ;  /* 0x3fe45f3000077882 */ /* 0x000fe20000000000 */
[C---:B------:R-:W-:Y:S02]  /*4a60*/  DSETP.GE.AND P0, PT, |R22|.reuse, 2.14748364800000000000e+09, PT ;  /* 0x41e000001600742a */ /* 0x040fe40003f06200 */
[----:B------:R-:W-:Y:S01]  /*4a70*/  DMUL R8, R22, UR6 ;  /* 0x0000000616087c28 */ /* 0x000fe20008000000 */
[----:B------:R-:W-:Y:S01]  /*4a80*/  UMOV UR6, 0x54442d18 ;  /* 0x54442d1800067882 */ /* 0x000fe20000000000 */
[----:B------:R-:W-:-:S04]  /*4a90*/  UMOV UR7, 0x3ff921fb ;  /* 0x3ff921fb00077882 */ /* 0x000fc80000000000 */
[----:B0-----:R-:W0:Y:S08]  /*4aa0*/  F2I.F64 R5, R8 ;  /* 0x0000000800057311 */ /* 0x001e300000301100 */
        /* <DEDUP_REMOVED lines=17> */
.L_x_121:
[----:B------:R-:W-:Y:S01]  /*4bc0*/  DMUL R6, RZ, R22 ;  /* 0x00000016ff067228 */ /* 0x000fe20000000000 */
[----:B0-----:R-:W-:-:S10]  /*4bd0*/  IMAD.MOV.U32 R5, RZ, RZ, RZ ;  /* 0x000000ffff057224 */ /* 0x001fd400078e00ff */
.L_x_122:
[----:B------:R-:W-:Y:S05]  /*4be0*/  BSYNC.RECONVERGENT B3 ;  /* 0x0000000000037941 */ /* 0x000fea0003800200 */
.L_x_120:
        /* <DEDUP_REMOVED lines=103> */
.L_x_124:
[----:B------:R-:W-:Y:S05]  /*5260*/  BSYNC.RECONVERGENT B1 ;  /* 0x0000000000017941 */ /* 0x000fea0003800200 */
.L_x_123:
[----:B------:R-:W-:Y:S04]  /*5270*/  BSSY.RECONVERGENT B2, `(.L_x_125) ;  /* 0x0000007000027945 */ /* 0x000fe80003800200 */
[----:B------:R-:W-:Y:S05]  /*5280*/  @P2 BRA P3, `(.L_x_126) ;  /* 0x0000000000142947 */ /* 0x000fea0001800000 */
[----:B------:R-:W-:Y:S01]  /*5290*/  IMAD.MOV.U32 R8, RZ, RZ, R22 ;  /* 0x000000ffff087224 */ /* 0x000fe200078e0016 */
[----:B------:R-:W-:Y:S01]  /*52a0*/  MOV R9, 0x52d0 ;  /* 0x000052d000097802 */ /* 0x000fe20000000f00 */
[----:B------:R-:W-:-:S07]  /*52b0*/  IMAD.MOV.U32 R11, RZ, RZ, R23 ;  /* 0x000000ffff0b7224 */ /* 0x000fce00078e0017 */
[----:B-12---:R-:W-:Y:S05]  /*52c0*/  CALL.REL.NOINC `($__internal_0_$__cuda_sm20_div_rn_f64_full) ;  /* 0x00000180000c7944 */ /* 0x006fea0003c00000 */
[----:B------:R-:W-:-:S07]  /*52d0*/  IMAD.MOV.U32 R11, RZ, RZ, R8 ;  /* 0x000000ffff0b7224 */ /* 0x000fce00078e0008 */
.L_x_126:
[----:B------:R-:W-:Y:S05]  /*52e0*/  BSYNC.RECONVERGENT B2 ;  /* 0x0000000000027941 */ /* 0x000fea0003800200 */
.L_x_125:
        /* <DEDUP_REMOVED lines=26> */
.L_x_130:
[----:B------:R-:W-:Y:S05]  /*5490*/  BSYNC.RECONVERGENT B4 ;  /* 0x0000000000047941 */ /* 0x000fea0003800200 */
.L_x_129:
[----:B------:R-:W-:Y:S01]  /*54a0*/  VIADD R5, R5, 0x1 ;  /* 0x0000000105057836 */ /* 0x000fe20000000000 */
[----:B------:R-:W-:Y:S06]  /*54b0*/  BRA `(.L_x_131) ;  /* 0x0000000000087947 */ /* 0x000fec0003800000 */
.L_x_128:
[----:B------:R-:W-:Y:S01]  /*54c0*/  DMUL R24, RZ, R10 ;  /* 0x0000000aff187228 */ /* 0x000fe20000000000 */
[----:B------:R-:W-:-:S10]  /*54d0*/  IMAD.MOV.U32 R5, RZ, RZ, 0x1 ;  /* 0x00000001ff057424 */ /* 0x000fd400078e00ff */
.L_x_131:
[----:B------:R-:W-:Y:S05]  /*54e0*/  BSYNC.RECONVERGENT B3 ;  /* 0x0000000000037941 */ /* 0x000fea0003800200 */
.L_x_127:
        /* <DEDUP_REMOVED lines=31> */
[----:B---3--:R-:W-:-:S05]  /*56e0*/  DSETP.NEU.AND P0, PT, |R22|, +INF , PT ;  /* 0x7ff000001600742a */ /* 0x008fca0003f0d200 */
        /* <DEDUP_REMOVED lines=27> */
.L_x_133:
[----:B------:R-:W-:Y:S01]  /*58a0*/  DMUL R24, RZ, R22 ;  /* 0x00000016ff187228 */ /* 0x000fe20000000000 */
[----:B0-----:R-:W-:-:S10]  /*58b0*/  MOV R6, RZ ;  /* 0x000000ff00067202 */ /* 0x001fd40000000f00 */
.L_x_134:
[----:B------:R-:W-:Y:S05]  /*58c0*/  BSYNC.RECONVERGENT B3 ;  /* 0x0000000000037941 */ /* 0x000fea0003800200 */
.L_x_132:
        /* <DEDUP_REMOVED lines=103> */
.L_x_136:
[----:B------:R-:W-:Y:S05]  /*5f40*/  BSYNC.RECONVERGENT B1 ;  /* 0x0000000000017941 */ /* 0x000fea0003800200 */
.L_x_135:
[----:B------:R-:W-:Y:S04]  /*5f50*/  BSSY.RECONVERGENT B2, `(.L_x_137) ;  /* 0x0000007000027945 */ /* 0x000fe80003800200 */
[----:B------:R-:W-:Y:S05]  /*5f60*/  @P2 BRA P3, `(.L_x_138) ;  /* 0x0000000000142947 */ /* 0x000fea0001800000 */
[----:B------:R-:W-:Y:S01]  /*5f70*/  IMAD.MOV.U32 R8, RZ, RZ, R22 ;  /* 0x000000ffff087224 */ /* 0x000fe200078e0016 */
[----:B------:R-:W-:Y:S01]  /*5f80*/  MOV R9, 0x5fb0 ;  /* 0x00005fb000097802 */ /* 0x000fe20000000f00 */
[----:B------:R-:W-:-:S07]  /*5f90*/  IMAD.MOV.U32 R11, RZ, RZ, R23 ;  /* 0x000000ffff0b7224 */ /* 0x000fce00078e0017 */
[----:B-12---:R-:W-:Y:S05]  /*5fa0*/  CALL.REL.NOINC `($__internal_0_$__cuda_sm20_div_rn_f64_full) ;  /* 0x0000017000d47944 */ /* 0x006fea0003c00000 */
[----:B------:R-:W-:-:S07]  /*5fb0*/  IMAD.MOV.U32 R11, RZ, RZ, R8 ;  /* 0x000000ffff0b7224 */ /* 0x000fce00078e0008 */
.L_x_138:
[----:B------:R-:W-:Y:S05]  /*5fc0*/  BSYNC.RECONVERGENT B2 ;  /* 0x0000000000027941 */ /* 0x000fea0003800200 */
.L_x_137:
        /* <DEDUP_REMOVED lines=26> */
.L_x_142:
[----:B------:R-:W-:Y:S05]  /*6170*/  BSYNC.RECONVERGENT B4 ;  /* 0x0000000000047941 */ /* 0x000fea0003800200 */
.L_x_141:
[----:B------:R-:W-:Y:S01]  /*6180*/  VIADD R21, R8, 0x1 ;  /* 0x0000000108157836 */ /* 0x000fe20000000000 */
[----:B------:R-:W-:Y:S06]  /*6190*/  BRA `(.L_x_143) ;  /* 0x0000000000087947 */ /* 0x000fec0003800000 */
.L_x_140:
[----:B------:R-:W-:Y:S01]  /*61a0*/  DMUL R24, RZ, R10 ;  /* 0x0000000aff187228 */ /* 0x000fe20000000000 */
[----:B------:R-:W-:-:S10]  /*61b0*/  IMAD.MOV.U32 R21, RZ, RZ, 0x1 ;  /* 0x00000001ff157424 */ /* 0x000fd400078e00ff */
.L_x_143:
[----:B------:R-:W-:Y:S05]  /*61c0*/  BSYNC.RECONVERGENT B3 ;  /* 0x0000000000037941 */ /* 0x000fea0003800200 */
.L_x_139:
[----:B------:R-:W0:Y:S01]  /*61d0*/  LDCU.64 UR6, c[0x4][0x160] ;  /* 0x01002c00ff0677ac */ /* 0x000e220008000a00 */
[----:B------:R-:W-:Y:S01]  /*61e0*/  SHF.L.U32 R8, R21, 0x6, RZ ;  /* 0x0000000615087819 */ /* 0x000fe200000006ff */
[----:B------:R-:W3:Y:S03]  /*61f0*/  LDG.E.64 R22, desc[UR12][R26.64+0x2800] ;  /* 0x0028000c1a167981 */ /* 0x000ee6000c1e1b00 */
        /* <DEDUP_REMOVED lines=56> */
.L_x_145:
[----:B------:R-:W-:Y:S01]  /*6580*/  DMUL R24, RZ, R22 ;  /* 0x00000016ff187228 */ /* 0x000fe20000000000 */
[----:B0-----:R-:W-:-:S10]  /*6590*/  IMAD.MOV.U32 R7, RZ, RZ, RZ ;  /* 0x000000ffff077224 */ /* 0x001fd400078e00ff */
.L_x_146:
[----:B------:R-:W-:Y:S05]  /*65a0*/  BSYNC.RECONVERGENT B3 ;  /* 0x0000000000037941 */ /* 0x000fea0003800200 */
.L_x_144:
        /* <DEDUP_REMOVED lines=24> */
[----:B------:R-:W-:-:S08]  /*6730*/  DFMA R8, R28, R8, R14 ;  /* 0x000000081c08722b */ /* 0x000fd0000000000e */
[----:B-----5:R-:W-:Y:S01]  /*6740*/  DFMA R8, R28, R8, R16 ;  /* 0x000000081c08722b */ /* 0x020fe20000000010 */
        /* <DEDUP_REMOVED lines=77> */
.L_x_148:
[----:B------:R-:W-:Y:S05]  /*6c20*/  BSYNC.RECONVERGENT B1 ;  /* 0x0000000000017941 */ /* 0x000fea0003800200 */
.L_x_147:
[----:B------:R-:W-:Y:S04]  /*6c30*/  BSSY.RECONVERGENT B2, `(.L_x_149) ;  /* 0x0000007000027945 */ /* 0x000fe80003800200 */
[----:B------:R-:W-:Y:S05]  /*6c40*/  @P2 BRA P3, `(.L_x_150) ;  /* 0x0000000000142947 */ /* 0x000fea0001800000 */
[----:B------:R-:W-:Y:S01]  /*6c50*/  MOV R8, R22 ;  /* 0x0000001600087202 */ /* 0x000fe20000000f00 */
[----:B------:R-:W-:Y:S01]  /*6c60*/  IMAD.MOV.U32 R11, RZ, RZ, R23 ;  /* 0x000000ffff0b7224 */ /* 0x000fe200078e0017 */
[----:B------:R-:W-:-:S07]  /*6c70*/  MOV R9, 0x6c90 ;  /* 0x00006c9000097802 */ /* 0x000fce0000000f00 */
[----:B-12---:R-:W-:Y:S05]  /*6c80*/  CALL.REL.NOINC `($__internal_0_$__cuda_sm20_div_rn_f64_full) ;  /* 0x00000164009c7944 */ /* 0x006fea0003c00000 */
[----:B------:R-:W-:-:S07]  /*6c90*/  IMAD.MOV.U32 R11, RZ, RZ, R8 ;  /* 0x000000ffff0b7224 */ /* 0x000fce00078e0008 */
.L_x_150:
[----:B------:R-:W-:Y:S05]  /*6ca0*/  BSYNC.RECONVERGENT B2 ;  /* 0x0000000000027941 */ /* 0x000fea0003800200 */
.L_x_149:
        /* <DEDUP_REMOVED lines=26> */
.L_x_154:
[----:B------:R-:W-:Y:S05]  /*6e50*/  BSYNC.RECONVERGENT B4 ;  /* 0x0000000000047941 */ /* 0x000fea0003800200 */
.L_x_153:
[----:B------:R-:W-:Y:S01]  /*6e60*/  VIADD R7, R7, 0x1 ;  /* 0x0000000107077836 */ /* 0x000fe20000000000 */
[----:B------:R-:W-:Y:S06]  /*6e70*/  BRA `(.L_x_155) ;  /* 0x0000000000087947 */ /* 0x000fec0003800000 */
.L_x_152:
[----:B------:R-:W-:Y:S01]  /*6e80*/  DMUL R28, RZ, R10 ;  /* 0x0000000aff1c7228 */ /* 0x000fe20000000000 */
[----:B------:R-:W-:-:S10]  /*6e90*/  IMAD.MOV.U32 R7, RZ, RZ, 0x1 ;  /* 0x00000001ff077424 */ /* 0x000fd400078e00ff */
.L_x_155:
[----:B------:R-:W-:Y:S05]  /*6ea0*/  BSYNC.RECONVERGENT B3 ;  /* 0x0000000000037941 */ /* 0x000fea0003800200 */
.L_x_151:
        /* <DEDUP_REMOVED lines=59> */
.L_x_157:
[----:B0-----:R-:W-:Y:S01]  /*7260*/  DMUL R24, RZ, R22 ;  /* 0x00000016ff187228 */ /* 0x001fe20000000000 */
[----:B------:R-:W-:-:S10]  /*7270*/  IMAD.MOV.U32 R21, RZ, RZ, RZ ;  /* 0x000000ffff157224 */ /* 0x000fd400078e00ff */
.L_x_158:
[----:B------:R-:W-:Y:S05]  /*7280*/  BSYNC.RECONVERGENT B3 ;  /* 0x0000000000037941 */ /* 0x000fea0003800200 */
.L_x_156:
        /* <DEDUP_REMOVED lines=29> */
[----:B------:R-:W-:Y:S01]  /*7460*/  MOV R18, 0x0 ;  /* 0x0000000000127802 */ /* 0x000fe20000000f00 */
[----:B------:R-:W-:-:S06]  /*7470*/  IMAD.MOV.U32 R19, RZ, RZ, 0x40440000 ;  /* 0x40440000ff137424 */ /* 0x000fcc00078e00ff */
        /* <DEDUP_REMOVED lines=72> */
.L_x_160:
[----:B------:R-:W-:Y:S05]  /*7900*/  BSYNC.RECONVERGENT B1 ;  /* 0x0000000000017941 */ /* 0x000fea0003800200 */
.L_x_159:
[----:B------:R-:W-:Y:S04]  /*7910*/  BSSY.RECONVERGENT B2, `(.L_x_161) ;  /* 0x0000007000027945 */ /* 0x000fe80003800200 */
[----:B------:R-:W-:Y:S05]  /*7920*/  @P2 BRA P3, `(.L_x_162) ;  /* 0x0000000000142947 */ /* 0x000fea0001800000 */
[----:B------:R-:W-:Y:S01]  /*7930*/  IMAD.MOV.U32 R8, RZ, RZ, R22 ;  /* 0x000000ffff087224 */ /* 0x000fe200078e0016 */
[----:B------:R-:W-:Y:S01]  /*7940*/  MOV R9, 0x7970 ;  /* 0x0000797000097802 */ /* 0x000fe20000000f00 */
[----:B------:R-:W-:-:S07]  /*7950*/  IMAD.MOV.U32 R11, RZ, RZ, R23 ;  /* 0x000000ffff0b7224 */ /* 0x000fce00078e0017 */
[----:B-12---:R-:W-:Y:S05]  /*7960*/  CALL.REL.NOINC `($__internal_0_$__cuda_sm20_div_rn_f64_full) ;  /* 0x0000015800647944 */ /* 0x006fea0003c00000 */
[----:B------:R-:W-:-:S07]  /*7970*/  IMAD.MOV.U32 R11, RZ, RZ, R8 ;  /* 0x000000ffff0b7224 */ /* 0x000fce00078e0008 */
.L_x_162:
[----:B------:R-:W-:Y:S05]  /*7980*/  BSYNC.RECONVERGENT B2 ;  /* 0x0000000000027941 */ /* 0x000fea0003800200 */
.L_x_161:
        /* <DEDUP_REMOVED lines=26> */
.L_x_166:
[----:B------:R-:W-:Y:S05]  /*7b30*/  BSYNC.RECONVERGENT B4 ;  /* 0x0000000000047941 */ /* 0x000fea0003800200 */
.L_x_165:
[----:B------:R-:W-:Y:S01]  /*7b40*/  VIADD R21, R8, 0x1 ;  /* 0x0000000108157836 */ /* 0x000fe20000000000 */
[----:B------:R-:W-:Y:S06]  /*7b50*/  BRA `(.L_x_167) ;  /* 0x0000000000087947 */ /* 0x000fec0003800000 */
.L_x_164:
[----:B------:R-:W-:Y:S01]  /*7b60*/  DMUL R28, RZ, R10 ;  /* 0x0000000aff1c7228 */ /* 0x000fe20000000000 */
[----:B------:R-:W-:-:S10]  /*7b70*/  IMAD.MOV.U32 R21, RZ, RZ, 0x1 ;  /* 0x00000001ff157424 */ /* 0x000fd400078e00ff */
.L_x_167:
[----:B------:R-:W-:Y:S05]  /*7b80*/  BSYNC.RECONVERGENT B3 ;  /* 0x0000000000037941 */ /* 0x000fea0003800200 */
.L_x_163:
        /* <DEDUP_REMOVED lines=59> */
.L_x_169:
[----:B0-----:R-:W-:Y:S01]  /*7f40*/  DMUL R24, RZ, R22 ;  /* 0x00000016ff187228 */ /* 0x001fe20000000000 */
[----:B------:R-:W-:-:S10]  /*7f50*/  MOV R28, RZ ;  /* 0x000000ff001c7202 */ /* 0x000fd40000000f00 */
.L_x_170:
[----:B------:R-:W-:Y:S05]  /*7f60*/  BSYNC.RECONVERGENT B3 ;  /* 0x0000000000037941 */ /* 0x000fea0003800200 */
.L_x_168:
        /* <DEDUP_REMOVED lines=26> */
[----:B------:R-:W-:Y:S02]  /*8110*/  IMAD.MOV.U32 R16, RZ, RZ, -0x35dec16 ;  /* 0xfca213eaff107424 */ /* 0x000fe400078e00ff */
[----:B------:R-:W-:-:S05]  /*8120*/  IMAD.MOV.U32 R17, RZ, RZ, 0x3e928af3 ;  /* 0x3e928af3ff117424 */ /* 0x000fca00078e00ff */
        /* <DEDUP_REMOVED lines=8> */
[----:B------:R-:W-:-:S04]  /*81b0*/  FSEL R9, R11, R9, !P0 ;  /* 0x000000090b097208 */ /* 0x000fc80004000000 */
[----:B------:R-:W-:Y:S02]  /*81c0*/  FSETP.GEU.AND P0, PT, |R9|, 4.1917929649353027344, PT ;  /* 0x4086232b0900780b */ /* 0x000fe40003f0e200 */
[----:B------:R-:W-:-:S08]  /*81d0*/  DFMA R12, R8, R12, 6.75539944105574400000e+15 ;  /* 0x43380000080c742b */ /* 0x000fd0000000000c */
[----:B------:R-:W-:-:S08]  /*81e0*/  DADD R14, R12, -6.75539944105574400000e+15 ;  /* 0xc33800000c0e7429 */ /* 0x000fd00000000000 */
[----:B------:R-:W-:Y:S01]  /*81f0*/  DFMA R10, R14, -UR6, R8 ;  /* 0x800000060e0a7c2b */ /* 0x000fe20008000008 */
[----:B------:R-:W-:Y:S01]  /*8200*/  UMOV UR6, 0x3b39803f ;  /* 0x3b39803f00067882 */ /* 0x000fe20000000000 */
[----:B------:R-:W-:-:S06]  /*8210*/  UMOV UR7, 0x3c7abc9e ;  /* 0x3c7abc9e00077882 */ /* 0x000fcc0000000000 */
[----:B------:R-:W-:Y:S01]  /*8220*/  DFMA R14, R14, -UR6, R10 ;  /* 0x800000060e0e7c2b */ /* 0x000fe2000800000a */
[----:B------:R-:W-:Y:S01]  /*8230*/  UMOV UR6, 0x69ce2bdf ;  /* 0x69ce2bdf00067882 */ /* 0x000fe20000000000 */
[----:B------:R-:W-:Y:S01]  /*8240*/  UMOV UR7, 0x3e5ade15 ;  /* 0x3e5ade1500077882 */ /* 0x000fe20000000000 */
[----:B------:R-:W0:Y:S01]  /*8250*/  MUFU.RCP64H R11, 40 ;  /* 0x40440000000b7908 */ /* 0x000e220000001800 */
[----:B------:R-:W-:-:S04]  /*8260*/  IMAD.MOV.U32 R10, RZ, RZ, 0x1 ;  /* 0x00000001ff0a7424 */ /* 0x000fc800078e00ff */
[----:B------:R-:W-:Y:S01]  /*8270*/  DFMA R16, R14, UR6, R16 ;  /* 0x000000060e107c2b */ /* 0x000fe20008000010 */
[----:B------:R-:W-:Y:S01]  /*8280*/  UMOV UR6, 0x62401315 ;  /* 0x6240131500067882 */ /* 0x000fe20000000000 */
[----:B------:R-:W-:-:S06]  /*8290*/  UMOV UR7, 0x3ec71dee ;  /* 0x3ec71dee00077882 */ /* 0x000fcc0000000000 */
[----:B------:R-:W-:Y:S01]  /*82a0*/  DFMA R18, R14, R16, UR6 ;  /* 0x000000060e127e2b */ /* 0x000fe20008000010 */
[----:B------:R-:W-:Y:S01]  /*82b0*/  UMOV UR6, 0x7c89eb71 ;  /* 0x7c89eb7100067882 */ /* 0x000fe20000000000 */
[----:B------:R-:W-:Y:S01]  /*82c0*/  IMAD.MOV.U32 R16, RZ, RZ, 0x0 ;  /* 0x00000000ff107424 */ /* 0x000fe200078e00ff */
[----:B------:R-:W-:Y:S01]  /*82d0*/  UMOV UR7, 0x3efa0199 ;  /* 0x3efa019900077882 */ /* 0x000fe20000000000 */
[----:B------:R-:W-:-:S04]  /*82e0*/  IMAD.MOV.U32 R17, RZ, RZ, 0x40440000 ;  /* 0x40440000ff117424 */ /* 0x000fc800078e00ff */
[----:B------:R-:W-:Y:S01]  /*82f0*/  DFMA R18, R14, R18, UR6 ;  /* 0x000000060e127e2b */ /* 0x000fe20008000012 */
[----:B------:R-:W-:Y:S01]  /*8300*/  UMOV UR6, 0x14761f65 ;  /* 0x14761f6500067882 */ /* 0x000fe20000000000 */
[----:B0-----:R-:W-:Y:S01]  /*8310*/  DFMA R24, R10, -R16, 1 ;  /* 0x3ff000000a18742b */ /* 0x001fe20000000810 */
[----:B------:R-:W-:-:S05]  /*8320*/  UMOV UR7, 0x3f2a01a0 ;  /* 0x3f2a01a000077882 */ /* 0x000fca0000000000 */
[----:B------:R-:W-:Y:S01]  /*8330*/  DFMA R18, R14, R18, UR6 ;  /* 0x000000060e127e2b */ /* 0x000fe20008000012 */
[----:B------:R-:W-:Y:S01]  /*8340*/  UMOV UR6, 0x1852b7af ;  /* 0x1852b7af00067882 */ /* 0x000fe20000000000 */
[----:B------:R-:W-:Y:S01]  /*8350*/  DFMA R24, R24, R24, R24 ;  /* 0x000000181818722b */ /* 0x000fe20000000018 */
[----:B------:R-:W-:-:S05]  /*8360*/  UMOV UR7, 0x3f56c16c ;  /* 0x3f56c16c00077882 */ /* 0x000fca0000000000 */
[----:B------:R-:W-:Y:S01]  /*8370*/  DFMA R18, R14, R18, UR6 ;  /* 0x000000060e127e2b */ /* 0x000fe20008000012 */
[----:B------:R-:W-:Y:S01]  /*8380*/  UMOV UR6, 0x11122322 ;  /* 0x1112232200067882 */ /* 0x000fe20000000000 */
[----:B------:R-:W-:Y:S01]  /*8390*/  DFMA R24, R10, R24, R10 ;  /* 0x000000180a18722b */ /* 0x000fe2000000000a */
[----:B------:R-:W-:-:S05]  /*83a0*/  UMOV UR7, 0x3f811111 ;  /* 0x3f81111100077882 */ /* 0x000fca0000000000 */
[----:B------:R-:W-:Y:S01]  /*83b0*/  DFMA R18, R14, R18, UR6 ;  /* 0x000000060e127e2b */ /* 0x000fe20008000012 */
[----:B------:R-:W-:Y:S01]  /*83c0*/  UMOV UR6, 0x555502a1 ;  /* 0x555502a100067882 */ /* 0x000fe20000000000 */
[----:B------:R-:W-:Y:S01]  /*83d0*/  DFMA R16, R24, -R16, 1 ;  /* 0x3ff000001810742b */ /* 0x000fe20000000810 */
[----:B------:R-:W-:-:S05]  /*83e0*/  UMOV UR7, 0x3fa55555 ;  /* 0x3fa5555500077882 */ /* 0x000fca0000000000 */
[----:B------:R-:W-:Y:S01]  /*83f0*/  DFMA R18, R14, R18, UR6 ;  /* 0x000000060e127e2b */ /* 0x000fe20008000012 */
[----:B------:R-:W-:Y:S01]  /*8400*/  UMOV UR6, 0x55555511 ;  /* 0x5555551100067882 */ /* 0x000fe20000000000 */
[----:B------:R-:W-:Y:S01]  /*8410*/  DFMA R24, R24, R16, R24 ;  /* 0x000000101818722b */ /* 0x000fe20000000018 */
[----:B------:R-:W-:-:S05]  /*8420*/  UMOV UR7, 0x3fc55555 ;  /* 0x3fc5555500077882 */ /* 0x000fca0000000000 */
[----:B------:R-:W-:Y:S01]  /*8430*/  DFMA R18, R14, R18, UR6 ;  /* 0x000000060e127e2b */ /* 0x000fe20008000012 */
[----:B------:R-:W-:Y:S01]  /*8440*/  UMOV UR6, 0xb ;  /* 0x0000000b00067882 */ /* 0x000fe20000000000 */
[----:B------:R-:W-:Y:S01]  /*8450*/  DMUL R10, R24, R22 ;  /* 0x00000016180a7228 */ /* 0x000fe20000000000 */
[----:B------:R-:W-:-:S05]  /*8460*/  UMOV UR7, 0x3fe00000 ;  /* 0x3fe0000000077882 */ /* 0x000fca0000000000 */
[----:B------:R-:W-:Y:S02]  /*8470*/  DFMA R18, R14, R18, UR6 ;  /* 0x000000060e127e2b */ /* 0x000fe40008000012 */
[----:B------:R-:W-:-:S06]  /*8480*/  DFMA R16, R10, -40, R22 ;  /* 0xc04400000a10782b */ /* 0x000fcc0000000016 */
[----:B------:R-:W-:Y:S02]  /*8490*/  DFMA R18, R14, R18, 1 ;  /* 0x3ff000000e12742b */ /* 0x000fe40000000012 */
[----:B------:R-:W-:-:S06]  /*84a0*/  DFMA R10, R24, R16, R10 ;  /* 0x00000010180a722b */ /* 0x000fcc000000000a */
[----:B------:R-:W-:-:S04]  /*84b0*/  DFMA R18, R14, R18, 1 ;  /* 0x3ff000000e12742b */ /* 0x000fc80000000012 */
[----:B------:R-:W-:-:S05]  /*84c0*/  FFMA R14, RZ, 3.0625, R11 ;  /* 0x40440000ff0e7823 */ /* 0x000fca000000000b */
[----:B------:R-:W-:Y:S01]  /*84d0*/  FSETP.GT.AND P2, PT, |R14|, 1.469367938527859385e-39, PT ;  /* 0x001000000e00780b */ /* 0x000fe20003f44200 */
[----:B------:R-:W-:Y:S02]  /*84e0*/  IMAD R29, R12, 0x100000, R19 ;  /* 0x001000000c1d7824 */ /* 0x000fe400078e0213 */
[----:B------:R-:W-:Y:S01]  /*84f0*/  IMAD.MOV.U32 R28, RZ, RZ, R18 ;  /* 0x000000ffff1c7224 */ /* 0x000fe200078e0012 */
[----:B------:R-:W-:Y:S09]  /*8500*/  @!P0 BRA `(.L_x_172) ;  /* 0x0000000000348947 */ /* 0x000ff20003800000 */
        /* <DEDUP_REMOVED lines=13> */
.L_x_172:
[----:B------:R-:W-:Y:S05]  /*85e0*/  BSYNC.RECONVERGENT B1 ;  /* 0x0000000000017941 */ /* 0x000fea0003800200 */
.L_x_171:
[----:B------:R-:W-:Y:S04]  /*85f0*/  BSSY.RECONVERGENT B2, `(.L_x_173) ;  /* 0x0000007000027945 */ /* 0x000fe80003800200 */
[----:B------:R-:W-:Y:S05]  /*8600*/  @P2 BRA P3, `(.L_x_174) ;  /* 0x0000000000142947 */ /* 0x000fea0001800000 */
[----:B------:R-:W-:Y:S01]  /*8610*/  IMAD.MOV.U32 R8, RZ, RZ, R22 ;  /* 0x000000ffff087224 */ /* 0x000fe200078e0016 */
[----:B------:R-:W-:Y:S01]  /*8620*/  MOV R9, 0x8650 ;  /* 0x0000865000097802 */ /* 0x000fe20000000f00 */
[----:B------:R-:W-:-:S07]  /*8630*/  IMAD.MOV.U32 R11, RZ, RZ, R23 ;  /* 0x000000ffff0b7224 */ /* 0x000fce00078e0017 */
[----:B-12---:R-:W-:Y:S05]  /*8640*/  CALL.REL.NOINC `($__internal_0_$__cuda_sm20_div_rn_f64_full) ;  /* 0x0000014c002c7944 */ /* 0x006fea0003c00000 */
[----:B------:R-:W-:-:S07]  /*8650*/  IMAD.MOV.U32 R11, RZ, RZ, R8 ;  /* 0x000000ffff0b7224 */ /* 0x000fce00078e0008 */
.L_x_174:
[----:B------:R-:W-:Y:S05]  /*8660*/  BSYNC.RECONVERGENT B2 ;  /* 0x0000000000027941 */ /* 0x000fea0003800200 */
.L_x_173:
        /* <DEDUP_REMOVED lines=26> */
.L_x_178:
[----:B------:R-:W-:Y:S05]  /*8810*/  BSYNC.RECONVERGENT B4 ;  /* 0x0000000000047941 */ /* 0x000fea0003800200 */
.L_x_177:
[----:B------:R-:W-:Y:S01]  /*8820*/  VIADD R32, R8, 0x1 ;  /* 0x0000000108207836 */ /* 0x000fe20000000000 */
[----:B------:R-:W-:Y:S06]  /*8830*/  BRA `(.L_x_179) ;  /* 0x0000000000087947 */ /* 0x000fec0003800000 */
.L_x_176:
[----:B------:R-:W-:Y:S01]  /*8840*/  DMUL R22, RZ, R10 ;  /* 0x0000000aff167228 */ /* 0x000fe20000000000 */
[----:B------:R-:W-:-:S10]  /*8850*/  IMAD.MOV.U32 R32, RZ, RZ, 0x1 ;  /* 0x00000001ff207424 */ /* 0x000fd400078e00ff */
.L_x_179:
[----:B------:R-:W-:Y:S05]  /*8860*/  BSYNC.RECONVERGENT B3 ;  /* 0x0000000000037941 */ /* 0x000fea0003800200 */
.L_x_175:
        /* <DEDUP_REMOVED lines=59> */
.L_x_181:
[----:B------:R-:W-:Y:S01]  /*8c20*/  DMUL R28, RZ, R24 ;  /* 0x00000018ff1c7228 */ /* 0x000fe20000000000 */
[----:B0-----:R-:W-:-:S10]  /*8c30*/  IMAD.MOV.U32 R23, RZ, RZ, RZ ;  /* 0x000000ffff177224 */ /* 0x001fd400078e00ff */
.L_x_182:
[----:B------:R-:W-:Y:S05]  /*8c40*/  BSYNC.RECONVERGENT B3 ;  /* 0x0000000000037941 */ /* 0x000fea0003800200 */
.L_x_180:
        /* <DEDUP_REMOVED lines=103> */
.L_x_184:
[----:B------:R-:W-:Y:S05]  /*92c0*/  BSYNC.RECONVERGENT B1 ;  /* 0x0000000000017941 */ /* 0x000fea0003800200 */
.L_x_183:
[----:B------:R-:W-:Y:S04]  /*92d0*/  BSSY.RECONVERGENT B2, `(.L_x_185) ;  /* 0x0000007000027945 */ /* 0x000fe80003800200 */
[----:B------:R-:W-:Y:S05]  /*92e0*/  @P2 BRA P3, `(.L_x_186) ;  /* 0x0000000000142947 */ /* 0x000fea0001800000 */
[----:B------:R-:W-:Y:S01]  /*92f0*/  MOV R8, R24 ;  /* 0x0000001800087202 */ /* 0x000fe20000000f00 */
[----:B------:R-:W-:Y:S01]  /*9300*/  IMAD.MOV.U32 R11, RZ, RZ, R25 ;  /* 0x000000ffff0b7224 */ /* 0x000fe200078e0019 */
[----:B------:R-:W-:-:S07]  /*9310*/  MOV R9, 0x9330 ;  /* 0x0000933000097802 */ /* 0x000fce0000000f00 */
[----:B-12---:R-:W-:Y:S05]  /*9320*/  CALL.REL.NOINC `($__internal_0_$__cuda_sm20_div_rn_f64_full) ;  /* 0x0000013c00f47944 */ /* 0x006fea0003c00000 */
[----:B------:R-:W-:-:S07]  /*9330*/  IMAD.MOV.U32 R11, RZ, RZ, R8 ;  /* 0x000000ffff0b7224 */ /* 0x000fce00078e0008 */
.L_x_186:
[----:B------:R-:W-:Y:S05]  /*9340*/  BSYNC.RECONVERGENT B2 ;  /* 0x0000000000027941 */ /* 0x000fea0003800200 */
.L_x_185:
        /* <DEDUP_REMOVED lines=26> */
.L_x_190:
[----:B------:R-:W-:Y:S05]  /*94f0*/  BSYNC.RECONVERGENT B4 ;  /* 0x0000000000047941 */ /* 0x000fea0003800200 */
.L_x_189:
[----:B------:R-:W-:Y:S01]  /*9500*/  VIADD R23, R8, 0x1 ;  /* 0x0000000108177836 */ /* 0x000fe20000000000 */
[----:B------:R-:W-:Y:S06]  /*9510*/  BRA `(.L_x_191) ;  /* 0x0000000000087947 */ /* 0x000fec0003800000 */
.L_x_188:
[----:B------:R-:W-:Y:S01]  /*9520*/  DMUL R30, RZ, R10 ;  /* 0x0000000aff1e7228 */ /* 0x000fe20000000000 */
[----:B------:R-:W-:-:S10]  /*9530*/  IMAD.MOV.U32 R23, RZ, RZ, 0x1 ;  /* 0x00000001ff177424 */ /* 0x000fd400078e00ff */
.L_x_191:
[----:B------:R-:W-:Y:S05]  /*9540*/  BSYNC.RECONVERGENT B3 ;  /* 0x0000000000037941 */ /* 0x000fea0003800200 */
.L_x_187:
        /* <DEDUP_REMOVED lines=59> */
.L_x_193:
[----:B0-----:R-:W-:Y:S01]  /*9900*/  DMUL R28, RZ, R24 ;  /* 0x00000018ff1c7228 */ /* 0x001fe20000000000 */
[----:B------:R-:W-:-:S10]  /*9910*/  IMAD.MOV.U32 R34, RZ, RZ, RZ ;  /* 0x000000ffff227224 */ /* 0x000fd400078e00ff */
.L_x_194:
[----:B------:R-:W-:Y:S05]  /*9920*/  BSYNC.RECONVERGENT B3 ;  /* 0x0000000000037941 */ /* 0x000fea0003800200 */
.L_x_192:
        /* <DEDUP_REMOVED lines=26> */
[----:B------:R-:W-:Y:S01]  /*9ad0*/  IMAD.MOV.U32 R16, RZ, RZ, -0x35dec16 ;  /* 0xfca213eaff107424 */ /* 0x000fe200078e00ff */
[----:B------:R-:W-:-:S06]  /*9ae0*/  MOV R17, 0x3e928af3 ;  /* 0x3e928af300117802 */ /* 0x000fcc0000000f00 */
        /* <DEDUP_REMOVED lines=66> */
[----:B------:R-:W-:Y:S02]  /*9f10*/  @!P1 LEA.HI R13, R12, R12, RZ, 0x1 ;  /* 0x0000000c0c0d9211 */ /* 0x000fe400078f08ff */
[----:B------:R-:W-:Y:S02]  /*9f20*/  FSEL R31, R17, RZ, P0 ;  /* 0x000000ff111f7208 */ /* 0x000fe40000000000 */
[----:B------:R-:W-:-:S05]  /*9f30*/  @!P1 SHF.R.S32.HI R13, RZ, 0x1, R13 ;  /* 0x00000001ff0d9819 */ /* 0x000fca000001140d */
[----:B------:R-:W-:Y:S02]  /*9f40*/  @!P1 IMAD.IADD R8, R12, 0x1, -R13 ;  /* 0x000000010c089824 */ /* 0x000fe400078e0a0d */
[----:B------:R-:W-:-:S03]  /*9f50*/  @!P1 IMAD R15, R13, 0x100000, R15 ;  /* 0x001000000d0f9824 */ /* 0x000fc600078e020f */
[----:B------:R-:W-:Y:S01]  /*9f60*/  @!P1 LEA R9, R8, 0x3ff00000, 0x14 ;  /* 0x3ff0000008099811 */ /* 0x000fe200078ea0ff */
[----:B------:R-:W-:-:S06]  /*9f70*/  @!P1 IMAD.MOV.U32 R8, RZ, RZ, RZ ;  /* 0x000000ffff089224 */ /* 0x000fcc00078e00ff */
[----:B------:R-:W-:-:S11]  /*9f80*/  @!P1 DMUL R30, R14, R8 ;  /* 0x000000080e1e9228 */ /* 0x000fd60000000000 */
.L_x_196:
[----:B------:R-:W-:Y:S05]  /*9f90*/  BSYNC.RECONVERGENT B1 ;  /* 0x0000000000017941 */ /* 0x000fea0003800200 */
.L_x_195:
[----:B------:R-:W-:Y:S04]  /*9fa0*/  BSSY.RECONVERGENT B2, `(.L_x_197) ;  /* 0x0000007000027945 */ /* 0x000fe80003800200 */
[----:B------:R-:W-:Y:S05]  /*9fb0*/  @P2 BRA P3, `(.L_x_198) ;  /* 0x0000000000142947 */ /* 0x000fea0001800000 */
[----:B------:R-:W-:Y:S01]  /*9fc0*/  IMAD.MOV.U32 R8, RZ, RZ, R24 ;  /* 0x000000ffff087224 */ /* 0x000fe200078e0018 */
[----:B------:R-:W-:Y:S01]  /*9fd0*/  MOV R9, 0xa000 ;  /* 0x0000a00000097802 */ /* 0x000fe20000000f00 */
[----:B------:R-:W-:-:S07]  /*9fe0*/  IMAD.MOV.U32 R11, RZ, RZ, R25 ;  /* 0x000000ffff0b7224 */ /* 0x000fce00078e0019 */
[----:B-12---:R-:W-:Y:S05]  /*9ff0*/  CALL.REL.NOINC `($__internal_0_$__cuda_sm20_div_rn_f64_full) ;  /* 0x0000013000c07944 */ /* 0x006fea0003c00000 */
[----:B------:R-:W-:-:S07]  /*a000*/  IMAD.MOV.U32 R11, RZ, RZ, R8 ;  /* 0x000000ffff0b7224 */ /* 0x000fce00078e0008 */
.L_x_198:
[----:B------:R-:W-:Y:S05]  /*a010*/  BSYNC.RECONVERGENT B2 ;  /* 0x0000000000027941 */ /* 0x000fea0003800200 */
.L_x_197:
        /* <DEDUP_REMOVED lines=26> */
.L_x_202:
[----:B------:R-:W-:Y:S05]  /*a1c0*/  BSYNC.RECONVERGENT B4 ;  /* 0x0000000000047941 */ /* 0x000fea0003800200 */
.L_x_201:
[----:B------:R-:W-:Y:S01]  /*a1d0*/  VIADD R36, R8, 0x1 ;  /* 0x0000000108247836 */ /* 0x000fe20000000000 */
[----:B------:R-:W-:Y:S06]  /*a1e0*/  BRA `(.L_x_203) ;  /* 0x0000000000087947 */ /* 0x000fec0003800000 */
.L_x_200:
[----:B------:R-:W-:Y:S01]  /*a1f0*/  DMUL R34, RZ, R10 ;  /* 0x0000000aff227228 */ /* 0x000fe20000000000 */
[----:B------:R-:W-:-:S10]  /*a200*/  IMAD.MOV.U32 R36, RZ, RZ, 0x1 ;  /* 0x00000001ff247424 */ /* 0x000fd400078e00ff */
.L_x_203:
[----:B------:R-:W-:Y:S05]  /*a210*/  BSYNC.RECONVERGENT B3 ;  /* 0x0000000000037941 */ /* 0x000fea0003800200 */
.L_x_199:
        /* <DEDUP_REMOVED lines=55> */
[----:B------:R-:W-:Y:S01]  /*a590*/  IMAD.MOV.U32 R25, RZ, RZ, R11 ;  /* 0x000000ffff197224 */ /* 0x000fe200078e000b */
[----:B------:R-:W-:Y:S01]  /*a5a0*/  MOV R35, R13 ;  /* 0x0000000d00237202 */ /* 0x000fe20000000f00 */
[----:B------:R-:W-:Y:S01]  /*a5b0*/  IMAD.MOV.U32 R34, RZ, RZ, R12 ;  /* 0x000000ffff227224 */ /* 0x000fe200078e000c */
[----:B------:R-:W-:Y:S06]  /*a5c0*/  BRA `(.L_x_206) ;  /* 0x0000000000087947 */ /* 0x000fec0003800000 */
.L_x_205:
[----:B------:R-:W-:Y:S01]  /*a5d0*/  DMUL R34, RZ, R28 ;  /* 0x0000001cff227228 */ /* 0x000fe20000000000 */
[----:B0-----:R-:W-:-:S10]  /*a5e0*/  IMAD.MOV.U32 R25, RZ, RZ, RZ ;  /* 0x000000ffff197224 */ /* 0x001fd400078e00ff */
.L_x_206:
[----:B------:R-:W-:Y:S05]  /*a5f0*/  BSYNC.RECONVERGENT B3 ;  /* 0x0000000000037941 */ /* 0x000fea0003800200 */
.L_x_204:
        /* <DEDUP_REMOVED lines=102> */
.L_x_208:
[----:B------:R-:W-:Y:S05]  /*ac60*/  BSYNC.RECONVERGENT B1 ;  /* 0x0000000000017941 */ /* 0x000fea0003800200 */
.L_x_207:
[----:B------:R-:W-:Y:S04]  /*ac70*/  BSSY.RECONVERGENT B2, `(.L_x_209) ;  /* 0x0000007000027945 */ /* 0x000fe80003800200 */
[----:B------:R-:W-:Y:S05]  /*ac80*/  @P2 BRA P3, `(.L_x_210) ;  /* 0x0000000000142947 */ /* 0x000fea0001800000 */
[----:B------:R-:W-:Y:S01]  /*ac90*/  IMAD.MOV.U32 R8, RZ, RZ, R28 ;  /* 0x000000ffff087224 */ /* 0x000fe200078e001c */
[----:B------:R-:W-:Y:S01]  /*aca0*/  MOV R9, 0xacd0 ;  /* 0x0000acd000097802 */ /* 0x000fe20000000f00 */
[----:B------:R-:W-:-:S07]  /*acb0*/  IMAD.MOV.U32 R11, RZ, RZ, R29 ;  /* 0x000000ffff0b7224 */ /* 0x000fce00078e001d */
[----:B-12---:R-:W-:Y:S05]  /*acc0*/  CALL.REL.NOINC `($__internal_0_$__cuda_sm20_div_rn_f64_full) ;  /* 0x00000124008c7944 */ /* 0x006fea0003c00000 */
[----:B------:R-:W-:-:S07]  /*acd0*/  IMAD.MOV.U32 R11, RZ, RZ, R8 ;  /* 0x000000ffff0b7224 */ /* 0x000fce00078e0008 */
.L_x_210:
[----:B------:R-:W-:Y:S05]  /*ace0*/  BSYNC.RECONVERGENT B2 ;  /* 0x0000000000027941 */ /* 0x000fea0003800200 */
.L_x_209:
        /* <DEDUP_REMOVED lines=26> */
.L_x_214:
[----:B------:R-:W-:Y:S05]  /*ae90*/  BSYNC.RECONVERGENT B4 ;  /* 0x0000000000047941 */ /* 0x000fea0003800200 */
.L_x_213:
[----:B------:R-:W-:Y:S01]  /*aea0*/  VIADD R25, R8, 0x1 ;  /* 0x0000000108197836 */ /* 0x000fe20000000000 */
[----:B------:R-:W-:Y:S06]  /*aeb0*/  BRA `(.L_x_215) ;  /* 0x0000000000087947 */ /* 0x000fec0003800000 */
.L_x_212:
[----:B------:R-:W-:Y:S01]  /*aec0*/  DMUL R36, RZ, R10 ;  /* 0x0000000aff247228 */ /* 0x000fe20000000000 */
[----:B------:R-:W-:-:S10]  /*aed0*/  MOV R25, 0x1 ;  /* 0x0000000100197802 */ /* 0x000fd40000000f00 */
.L_x_215:
[----:B------:R-:W-:Y:S05]  /*aee0*/  BSYNC.RECONVERGENT B3 ;  /* 0x0000000000037941 */ /* 0x000fea0003800200 */
.L_x_211:
        /* <DEDUP_REMOVED lines=14> */
[----:B------:R-:W-:Y:S02]  /*afd0*/  FSEL R33, -R33, 0.11223486810922622681, !P0 ;  /* 0x3de5db6521217808 */ /* 0x000fe40004000100 */
[----:B------:R-:W-:Y:S01]  /*afe0*/  FSEL R32, R32, -8.06006814911005101289e+34, !P0 ;  /* 0xf9785eba20207808 */ /* 0x000fe20004000000 */
        /* <DEDUP_REMOVED lines=25> */
[----:B------:R-:W3:Y:S08]  /*b180*/  F2I.F64 R36, R36 ;  /* 0x0000002400247311 */ /* 0x000ef00000301100 */
[----:B---3--:R-:W3:Y:S02]  /*b190*/  I2F.F64 R34, R36 ;  /* 0x0000002400227312 */ /* 0x008ee40000201c00 */
[----:B---3--:R-:W-:Y:S01]  /*b1a0*/  DFMA R8, R34, -UR6, R28 ;  /* 0x8000000622087c2b */ /* 0x008fe2000800001c */
        /* <DEDUP_REMOVED lines=10> */
[----:B012---:R-:W-:Y:S05]  /*b250*/  CALL.REL.NOINC `($_ZN3cub18CUB_300001_SM_10006detail6reduce18DeviceReduceKernelINS2_10policy_hubIfyN4cuda3std3__44plusIfEEE10Policy1000EN6thrust24THRUST_300001_SM_1000_NS6detail15normal_iteratorINSD_10device_ptrIdEEEEyS9_f9integrateEEvT0_PT3_T1_NS0_13GridEvenShareISN_EET2_T4_$__internal_trig_reduction_slowpathd) ;  /* 0x0000012400c07944 */ /* 0x007fea0003c00000 */
[----:B------:R-:W-:Y:S02]  /*b260*/  IMAD.MOV.U32 R36, RZ, RZ, R11 ;  /* 0x000000ffff247224 */ /* 0x000fe400078e000b */
[----:B------:R-:W-:Y:S02]  /*b270*/  IMAD.MOV.U32 R34, RZ, RZ, R12 ;  /* 0x000000ffff227224 */ /* 0x000fe400078e000c */
[----:B------:R-:W-:Y:S01]  /*b280*/  IMAD.MOV.U32 R35, RZ, RZ, R13 ;  /* 0x000000ffff237224 */ /* 0x000fe200078e000d */
[----:B------:R-:W-:Y:S06]  /*b290*/  BRA `(.L_x_218) ;  /* 0x0000000000087947 */ /* 0x000fec0003800000 */
.L_x_217:
[----:B------:R-:W-:Y:S01]  /*b2a0*/  DMUL R34, RZ, R28 ;  /* 0x0000001cff227228 */ /* 0x000fe20000000000 */
[----:B------:R-:W-:-:S10]  /*b2b0*/  IMAD.MOV.U32 R36, RZ, RZ, RZ ;  /* 0x000000ffff247224 */ /* 0x000fd400078e00ff */
.L_x_218:
[----:B------:R-:W-:Y:S05]  /*b2c0*/  BSYNC.RECONVERGENT B3 ;  /* 0x0000000000037941 */ /* 0x000fea0003800200 */
.L_x_216:
[----:B------:R-:W3:Y:S01]  /*b2d0*/  LDCU.64 UR6, c[0x4][0x160] ;  /* 0x01002c00ff0677ac */ /* 0x000ee20008000a00 */
[----:B------:R-:W-:-:S05]  /*b2e0*/  IMAD.SHL.U32 R8, R36, 0x40, RZ ;  /* 0x0000004024087824 */ /* 0x000fca00078e00ff */
[----:B------:R-:W-:-:S04]  /*b2f0*/  LOP3.LUT R8, R8, 0x40, RZ, 0xc0, !PT ;  /* 0x0000004008087812 */ /* 0x000fc800078ec0ff */
[----:B---3--:R-:W-:-:S05]  /*b300*/  IADD3 R38, P0, PT, R8, UR6, RZ ;  /* 0x0000000608267c10 */ /* 0x008fca000ff1e0ff */
[----:B------:R-:W-:-:S05]  /*b310*/  IMAD.X R39, RZ, RZ, UR7, P0 ;  /* 0x00000007ff277e24 */ /* 0x000fca00080e06ff */
[----:B------:R-:W3:Y:S04]  /*b320*/  LDG.E.128.CONSTANT R8, desc[UR12][R38.64] ;  /* 0x0000000c26087981 */ /* 0x000ee8000c1e9d00 */
[----:B------:R-:W4:Y:S04]  /*b330*/  LDG.E.128.CONSTANT R12, desc[UR12][R38.64+0x10] ;  /* 0x0000100c260c7981 */ /* 0x000f28000c1e9d00 */
[----:B------:R-:W5:Y:S01]  /*b340*/  LDG.E.128.CONSTANT R16, desc[UR12][R38.64+0x20] ;  /* 0x0000200c26107981 */ /* 0x000f62000c1e9d00 */
        /* <DEDUP_REMOVED lines=8> */
[----:B------:R-:W-:-:S02]  /*b3d0*/  FSEL R31, -R31, 0.11223486810922622681, !P0 ;  /* 0x3de5db651f1f7808 */ /* 0x000fc40004000100 */
[----:B------:R-:W-:Y:S02]  /*b3e0*/  FSEL R30, R30, -8.06006814911005101289e+34, !P0 ;  /* 0xf9785eba1e1e7808 */ /* 0x000fe40004000000 */
        /* <DEDUP_REMOVED lines=81> */
[----:B------:R-:W-:Y:S02]  /*b900*/  @!P1 LEA R9, R8, 0x3ff00000, 0x14 ;  /* 0x3ff0000008099811 */ /* 0x000fe400078ea0ff */
[----:B------:R-:W-:-:S06]  /*b910*/  @!P1 MOV R8, RZ ;  /* 0x000000ff00089202 */ /* 0x000fcc0000000f00 */
[----:B------:R-:W-:-:S11]  /*b920*/  @!P1 DMUL R32, R14, R8 ;  /* 0x000000080e209228 */ /* 0x000fd60000000000 */
.L_x_220:
[----:B------:R-:W-:Y:S05]  /*b930*/  BSYNC.RECONVERGENT B1 ;  /* 0x0000000000017941 */ /* 0x000fea0003800200 */
.L_x_219:
[----:B------:R-:W-:Y:S04]  /*b940*/  BSSY.RECONVERGENT B2, `(.L_x_221) ;  /* 0x0000007000027945 */ /* 0x000fe80003800200 */
[----:B------:R-:W-:Y:S05]  /*b950*/  @P2 BRA P3, `(.L_x_222) ;  /* 0x0000000000142947 */ /* 0x000fea0001800000 */
[----:B------:R-:W-:Y:S01]  /*b960*/  IMAD.MOV.U32 R8, RZ, RZ, R28 ;  /* 0x000000ffff087224 */ /* 0x000fe200078e001c */
[----:B------:R-:W-:Y:S01]  /*b970*/  MOV R9, 0xb9a0 ;  /* 0x0000b9a000097802 */ /* 0x000fe20000000f00 */
[----:B------:R-:W-:-:S07]  /*b980*/  IMAD.MOV.U32 R11, RZ, RZ, R29 ;  /* 0x000000ffff0b7224 */ /* 0x000fce00078e001d */
[----:B-12---:R-:W-:Y:S05]  /*b990*/  CALL.REL.NOINC `($__internal_0_$__cuda_sm20_div_rn_f64_full) ;  /* 0x0000011800587944 */ /* 0x006fea0003c00000 */
[----:B------:R-:W-:-:S07]  /*b9a0*/  IMAD.MOV.U32 R11, RZ, RZ, R8 ;  /* 0x000000ffff0b7224 */ /* 0x000fce00078e0008 */
.L_x_222:
[----:B------:R-:W-:Y:S05]  /*b9b0*/  BSYNC.RECONVERGENT B2 ;  /* 0x0000000000027941 */ /* 0x000fea0003800200 */
.L_x_221:
        /* <DEDUP_REMOVED lines=26> */
.L_x_226:
[----:B------:R-:W-:Y:S05]  /*bb60*/  BSYNC.RECONVERGENT B4 ;  /* 0x0000000000047941 */ /* 0x000fea0003800200 */
.L_x_225:
[----:B------:R-:W-:Y:S01]  /*bb70*/  VIADD R38, R8, 0x1 ;  /* 0x0000000108267836 */ /* 0x000fe20000000000 */
[----:B------:R-:W-:Y:S06]  /*bb80*/  BRA `(.L_x_227) ;  /* 0x0000000000087947 */ /* 0x000fec0003800000 */
.L_x_224:
[----:B------:R-:W-:Y:S01]  /*bb90*/  DMUL R36, RZ, R10 ;  /* 0x0000000aff247228 */ /* 0x000fe20000000000 */
[----:B------:R-:W-:-:S10]  /*bba0*/  IMAD.MOV.U32 R38, RZ, RZ, 0x1 ;  /* 0x00000001ff267424 */ /* 0x000fd400078e00ff */
.L_x_227:
[----:B------:R-:W-:Y:S05]  /*bbb0*/  BSYNC.RECONVERGENT B3 ;  /* 0x0000000000037941 */ /* 0x000fea0003800200 */
.L_x_223:
        /* <DEDUP_REMOVED lines=59> */
.L_x_229:
[----:B------:R-:W-:Y:S01]  /*bf70*/  DMUL R36, RZ, R30 ;  /* 0x0000001eff247228 */ /* 0x000fe20000000000 */
[----:B0-----:R-:W-:-:S10]  /*bf80*/  IMAD.MOV.U32 R29, RZ, RZ, RZ ;  /* 0x000000ffff1d7224 */ /* 0x001fd400078e00ff */
.L_x_230:
[----:B------:R-:W-:Y:S05]  /*bf90*/  BSYNC.RECONVERGENT B3 ;  /* 0x0000000000037941 */ /* 0x000fea0003800200 */
.L_x_228:
        /* <DEDUP_REMOVED lines=24> */
[----:B------:R-:W-:Y:S01]  /*c120*/  DFMA R8, R34, R8, R14 ;  /* 0x000000082208722b */ /* 0x000fe2000000000e */
[----:B------:R-:W-:Y:S02]  /*c130*/  IMAD.MOV.U32 R14, RZ, RZ, 0x0 ;  /* 0x00000000ff0e7424 */ /* 0x000fe400078e00ff */
[----:B------:R-:W-:-:S05]  /*c140*/  IMAD.MOV.U32 R15, RZ, RZ, 0x40440000 ;  /* 0x40440000ff0f7424 */ /* 0x000fca00078e00ff */
[----:B-----5:R-:W-:Y:S01]  /*c150*/  DFMA R8, R34, R8, R16 ;  /* 0x000000082208722b */ /* 0x020fe20000000010 */
[----:B------:R-:W-:Y:S01]  /*c160*/  MOV R16, 0xfca213ea ;  /* 0xfca213ea00107802 */ /* 0x000fe20000000f00 */
        /* <DEDUP_REMOVED lines=26> */
[----:B------:R-:W-:Y:S01]  /*c310*/  UMOV UR7, 0x3efa0199 ;  /* 0x3efa019900077882 */ /* 0x000fe20000000000 */
[----:B0-----:R-:W-:-:S05]  /*c320*/  DFMA R18, R12, -R14, 1 ;  /* 0x3ff000000c12742b */ /* 0x001fca000000080e */
[----:B------:R-:W-:Y:S01]  /*c330*/  DFMA R16, R32, R16, UR6 ;  /* 0x0000000620107e2b */ /* 0x000fe20008000010 */
[----:B------:R-:W-:Y:S01]  /*c340*/  UMOV UR6, 0x14761f65 ;  /* 0x14761f6500067882 */ /* 0x000fe20000000000 */
[----:B------:R-:W-:Y:S01]  /*c350*/  UMOV UR7, 0x3f2a01a0 ;  /* 0x3f2a01a000077882 */ /* 0x000fe20000000000 */
[----:B------:R-:W-:-:S05]  /*c360*/  DFMA R18, R18, R18, R18 ;  /* 0x000000121212722b */ /* 0x000fca0000000012 */
[----:B------:R-:W-:Y:S01]  /*c370*/  DFMA R16, R32, R16, UR6 ;  /* 0x0000000620107e2b */ /* 0x000fe20008000010 */
[----:B------:R-:W-:Y:S01]  /*c380*/  UMOV UR6, 0x1852b7af ;  /* 0x1852b7af00067882 */ /* 0x000fe20000000000 */
[----:B------:R-:W-:Y:S01]  /*c390*/  UMOV UR7, 0x3f56c16c ;  /* 0x3f56c16c00077882 */ /* 0x000fe20000000000 */
[----:B------:R-:W-:-:S05]  /*c3a0*/  DFMA R12, R12, R18, R12 ;  /* 0x000000120c0c722b */ /* 0x000fca000000000c */
[----:B------:R-:W-:Y:S01]  /*c3b0*/  DFMA R18, R32, R16, UR6 ;  /* 0x0000000620127e2b */ /* 0x000fe20008000010 */
[----:B------:R-:W-:Y:S01]  /*c3c0*/  UMOV UR6, 0x11122322 ;  /* 0x1112232200067882 */ /* 0x000fe20000000000 */
[----:B------:R-:W-:Y:S01]  /*c3d0*/  UMOV UR7, 0x3f811111 ;  /* 0x3f81111100077882 */ /* 0x000fe20000000000 */
[----:B------:R-:W-:-:S05]  /*c3e0*/  DFMA R16, R12, -R14, 1 ;  /* 0x3ff000000c10742b */ /* 0x000fca000000080e */
[----:B------:R-:W-:Y:S01]  /*c3f0*/  DFMA R14, R32, R18, UR6 ;  /* 0x00000006200e7e2b */ /* 0x000fe20008000012 */
[----:B------:R-:W-:Y:S01]  /*c400*/  UMOV UR6, 0x555502a1 ;  /* 0x555502a100067882 */ /* 0x000fe20000000000 */
[----:B------:R-:W-:Y:S01]  /*c410*/  UMOV UR7, 0x3fa55555 ;  /* 0x3fa5555500077882 */ /* 0x000fe20000000000 */
[----:B------:R-:W-:-:S05]  /*c420*/  DFMA R12, R12, R16, R12 ;  /* 0x000000100c0c722b */ /* 0x000fca000000000c */
[----:B------:R-:W-:Y:S01]  /*c430*/  DFMA R14, R32, R14, UR6 ;  /* 0x00000006200e7e2b */ /* 0x000fe2000800000e */
[----:B------:R-:W-:Y:S01]  /*c440*/  UMOV UR6, 0x55555511 ;  /* 0x5555551100067882 */ /* 0x000fe20000000000 */
[----:B------:R-:W-:Y:S01]  /*c450*/  UMOV UR7, 0x3fc55555 ;  /* 0x3fc5555500077882 */ /* 0x000fe20000000000 */
[----:B------:R-:W-:-:S05]  /*c460*/  DMUL R18, R12, R30 ;  /* 0x0000001e0c127228 */ /* 0x000fca0000000000 */
[----:B------:R-:W-:Y:S01]  /*c470*/  DFMA R14, R32, R14, UR6 ;  /* 0x00000006200e7e2b */ /* 0x000fe2000800000e */
[----:B------:R-:W-:Y:S01]  /*c480*/  UMOV UR6, 0xb ;  /* 0x0000000b00067882 */ /* 0x000fe20000000000 */
[----:B------:R-:W-:Y:S01]  /*c490*/  UMOV UR7, 0x3fe00000 ;  /* 0x3fe0000000077882 */ /* 0x000fe20000000000 */
[----:B------:R-:W-:-:S05]  /*c4a0*/  DFMA R16, R18, -40, R30 ;  /* 0xc04400001210782b */ /* 0x000fca000000001e */
[----:B------:R-:W-:-:S03]  /*c4b0*/  DFMA R14, R32, R14, UR6 ;  /* 0x00000006200e7e2b */ /* 0x000fc6000800000e */
[----:B------:R-:W-:-:S05]  /*c4c0*/  DFMA R12, R12, R16, R18 ;  /* 0x000000100c0c722b */ /* 0x000fca0000000012 */
[----:B------:R-:W-:-:S05]  /*c4d0*/  DFMA R14, R32, R14, 1 ;  /* 0x3ff00000200e742b */ /* 0x000fca000000000e */
[----:B------:R-:W-:-:S03]  /*c4e0*/  FFMA R16, RZ, 3.0625, R13 ;  /* 0x40440000ff107823 */ /* 0x000fc6000000000d */
[----:B------:R-:W-:Y:S02]  /*c4f0*/  DFMA R14, R32, R14, 1 ;  /* 0x3ff00000200e742b */ /* 0x000fe4000000000e */
[----:B------:R-:W-:-:S08]  /*c500*/  FSETP.GT.AND P2, PT, |R16|, 1.469367938527859385e-39, PT ;  /* 0x001000001000780b */ /* 0x000fd00003f44200 */
        /* <DEDUP_REMOVED lines=15> */
.L_x_232:
[----:B------:R-:W-:Y:S05]  /*c600*/  BSYNC.RECONVERGENT B1 ;  /* 0x0000000000017941 */ /* 0x000fea0003800200 */
.L_x_231:
[----:B------:R-:W-:Y:S04]  /*c610*/  BSSY.RECONVERGENT B2, `(.L_x_233) ;  /* 0x0000008000027945 */ /* 0x000fe80003800200 */
[----:B------:R-:W-:Y:S05]  /*c620*/  @P2 BRA P3, `(.L_x_234) ;  /* 0x0000000000182947 */ /* 0x000fea0001800000 */
[----:B------:R-:W-:Y:S01]  /*c630*/  IMAD.MOV.U32 R8, RZ, RZ, R30 ;  /* 0x000000ffff087224 */ /* 0x000fe200078e001e */
[----:B------:R-:W-:Y:S01]  /*c640*/  MOV R9, 0xc670 ;  /* 0x0000c67000097802 */ /* 0x000fe20000000f00 */
[----:B------:R-:W-:-:S07]  /*c650*/  IMAD.MOV.U32 R11, RZ, RZ, R31 ;  /* 0x000000ffff0b7224 */ /* 0x000fce00078e001f */
[----:B-12---:R-:W-:Y:S05]  /*c660*/  CALL.REL.NOINC `($__internal_0_$__cuda_sm20_div_rn_f64_full) ;  /* 0x0000010c00247944 */ /* 0x006fea0003c00000 */
[----:B------:R-:W-:Y:S02]  /*c670*/  IMAD.MOV.U32 R12, RZ, RZ, R10 ;  /* 0x000000ffff0c7224 */ /* 0x000fe400078e000a */
[----:B------:R-:W-:-:S07]  /*c680*/  IMAD.MOV.U32 R13, RZ, RZ, R8 ;  /* 0x000000ffff0d7224 */ /* 0x000fce00078e0008 */
.L_x_234:
[----:B------:R-:W-:Y:S05]  /*c690*/  BSYNC.RECONVERGENT B2 ;  /* 0x0000000000027941 */ /* 0x000fea0003800200 */
.L_x_233:
        /* <DEDUP_REMOVED lines=27> */
.L_x_238:
[----:B------:R-:W-:Y:S05]  /*c850*/  BSYNC.RECONVERGENT B4 ;  /* 0x0000000000047941 */ /* 0x000fea0003800200 */
.L_x_237:
[----:B------:R-:W-:Y:S01]  /*c860*/  VIADD R29, R8, 0x1 ;  /* 0x00000001081d7836 */ /* 0x000fe20000000000 */
[----:B------:R-:W-:Y:S06]  /*c870*/  BRA `(.L_x_239) ;  /* 0x0000000000087947 */ /* 0x000fec0003800000 */
.L_x_236:
[----:B------:R-:W-:Y:S01]  /*c880*/  DMUL R38, RZ, R12 ;  /* 0x0000000cff267228 */ /* 0x000fe20000000000 */
[----:B------:R-:W-:-:S10]  /*c890*/  IMAD.MOV.U32 R29, RZ, RZ, 0x1 ;  /* 0x00000001ff1d7424 */ /* 0x000fd400078e00ff */
.L_x_239:
[----:B------:R-:W-:Y:S05]  /*c8a0*/  BSYNC.RECONVERGENT B3 ;  /* 0x0000000000037941 */ /* 0x000fea0003800200 */
.L_x_235:
        /* <DEDUP_REMOVED lines=52> */
[----:B------:R-:W-:Y:S02]  /*cbf0*/  MOV R35, R31 ;  /* 0x0000001f00237202 */ /* 0x000fe40000000f00 */
[----:B------:R-:W-:-:S07]  /*cc00*/  MOV R34, 0xcc20 ;  /* 0x0000cc2000227802 */ /* 0x000fce0000000f00 */
[----:B012---:R-:W-:Y:S05]  /*cc10*/  CALL.REL.NOINC `($_ZN3cub18CUB_300001_SM_10006detail6reduce18DeviceReduceKernelINS2_10policy_hubIfyN4cuda3std3__44plusIfEEE10Policy1000EN6thrust24THRUST_300001_SM_1000_NS6detail15normal_iteratorINSD_10device_ptrIdEEEEyS9_f9integrateEEvT0_PT3_T1_NS0_13GridEvenShareISN_EET2_T4_$__internal_trig_reduction_slowpathd) ;  /* 0x0000010c00507944 */ /* 0x007fea0003c00000 */
[----:B------:R-:W-:Y:S02]  /*cc20*/  IMAD.MOV.U32 R38, RZ, RZ, R11 ;  /* 0x000000ffff267224 */ /* 0x000fe400078e000b */
[----:B------:R-:W-:Y:S02]  /*cc30*/  IMAD.MOV.U32 R36, RZ, RZ, R12 ;  /* 0x000000ffff247224 */ /* 0x000fe400078e000c */
[----:B------:R-:W-:Y:S01]  /*cc40*/  IMAD.MOV.U32 R37, RZ, RZ, R13 ;  /* 0x000000ffff257224 */ /* 0x000fe200078e000d */
[----:B------:R-:W-:Y:S06]  /*cc50*/  BRA `(.L_x_242) ;  /* 0x0000000000087947 */ /* 0x000fec0003800000 */
.L_x_241:
[----:B------:R-:W-:Y:S01]  /*cc60*/  DMUL R36, RZ, R30 ;  /* 0x0000001eff247228 */ /* 0x000fe20000000000 */
[----:B------:R-:W-:-:S10]  /*cc70*/  IMAD.MOV.U32 R38, RZ, RZ, RZ ;  /* 0x000000ffff267224 */ /* 0x000fd400078e00ff */
.L_x_242:
[----:B------:R-:W-:Y:S05]  /*cc80*/  BSYNC.RECONVERGENT B3 ;  /* 0x0000000000037941 */ /* 0x000fea0003800200 */
.L_x_240:
        /* <DEDUP_REMOVED lines=27> */
[----:B-----5:R-:W-:-:S08]  /*ce40*/  DFMA R8, R34, R8, R16 ;  /* 0x000000082208722b */ /* 0x020fd00000000010 */
[----:B------:R-:W-:Y:S01]  /*ce50*/  DFMA R8, R34, R8, R18 ;  /* 0x000000082208722b */ /* 0x000fe20000000012 */
[----:B------:R-:W-:Y:S02]  /*ce60*/  IMAD.MOV.U32 R18, RZ, RZ, -0x35dec16 ;  /* 0xfca213eaff127424 */ /* 0x000fe400078e00ff */
[----:B------:R-:W-:-:S05]  /*ce70*/  IMAD.MOV.U32 R19, RZ, RZ, 0x3e928af3 ;  /* 0x3e928af3ff137424 */ /* 0x000fca00078e00ff */
        /* <DEDUP_REMOVED lines=17> */
[----:B------:R-:W-:Y:S02]  /*cf90*/  IMAD.MOV.U32 R12, RZ, RZ, 0x0 ;  /* 0x00000000ff0c7424 */ /* 0x000fe400078e00ff */
[----:B------:R-:W-:-:S03]  /*cfa0*/  IMAD.MOV.U32 R13, RZ, RZ, 0x40440000 ;  /* 0x40440000ff0d7424 */ /* 0x000fc600078e00ff */
[----:B------:R-:W-:Y:S01]  /*cfb0*/  DFMA R18, R32, UR6, R18 ;  /* 0x0000000620127c2b */ /* 0x000fe20008000012 */
        /* <DEDUP_REMOVED lines=27> */
[----:B------:R-:W-:Y:S01]  /*d170*/  DFMA R14, R32, R14, UR6 ;  /* 0x00000006200e7e2b */ /* 0x000fe2000800000e */
[----:B------:R-:W-:Y:S01]  /*d180*/  UMOV UR6, 0xb ;  /* 0x0000000b00067882 */ /* 0x000fe20000000000 */
[----:B------:R-:W-:Y:S01]  /*d190*/  UMOV UR7, 0x3fe00000 ;  /* 0x3fe0000000077882 */ /* 0x000fe20000000000 */
[----:B------:R-:W-:-:S05]  /*d1a0*/  DFMA R12, R12, R16, R18 ;  /* 0x000000100c0c722b */ /* 0x000fca0000000012 */
[----:B------:R-:W-:-:S08]  /*d1b0*/  DFMA R14, R32, R14, UR6 ;  /* 0x00000006200e7e2b */ /* 0x000fd0000800000e */
        /* <DEDUP_REMOVED lines=19> */
.L_x_244:
[----:B------:R-:W-:Y:S05]  /*d2f0*/  BSYNC.RECONVERGENT B1 ;  /* 0x0000000000017941 */ /* 0x000fea0003800200 */
.L_x_243:
        /* <DEDUP_REMOVED lines=8> */
.L_x_246:
[----:B------:R-:W-:Y:S05]  /*d380*/  BSYNC.RECONVERGENT B2 ;  /* 0x0000000000027941 */ /* 0x000fea0003800200 */
.L_x_245:
        /* <DEDUP_REMOVED lines=23> */
[----:B-12---:R-:W-:Y:S05]  /*d500*/  CALL.REL.NOINC `($_ZN3cub18CUB_300001_SM_10006detail6reduce18DeviceReduceKernelINS2_10policy_hubIfyN4cuda3std3__44plusIfEEE10Policy1000EN6thrust24THRUST_300001_SM_1000_NS6detail15normal_iteratorINSD_10device_ptrIdEEEEyS9_f9integrateEEvT0_PT3_T1_NS0_13GridEvenShareISN_EET2_T4_$__internal_trig_reduction_slowpathd) ;  /* 0x0000010400147944 */ /* 0x006fea0003c00000 */
[----:B------:R-:W-:Y:S02]  /*d510*/  IMAD.MOV.U32 R8, RZ, RZ, R11 ;  /* 0x000000ffff087224 */ /* 0x000fe400078e000b */
[----:B------:R-:W-:Y:S02]  /*d520*/  IMAD.MOV.U32 R36, RZ, RZ, R12 ;  /* 0x000000ffff247224 */ /* 0x000fe400078e000c */
[----:B------:R-:W-:-:S07]  /*d530*/  IMAD.MOV.U32 R37, RZ, RZ, R13 ;  /* 0x000000ffff257224 */ /* 0x000fce00078e000d */
.L_x_250:
[----:B------:R-:W-:Y:S05]  /*d540*/  BSYNC.RECONVERGENT B4 ;  /* 0x0000000000047941 */ /* 0x000fea0003800200 */
.L_x_249:
[----:B------:R-:W-:Y:S01]  /*d550*/  VIADD R40, R8, 0x1 ;  /* 0x0000000108287836 */ /* 0x000fe20000000000 */
[----:B------:R-:W-:Y:S06]  /*d560*/  BRA `(.L_x_251) ;  /* 0x0000000000087947 */ /* 0x000fec0003800000 */
.L_x_248:
[----:B------:R-:W-:Y:S01]  /*d570*/  DMUL R36, RZ, R12 ;  /* 0x0000000cff247228 */ /* 0x000fe20000000000 */
[----:B------:R-:W-:-:S10]  /*d580*/  IMAD.MOV.U32 R40, RZ, RZ, 0x1 ;  /* 0x00000001ff287424 */ /* 0x000fd400078e00ff */
.L_x_251:
[----:B------:R-:W-:Y:S05]  /*d590*/  BSYNC.RECONVERGENT B3 ;  /* 0x0000000000037941 */ /* 0x000fea0003800200 */
.L_x_247:
        /* <DEDUP_REMOVED lines=59> */
.L_x_253:
[----:B------:R-:W-:Y:S01]  /*d950*/  DMUL R38, RZ, R32 ;  /* 0x00000020ff267228 */ /* 0x000fe20000000000 */
[----:B0-----:R-:W-:-:S10]  /*d960*/  IMAD.MOV.U32 R31, RZ, RZ, RZ ;  /* 0x000000ffff1f7224 */ /* 0x001fd400078e00ff */
.L_x_254:
[----:B------:R-:W-:Y:S05]  /*d970*/  BSYNC.RECONVERGENT B3 ;  /* 0x0000000000037941 */ /* 0x000fea0003800200 */
.L_x_252:
        /* <DEDUP_REMOVED lines=27> */
[----:B------:R-:W-:-:S06]  /*db30*/  HFMA2 R16, -RZ, RZ, 0, 5.9604644775390625e-08 ;  /* 0x00000001ff107431 */ /* 0x000fcc00000001ff */
        /* <DEDUP_REMOVED lines=35> */
[----:B------:R-:W-:-:S07]  /*dd70*/  UMOV UR7, 0x3f56c16c ;  /* 0x3f56c16c00077882 */ /* 0x000fce0000000000 */
[----:B------:R-:W-:Y:S02]  /*dd80*/  DFMA R14, R16, R14, R16 ;  /* 0x0000000e100e722b */ /* 0x000fe40000000010 */
[----:B------:R-:W-:Y:S01]  /*dd90*/  DFMA R16, R34, R18, UR6 ;  /* 0x0000000622107e2b */ /* 0x000fe20008000012 */
[----:B------:R-:W-:Y:S01]  /*dda0*/  UMOV UR6, 0x11122322 ;  /* 0x1112232200067882 */ /* 0x000fe20000000000 */
[----:B------:R-:W-:-:S04]  /*ddb0*/  UMOV UR7, 0x3f811111 ;  /* 0x3f81111100077882 */ /* 0x000fc80000000000 */
[----:B------:R-:W-:Y:S02]  /*ddc0*/  DFMA R12, R14, -R12, 1 ;  /* 0x3ff000000e0c742b */ /* 0x000fe4000000080c */
[----:B------:R-:W-:Y:S01]  /*ddd0*/  DFMA R16, R34, R16, UR6 ;  /* 0x0000000622107e2b */ /* 0x000fe20008000010 */
[----:B------:R-:W-:Y:S01]  /*dde0*/  UMOV UR6, 0x555502a1 ;  /* 0x555502a100067882 */ /* 0x000fe20000000000 */
[----:B------:R-:W-:-:S04]  /*ddf0*/  UMOV UR7, 0x3fa55555 ;  /* 0x3fa5555500077882 */ /* 0x000fc80000000000 */
[----:B------:R-:W-:Y:S02]  /*de00*/  DFMA R12, R14, R12, R14 ;  /* 0x0000000c0e0c722b */ /* 0x000fe4000000000e */
[----:B------:R-:W-:Y:S01]  /*de10*/  DFMA R14, R34, R16, UR6 ;  /* 0x00000006220e7e2b */ /* 0x000fe20008000010 */
[----:B------:R-:W-:Y:S01]  /*de20*/  UMOV UR6, 0x55555511 ;  /* 0x5555551100067882 */ /* 0x000fe20000000000 */
[----:B------:R-:W-:-:S04]  /*de30*/  UMOV UR7, 0x3fc55555 ;  /* 0x3fc5555500077882 */ /* 0x000fc80000000000 */
[----:B------:R-:W-:Y:S02]  /*de40*/  DMUL R18, R12, R32 ;  /* 0x000000200c127228 */ /* 0x000fe40000000000 */
[----:B------:R-:W-:Y:S01]  /*de50*/  DFMA R14, R34, R14, UR6 ;  /* 0x00000006220e7e2b */ /* 0x000fe2000800000e */
[----:B------:R-:W-:Y:S01]  /*de60*/  UMOV UR6, 0xb ;  /* 0x0000000b00067882 */ /* 0x000fe20000000000 */
[----:B------:R-:W-:-:S04]  /*de70*/  UMOV UR7, 0x3fe00000 ;  /* 0x3fe0000000077882 */ /* 0x000fc80000000000 */
[----:B------:R-:W-:Y:S02]  /*de80*/  DFMA R16, R18, -40, R32 ;  /* 0xc04400001210782b */ /* 0x000fe40000000020 */
[----:B------:R-:W-:-:S06]  /*de90*/  DFMA R14, R34, R14, UR6 ;  /* 0x00000006220e7e2b */ /* 0x000fcc000800000e */
[----:B------:R-:W-:Y:S02]  /*dea0*/  DFMA R12, R12, R16, R18 ;  /* 0x000000100c0c722b */ /* 0x000fe40000000012 */
        /* <DEDUP_REMOVED lines=19> */
.L_x_256:
[----:B------:R-:W-:Y:S05]  /*dfe0*/  BSYNC.RECONVERGENT B1 ;  /* 0x0000000000017941 */ /* 0x000fea0003800200 */
.L_x_255:
        /* <DEDUP_REMOVED lines=8> */
.L_x_258:
[----:B------:R-:W-:Y:S05]  /*e070*/  BSYNC.RECONVERGENT B2 ;  /* 0x0000000000027941 */ /* 0x000fea0003800200 */
.L_x_257:
        /* <DEDUP_REMOVED lines=27> */
.L_x_262:
[----:B------:R-:W-:Y:S05]  /*e230*/  BSYNC.RECONVERGENT B4 ;  /* 0x0000000000047941 */ /* 0x000fea0003800200 */
.L_x_261:
[----:B------:R-:W-:Y:S01]  /*e240*/  VIADD R31, R8, 0x1 ;  /* 0x00000001081f7836 */ /* 0x000fe20000000000 */
[----:B------:R-:W-:Y:S06]  /*e250*/  BRA `(.L_x_263) ;  /* 0x0000000000087947 */ /* 0x000fec0003800000 */
.L_x_260:
[----:B------:R-:W-:Y:S01]  /*e260*/  DMUL R34, RZ, R12 ;  /* 0x0000000cff227228 */ /* 0x000fe20000000000 */
[----:B------:R-:W-:-:S10]  /*e270*/  IMAD.MOV.U32 R31, RZ, RZ, 0x1 ;  /* 0x00000001ff1f7424 */ /* 0x000fd400078e00ff */
.L_x_263:
[----:B------:R-:W-:Y:S05]  /*e280*/  BSYNC.RECONVERGENT B3 ;  /* 0x0000000000037941 */ /* 0x000fea0003800200 */
.L_x_259:
[----:B------:R-:W0:Y:S01]  /*e290*/  LDCU.64 UR6, c[0x4][0x160] ;  /* 0x01002c00ff0677ac */ /* 0x000e220008000a00 */
[----:B------:R-:W-:Y:S01]  /*e2a0*/  IMAD.SHL.U32 R8, R31, 0x40, RZ ;  /* 0x000000401f087824 */ /* 0x000fe200078e00ff */
[----:B------:R3:W4:Y:S04]  /*e2b0*/  LDG.E.64 R32, desc[UR12][R26.64+0x7800] ;  /* 0x0078000c1a207981 */ /* 0x000728000c1e1b00 */
[----:B------:R-:W-:-:S04]  /*e2c0*/  LOP3.LUT R8, R8, 0x40, RZ, 0xc0, !PT ;  /* 0x0000004008087812 */ /* 0x000fc800078ec0ff */
[----:B0-----:R-:W-:-:S05]  /*e2d0*/  IADD3 R16, P0, PT, R8, UR6, RZ ;  /* 0x0000000608107c10 */ /* 0x001fca000ff1e0ff */
[----:B------:R-:W-:-:S05]  /*e2e0*/  IMAD.X R17, RZ, RZ, UR7, P0 ;  /* 0x00000007ff117e24 */ /* 0x000fca00080e06ff */
[----:B------:R-:W5:Y:S04]  /*e2f0*/  LDG.E.128.CONSTANT R8, desc[UR12][R16.64] ;  /* 0x0000000c10087981 */ /* 0x000f68000c1e9d00 */
[----:B------:R-:W2:Y:S04]  /*e300*/  LDG.E.128.CONSTANT R12, desc[UR12][R16.64+0x10] ;  /* 0x0000100c100c7981 */ /* 0x000ea8000c1e9d00 */
[----:B------:R-:W4:Y:S01]  /*e310*/  LDG.E.128.CONSTANT R16, desc[UR12][R16.64+0x20] ;  /* 0x0000200c10107981 */ /* 0x000f22000c1e9d00 */
[----:B------:R-:W-:Y:S01]  /*e320*/  LOP3.LUT R36, R31, 0x1, RZ, 0xc0, !PT ;  /* 0x000000011f247812 */ /* 0x000fe200078ec0ff */
[----:B------:R-:W-:-:S02]  /*e330*/  IMAD.MOV.U32 R40, RZ, RZ, 0x20fd8164 ;  /* 0x20fd8164ff287424 */ /* 0x000fc400078e00ff */
[----:B------:R-:W-:Y:S01]  /*e340*/  IMAD.MOV.U32 R41, RZ, RZ, 0x3da8ff83 ;  /* 0x3da8ff83ff297424 */ /* 0x000fe200078e00ff */
[----:B------:R-:W-:Y:S01]  /*e350*/  ISETP.NE.U32.AND P0, PT, R36, 0x1, PT ;  /* 0x000000012400780c */ /* 0x000fe20003f05070 */
[----:B------:R-:W-:-:S03]  /*e360*/  DMUL R36, R34, R34 ;  /* 0x0000002222247228 */ /* 0x000fc60000000000 */
[----:B---3--:R-:W-:Y:S02]  /*e370*/  FSEL R26, R40, -8.06006814911005101289e+34, !P0 ;  /* 0xf9785eba281a7808 */ /* 0x008fe40004000000 */
[----:B------:R-:W-:Y:S01]  /*e380*/  FSEL R27, -R41, 0.11223486810922622681, !P0 ;  /* 0x3de5db65291b7808 */ /* 0x000fe20004000100 */
[----:B------:R-:W-:Y:S05]  /*e390*/  BSSY.RECONVERGENT B3, `(.L_x_264) ;  /* 0x000002d000037945 */ /* 0x000fea0003800200 */
[----:B-----5:R-:W-:-:S08]  /*e3a0*/  DFMA R8, R36, R26, R8 ;  /* 0x0000001a2408722b */ /* 0x020fd00000000008 */
[----:B------:R-:W-:-:S08]  /*e3b0*/  DFMA R8, R36, R8, R10 ;  /* 0x000000082408722b */ /* 0x000fd0000000000a */
[----:B--2---:R-:W-:-:S08]  /*e3c0*/  DFMA R8, R36, R8, R12 ;  /* 0x000000082408722b */ /* 0x004fd0000000000c */
[----:B------:R-:W-:-:S08]  /*e3d0*/  DFMA R8, R36, R8, R14 ;  /* 0x000000082408722b */ /* 0x000fd0000000000e */
[----:B----4-:R-:W-:-:S08]  /*e3e0*/  DFMA R8, R36, R8, R16 ;  /* 0x000000082408722b */ /* 0x010fd00000000010 */
        /* <DEDUP_REMOVED lines=10> */
[----:B------:R-:W-:-:S08]  /*e490*/  DSETP.NEU.AND P0, PT, |R32|, +INF , PT ;  /* 0x7ff000002000742a */ /* 0x000fd00003f0d200 */
        /* <DEDUP_REMOVED lines=26> */
.L_x_265:
[----:B------:R-:W-:Y:S01]  /*e640*/  DMUL R38, RZ, R32 ;  /* 0x00000020ff267228 */ /* 0x000fe20000000000 */
[----:B0-----:R-:W-:-:S10]  /*e650*/  MOV R27, RZ ;  /* 0x000000ff001b7202 */ /* 0x001fd40000000f00 */
.L_x_266:
[----:B------:R-:W-:Y:S05]  /*e660*/  BSYNC.RECONVERGENT B3 ;  /* 0x0000000000037941 */ /* 0x000fea0003800200 */
.L_x_264:
        /* <DEDUP_REMOVED lines=102> */
.L_x_268:
[----:B------:R-:W-:Y:S05]  /*ecd0*/  BSYNC.RECONVERGENT B1 ;  /* 0x0000000000017941 */ /* 0x000fea0003800200 */
.L_x_267:
        /* <DEDUP_REMOVED lines=8> */
.L_x_270:
[----:B------:R-:W-:Y:S05]  /*ed60*/  BSYNC.RECONVERGENT B2 ;  /* 0x0000000000027941 */ /* 0x000fea0003800200 */
.L_x_269:
[----:B------:R-:W0:Y:S01]  /*ed70*/  LDCU UR6, c[0x0][0x3c0] ;  /* 0x00007800ff0677ac */ /* 0x000e220008000800 */
[----:B------:R-:W-:Y:S01]  /*ed80*/  DSETP.NEU.AND P0, PT, |R12|, +INF , PT ;  /* 0x7ff000000c00742a */ /* 0x000fe20003f0d200 */
[----:B------:R-:W-:Y:S01]  /*ed90*/  BSSY.RECONVERGENT B3, `(.L_x_271) ;  /* 0x0000021000037945 */ /* 0x000fe20003800200 */
[----:B0-----:R-:W-:-:S04]  /*eda0*/  USHF.L.U32 UR6, UR6, 0xc, URZ ;  /* 0x0000000c06067899 */ /* 0x001fc800080006ff */
[----:B------:R-:W-:-:S08]  /*edb0*/  USHF.R.S32.HI UR7, URZ, 0x1f, UR6 ;  /* 0x0000001fff077899 */ /* 0x000fd00008011406 */
        /* <DEDUP_REMOVED lines=25> */
.L_x_274:
[----:B------:R-:W-:Y:S05]  /*ef50*/  BSYNC.RECONVERGENT B4 ;  /* 0x0000000000047941 */ /* 0x000fea0003800200 */
.L_x_273:
[----:B------:R-:W-:Y:S01]  /*ef60*/  IADD3 R27, PT, PT, R8, 0x1, RZ ;  /* 0x00000001081b7810 */ /* 0x000fe20007ffe0ff */
[----:B------:R-:W-:Y:S06]  /*ef70*/  BRA `(.L_x_275) ;  /* 0x0000000000087947 */ /* 0x000fec0003800000 */
.L_x_272:
[----:B------:R-:W-:Y:S01]  /*ef80*/  DMUL R36, RZ, R12 ;  /* 0x0000000cff247228 */ /* 0x000fe20000000000 */
[----:B------:R-:W-:-:S10]  /*ef90*/  IMAD.MOV.U32 R27, RZ, RZ, 0x1 ;  /* 0x00000001ff1b7424 */ /* 0x000fd400078e00ff */
.L_x_275:
[----:B------:R-:W-:Y:S05]  /*efa0*/  BSYNC.RECONVERGENT B3 ;  /* 0x0000000000037941 */ /* 0x000fea0003800200 */
.L_x_271:
        /* <DEDUP_REMOVED lines=11> */
[----:B------:R-:W-:Y:S01]  /*f060*/  UISETP.GE.U32.AND UP0, UPT, UR8, UR6, UPT ;  /* 0x000000060800728c */ /* 0x000fe2000bf06070 */
[----:B------:R-:W-:Y:S01]  /*f070*/  ISETP.NE.U32.AND P0, PT, R31, 0x1, PT ;  /* 0x000000011f00780c */ /* 0x000fe20003f05070 */
[----:B------:R-:W-:-:S02]  /*f080*/  IMAD.MOV.U32 R31, RZ, RZ, 0x3da8ff83 ;  /* 0x3da8ff83ff1f7424 */ /* 0x000fc400078e00ff */
[----:B-1----:R-:W-:Y:S01]  /*f090*/  FADD R3, R20, R3 ;  /* 0x0000000314037221 */ /* 0x002fe20000000000 */
[----:B------:R-:W-:Y:S01]  /*f0a0*/  FADD R4, R4, R5 ;  /* 0x0000000504047221 */ /* 0x000fe20000000000 */
[----:B------:R-:W-:Y:S01]  /*f0b0*/  FSEL R32, R32, -8.06006814911005101289e+34, !P0 ;  /* 0xf9785eba20207808 */ /* 0x000fe20004000000 */
[----:B------:R-:W-:Y:S01]  /*f0c0*/  FADD R6, R6, R7 ;  /* 0x0000000706067221 */ /* 0x000fe20000000000 */
[----:B------:R-:W-:Y:S01]  /*f0d0*/  FSEL R33, -R31, 0.11223486810922622681, !P0 ;  /* 0x3de5db651f217808 */ /* 0x000fe20004000100 */
[----:B------:R-:W-:Y:S01]  /*f0e0*/  FADD R21, R21, R22 ;  /* 0x0000001615157221 */ /* 0x000fe20000000000 */
[----:B------:R-:W-:Y:S01]  /*f0f0*/  FADD R23, R23, R24 ;  /* 0x0000001817177221 */ /* 0x000fe20000000000 */
[----:B------:R-:W-:Y:S01]  /*f100*/  FADD R28, R25, R28 ;  /* 0x0000001c191c7221 */ /* 0x000fe20000000000 */
[----:B------:R-:W-:Y:S01]  /*f110*/  FADD R29, R29, R30 ;  /* 0x0000001e1d1d7221 */ /* 0x000fe20000000000 */
[----:B------:R-:W-:Y:S01]  /*f120*/  UISETP.GE.U32.AND.EX UP0, UPT, UR5, UR7, UPT, UP0 ;  /* 0x000000070500728c */ /* 0x000fe2000bf06100 */
[----:B------:R-:W-:Y:S01]  /*f130*/  FADD R3, R3, R4 ;  /* 0x0000000403037221 */ /* 0x000fe20000000000 */
[----:B------:R-:W-:Y:S01]  /*f140*/  FADD R6, R6, R21 ;  /* 0x0000001506067221 */ /* 0x000fe20000000000 */
[----:B------:R-:W-:-:S03]  /*f150*/  FADD R23, R23, R28 ;  /* 0x0000001c17177221 */ /* 0x000fc60000000000 */
[----:B------:R-:W-:Y:S01]  /*f160*/  FADD R3, R3, R6 ;  /* 0x0000000603037221 */ /* 0x000fe20000000000 */
        /* <DEDUP_REMOVED lines=13> */
[----:B------:R-:W-:-:S06]  /*f240*/  FSEL R9, R11, R9, !P0 ;  /* 0x000000090b097208 */ /* 0x000fcc0004000000 */
[----:B------:R-:W-:-:S10]  /*f250*/  DMUL R38, R38, R8 ;  /* 0x0000000826267228 */ /* 0x000fd40000000000 */
[----:B------:R-:W2:Y:S02]  /*f260*/  F2F.F32.F64 R39, R38 ;  /* 0x0000002600277310 */ /* 0x000ea40000301000 */
[----:B--2---:R-:W-:-:S04]  /*f270*/  FADD R26, R26, R39 ;  /* 0x000000271a1a7221 */ /* 0x004fc80000000000 */
[----:B------:R-:W-:-:S04]  /*f280*/  FADD R26, R29, R26 ;  /* 0x0000001a1d1a7221 */ /* 0x000fc80000000000 */
[----:B------:R-:W-:-:S04]  /*f290*/  FADD R26, R23, R26 ;  /* 0x0000001a171a7221 */ /* 0x000fc80000000000 */
[----:B------:R-:W-:Y:S01]  /*f2a0*/  FADD R20, R3, R26 ;  /* 0x0000001a03147221 */ /* 0x000fe20000000000 */
[----:B------:R-:W-:Y:S06]  /*f2b0*/  BRA.U !UP0, `(.L_x_276) ;  /* 0x000000dd08487547 */ /* 0x000fec000b800000 */
[----:B------:R-:W0:Y:S01]  /*f2c0*/  LDCU.64 UR10, c[0x0][0x3b8] ;  /* 0x00007700ff0a77ac */ /* 0x000e220008000a00 */
[----:B------:R-:W-:Y:S01]  /*f2d0*/  IMAD.U32 R3, RZ, RZ, UR6 ;  /* 0x00000006ff037e24 */ /* 0x000fe2000f8e00ff */
[----:B------:R-:W1:Y:S04]  /*f2e0*/  LDCU.64 UR22, c[0x0][0x380] ;  /* 0x00007000ff1677ac */ /* 0x000e680008000a00 */
[----:B------:R-:W-:Y:S01]  /*f2f0*/  IADD3 R4, P0, P1, R2, UR15, R3 ;  /* 0x0000000f02047c10 */ /* 0x000fe2000f91e003 */
[----:B------:R-:W-:-:S03]  /*f300*/  UIADD3 UR5, UP0, UPT, UR15, UR6, URZ ;  /* 0x000000060f057290 */ /* 0x000fc6000ff1e0ff */
[----:B------:R-:W-:Y:S01]  /*f310*/  IADD3.X R5, PT, PT, RZ, UR7, RZ, P0, P1 ;  /* 0x00000007ff057c10 */ /* 0x000fe200087e24ff */
[----:B------:R-:W2:Y:S01]  /*f320*/  LDCU.64 UR16, c[0x4][0x160] ;  /* 0x01002c00ff1077ac */ /* 0x000ea20008000a00 */
[----:B------:R-:W-:Y:S01]  /*f330*/  UIADD3.X UR20, UPT, UPT, URZ, UR7, URZ, UP0, !UPT ;  /* 0x00000007ff147290 */ /* 0x000fe200087fe4ff */
[----:B------:R-:W3:Y:S01]  /*f340*/  LDCU.64 UR18, c[0x0][0x380] ;  /* 0x00007000ff1277ac */ /* 0x000ee20008000a00 */
[----:B0-----:R-:W-:Y:S01]  /*f350*/  UIADD3 UR21, UP1, UPT, UR10, -0x1000, URZ ;  /* 0xfffff0000a157890 */ /* 0x001fe2000ff3e0ff */
[C---:B-1----:R-:W-:Y:S01]  /*f360*/  LEA R3, P2, R4.reuse, UR22, 0x3 ;  /* 0x0000001604037c11 */ /* 0x042fe2000f8418ff */
[----:B------:R-:W0:Y:S03]  /*f370*/  LDCU.64 UR8, c[0x0][0x3b8] ;  /* 0x00007700ff0877ac */ /* 0x000e260008000a00 */
[----:B------:R-:W-:Y:S01]  /*f380*/  LEA.HI.X R4, R4, UR23, R5, 0x3, P2 ;  /* 0x0000001704047c11 */ /* 0x000fe200090f1c05 */
[----:B------:R-:W-:-:S02]  /*f390*/  UIADD3.X UR15, UPT, UPT, UR11, -0x1, URZ, UP1, !UPT ;  /* 0xffffffff0b0f7890 */ /* 0x000fc40008ffe4ff */
[----:B------:R-:W-:-:S04]  /*f3a0*/  UISETP.GT.U32.AND UP0, UPT, UR5, UR21, UPT ;  /* 0x000000150500728c */ /* 0x000fc8000bf04070 */
[----:B------:R-:W-:-:S09]  /*f3b0*/  UISETP.GT.U32.AND.EX UP0, UPT, UR20, UR15, UPT, UP0 ;  /* 0x0000000f1400728c */ /* 0x000fd2000bf04100 */
[----:B0-23--:R-:W-:Y:S05]  /*f3c0*/  BRA.U UP0, `(.L_x_277) ;  /* 0x000000cd00947547 */ /* 0x00dfea000b800000 */
.L_x_468:
[----:B------:R-:W-:-:S05]  /*f3d0*/  IADD3 R5, P0, PT, R2, UR5, RZ ;  /* 0x0000000502057c10 */ /* 0x000fca000ff1e0ff */
[----:B------:R-:W-:Y:S01]  /*f3e0*/  IMAD.X R6, RZ, RZ, UR20, P0 ;  /* 0x00000014ff067e24 */ /* 0x000fe200080e06ff */
[----:B------:R-:W-:-:S04]  /*f3f0*/  LEA R28, P0, R5, UR18, 0x3 ;  /* 0x00000012051c7c11 */ /* 0x000fc8000f8018ff */
[----:B------:R-:W-:-:S05]  /*f400*/  LEA.HI.X R29, R5, UR19, R6, 0x3, P0 ;  /* 0x00000013051d7c11 */ /* 0x000fca00080f1c06 */
        /* <DEDUP_REMOVED lines=29> */
.L_x_279:
[----:B------:R-:W-:Y:S05]  /*f5e0*/  BSYNC.RECONVERGENT B3 ;  /* 0x0000000000037941 */ /* 0x000fea0003800200 */
.L_x_278:
        /* <DEDUP_REMOVED lines=86> */
[----:B------:R-:W-:Y:S01]  /*fb50*/  IMAD R7, R12, 0x100000, R15 ;  /* 0x001000000c077824 */ /* 0x000fe200078e020f */
[----:B------:R-:W-:Y:S01]  /*fb60*/  MOV R6, R14 ;  /* 0x0000000e00067202 */ /* 0x000fe20000000f00 */
        /* <DEDUP_REMOVED lines=14> */
.L_x_281:
[----:B------:R-:W-:Y:S05]  /*fc50*/  BSYNC.RECONVERGENT B1 ;  /* 0x0000000000017941 */ /* 0x000fea0003800200 */
.L_x_280:
[----:B------:R-:W-:Y:S04]  /*fc60*/  BSSY.RECONVERGENT B2, `(.L_x_282) ;  /* 0x0000007000027945 */ /* 0x000fe80003800200 */
[----:B------:R-:W-:Y:S05]  /*fc70*/  @P2 BRA P3, `(.L_x_283) ;  /* 0x0000000000142947 */ /* 0x000fea0001800000 */
[----:B------:R-:W-:Y:S01]  /*fc80*/  IMAD.MOV.U32 R8, RZ, RZ, R22 ;  /* 0x000000ffff087224 */ /* 0x000fe200078e0016 */
[----:B------:R-:W-:Y:S01]  /*fc90*/  MOV R9, 0xfcc0 ;  /* 0x0000fcc000097802 */ /* 0x000fe20000000f00 */
[----:B------:R-:W-:-:S07]  /*fca0*/  IMAD.MOV.U32 R11, RZ, RZ, R23 ;  /* 0x000000ffff0b7224 */ /* 0x000fce00078e0017 */
[----:B------:R-:W-:Y:S05]  /*fcb0*/  CALL.REL.NOINC `($__internal_0_$__cuda_sm20_div_rn_f64_full) ;  /* 0x000000d400907944 */ /* 0x000fea0003c00000 */
[----:B------:R-:W-:-:S07]  /*fcc0*/  IMAD.MOV.U32 R11, RZ, RZ, R8 ;  /* 0x000000ffff0b7224 */ /* 0x000fce00078e0008 */
.L_x_283:
[----:B------:R-:W-:Y:S05]  /*fcd0*/  BSYNC.RECONVERGENT B2 ;  /* 0x0000000000027941 */ /* 0x000fea0003800200 */
.L_x_282:
        /* <DEDUP_REMOVED lines=28> */
.L_x_287:
[----:B------:R-:W-:Y:S05]  /*fea0*/  BSYNC.RECONVERGENT B4 ;  /* 0x0000000000047941 */ /* 0x000fea0003800200 */
.L_x_286:
[----:B------:R-:W-:-:S07]  /*feb0*/  VIADD R5, R5, 0x1 ;  /* 0x0000000105057836 */ /* 0x000fce0000000000 */
.L_x_285:
[----:B------:R-:W-:Y:S05]  /*fec0*/  BSYNC.RECONVERGENT B3 ;  /* 0x0000000000037941 */ /* 0x000fea0003800200 */
.L_x_284:
[----:B------:R-:W-:Y:S01]  /*fed0*/  IMAD.SHL.U32 R8, R5, 0x40, RZ ;  /* 0x0000004005087824 */ /* 0x000fe200078e00ff */
[----:B------:R-:W2:Y:S04]  /*fee0*/  LDG.E.64 R22, desc[UR12][R28.64+0x800] ;  /* 0x0008000c1c167981 */ /* 0x000ea8000c1e1b00 */
[----:B------:R-:W-:-:S04]  /*fef0*/  LOP3.LUT R8, R8, 0x40, RZ, 0xc0, !PT ;  /* 0x0000004008087812 */ /* 0x000fc800078ec0ff */
[----:B------:R-:W-:-:S05]  /*ff00*/  IADD3 R30, P0, PT, R8, UR16, RZ ;  /* 0x00000010081e7c10 */ /* 0x000fca000ff1e0ff */
        /* <DEDUP_REMOVED lines=28> */
[----:B------:R0:W1:Y:S03]  /*100d0*/  F2F.F32.F64 R5, R6 ;  /* 0x0000000600057310 */ /* 0x0000660000301000 */
        /* <DEDUP_REMOVED lines=20> */
[----:B-1----:R-:W-:Y:S05]  /*10220*/  CALL.REL.NOINC `($_ZN3cub18CUB_300001_SM_10006detail6reduce18DeviceReduceKernelINS2_10policy_hubIfyN4cuda3std3__44plusIfEEE10Policy1000EN6thrust24THRUST_300001_SM_1000_NS6detail15normal_iteratorINSD_10device_ptrIdEEEEyS9_f9integrateEEvT0_PT3_T1_NS0_13GridEvenShareISN_EET2_T4_$__internal_trig_reduction_slowpathd) ;  /* 0x000000d400cc7944 */ /* 0x002fea0003c00000 */
[----:B------:R-:W-:Y:S02]  /*10230*/  IMAD.MOV.U32 R6, RZ, RZ, R11 ;  /* 0x000000ffff067224 */ /* 0x000fe400078e000b */
[----:B------:R-:W-:Y:S02]  /*10240*/  IMAD.MOV.U32 R24, RZ, RZ, R12 ;  /* 0x000000ffff187224 */ /* 0x000fe400078e000c */
[----:B------:R-:W-:Y:S01]  /*10250*/  IMAD.MOV.U32 R25, RZ, RZ, R13 ;  /* 0x000000ffff197224 */ /* 0x000fe200078e000d */
[----:B------:R-:W-:Y:S06]  /*10260*/  BRA `(.L_x_290) ;  /* 0x0000000000087947 */ /* 0x000fec0003800000 */
.L_x_289:
[----:B------:R-:W-:Y:S01]  /*10270*/  DMUL R24, RZ, R22 ;  /* 0x00000016ff187228 */ /* 0x000fe20000000000 */
[----:B0-----:R-:W-:-:S10]  /*10280*/  IMAD.MOV.U32 R6, RZ, RZ, RZ ;  /* 0x000000ffff067224 */ /* 0x001fd400078e00ff */
.L_x_290:
[----:B------:R-:W-:Y:S05]  /*10290*/  BSYNC.RECONVERGENT B3 ;  /* 0x0000000000037941 */ /* 0x000fea0003800200 */
.L_x_288:
        /* <DEDUP_REMOVED lines=8> */
[----:B------:R-:W-:Y:S01]  /*10320*/  DMUL R26, R24, R24 ;  /* 0x00000018181a7228 */ /* 0x000fe20000000000 */
[----:B------:R-:W-:Y:S01]  /*10330*/  MOV R32, 0x20fd8164 ;  /* 0x20fd816400207802 */ /* 0x000fe20000000f00 */
        /* <DEDUP_REMOVED lines=92> */
.L_x_292:
[----:B------:R-:W-:Y:S05]  /*10900*/  BSYNC.RECONVERGENT B1 ;  /* 0x0000000000017941 */ /* 0x000fea0003800200 */
.L_x_291:
[----:B------:R-:W-:Y:S04]  /*10910*/  BSSY.RECONVERGENT B2, `(.L_x_293) ;  /* 0x0000007000027945 */ /* 0x000fe80003800200 */
[----:B------:R-:W-:Y:S05]  /*10920*/  @P2 BRA P3, `(.L_x_294) ;  /* 0x0000000000142947 */ /* 0x000fea0001800000 */
[----:B------:R-:W-:Y:S01]  /*10930*/  IMAD.MOV.U32 R8, RZ, RZ, R22 ;  /* 0x000000ffff087224 */ /* 0x000fe200078e0016 */
[----:B------:R-:W-:Y:S01]  /*10940*/  MOV R9, 0x10970 ;  /* 0x0001097000097802 */ /* 0x000fe20000000f00 */
[----:B------:R-:W-:-:S07]  /*10950*/  IMAD.MOV.U32 R11, RZ, RZ, R23 ;  /* 0x000000ffff0b7224 */ /* 0x000fce00078e0017 */
[----:B-1----:R-:W-:Y:S05]  /*10960*/  CALL.REL.NOINC `($__internal_0_$__cuda_sm20_div_rn_f64_full) ;  /* 0x000000c800647944 */ /* 0x002fea0003c00000 */
[----:B------:R-:W-:-:S07]  /*10970*/  IMAD.MOV.U32 R11, RZ, RZ, R8 ;  /* 0x000000ffff0b7224 */ /* 0x000fce00078e0008 */
.L_x_294:
[----:B------:R-:W-:Y:S05]  /*10980*/  BSYNC.RECONVERGENT B2 ;  /* 0x0000000000027941 */ /* 0x000fea0003800200 */
.L_x_293:
        /* <DEDUP_REMOVED lines=26> */
.L_x_298:
[----:B------:R-:W-:Y:S05]  /*10b30*/  BSYNC.RECONVERGENT B4 ;  /* 0x0000000000047941 */ /* 0x000fea0003800200 */
.L_x_297:
[----:B------:R-:W-:Y:S01]  /*10b40*/  VIADD R21, R8, 0x1 ;  /* 0x0000000108157836 */ /* 0x000fe20000000000 */
[----:B------:R-:W-:Y:S06]  /*10b50*/  BRA `(.L_x_299) ;  /* 0x0000000000087947 */ /* 0x000fec0003800000 */
.L_x_296:
[----:B------:R-:W-:Y:S01]  /*10b60*/  DMUL R24, RZ, R10 ;  /* 0x0000000aff187228 */ /* 0x000fe20000000000 */
[----:B------:R-:W-:-:S10]  /*10b70*/  IMAD.MOV.U32 R21, RZ, RZ, 0x1 ;  /* 0x00000001ff157424 */ /* 0x000fd400078e00ff */
.L_x_299:
[----:B------:R-:W-:Y:S05]  /*10b80*/  BSYNC.RECONVERGENT B3 ;  /* 0x0000000000037941 */ /* 0x000fea0003800200 */
.L_x_295:
        /* <DEDUP_REMOVED lines=9> */
[----:B------:R-:W-:Y:S01]  /*10c20*/  IMAD.MOV.U32 R33, RZ, RZ, 0x3da8ff83 ;  /* 0x3da8ff83ff217424 */ /* 0x000fe200078e00ff */
[----:B------:R-:W-:-:S02]  /*10c30*/  MOV R32, 0x20fd8164 ;  /* 0x20fd816400207802 */ /* 0x000fc40000000f00 */
        /* <DEDUP_REMOVED lines=47> */
.L_x_301:
[----:B------:R-:W-:Y:S01]  /*10f30*/  DMUL R24, RZ, R22 ;  /* 0x00000016ff187228 */ /* 0x000fe20000000000 */
[----:B0-----:R-:W-:-:S10]  /*10f40*/  IMAD.MOV.U32 R7, RZ, RZ, RZ ;  /* 0x000000ffff077224 */ /* 0x001fd400078e00ff */
.L_x_302:
[----:B------:R-:W-:Y:S05]  /*10f50*/  BSYNC.RECONVERGENT B3 ;  /* 0x0000000000037941 */ /* 0x000fea0003800200 */
.L_x_300:
[----:B------:R-:W-:-:S05]  /*10f60*/  IMAD.SHL.U32 R8, R7, 0x40, RZ ;  /* 0x0000004007087824 */ /* 0x000fca00078e00ff */
        /* <DEDUP_REMOVED lines=101> */
.L_x_304:
[----:B------:R-:W-:Y:S05]  /*115c0*/  BSYNC.RECONVERGENT B1 ;  /* 0x0000000000017941 */ /* 0x000fea0003800200 */
.L_x_303:
[----:B------:R-:W-:Y:S04]  /*115d0*/  BSSY.RECONVERGENT B2, `(.L_x_305) ;  /* 0x0000007000027945 */ /* 0x000fe80003800200 */
[----:B------:R-:W-:Y:S05]  /*115e0*/  @P2 BRA P3, `(.L_x_306) ;  /* 0x0000000000142947 */ /* 0x000fea0001800000 */
[----:B------:R-:W-:Y:S01]  /*115f0*/  IMAD.MOV.U32 R8, RZ, RZ, R22 ;  /* 0x000000ffff087224 */ /* 0x000fe200078e0016 */
[----:B------:R-:W-:Y:S02]  /*11600*/  MOV R11, R23 ;  /* 0x00000017000b7202 */ /* 0x000fe40000000f00 */
[----:B------:R-:W-:-:S07]  /*11610*/  MOV R9, 0x11630 ;  /* 0x0001163000097802 */ /* 0x000fce0000000f00 */
[----:B-12---:R-:W-:Y:S05]  /*11620*/  CALL.REL.NOINC `($__internal_0_$__cuda_sm20_div_rn_f64_full) ;  /* 0x000000bc00347944 */ /* 0x006fea0003c00000 */
[----:B------:R-:W-:-:S07]  /*11630*/  IMAD.MOV.U32 R11, RZ, RZ, R8 ;  /* 0x000000ffff0b7224 */ /* 0x000fce00078e0008 */
.L_x_306:
[----:B------:R-:W-:Y:S05]  /*11640*/  BSYNC.RECONVERGENT B2 ;  /* 0x0000000000027941 */ /* 0x000fea0003800200 */
.L_x_305:
        /* <DEDUP_REMOVED lines=26> */
.L_x_310:
[----:B------:R-:W-:Y:S05]  /*117f0*/  BSYNC.RECONVERGENT B4 ;  /* 0x0000000000047941 */ /* 0x000fea0003800200 */
.L_x_309:
[----:B------:R-:W-:Y:S01]  /*11800*/  VIADD R7, R7, 0x1 ;  /* 0x0000000107077836 */ /* 0x000fe20000000000 */
[----:B------:R-:W-:Y:S06]  /*11810*/  BRA `(.L_x_311) ;  /* 0x0000000000087947 */ /* 0x000fec0003800000 */
.L_x_308:
[----:B------:R-:W-:Y:S01]  /*11820*/  DMUL R26, RZ, R10 ;  /* 0x0000000aff1a7228 */ /* 0x000fe20000000000 */
[----:B------:R-:W-:-:S10]  /*11830*/  IMAD.MOV.U32 R7, RZ, RZ, 0x1 ;  /* 0x00000001ff077424 */ /* 0x000fd400078e00ff */
.L_x_311:
[----:B------:R-:W-:Y:S05]  /*11840*/  BSYNC.RECONVERGENT B3 ;  /* 0x0000000000037941 */ /* 0x000fea0003800200 */
.L_x_307:
[----:B------:R-:W-:Y:S01]  /*11850*/  IMAD.SHL.U32 R8, R7, 0x40, RZ ;  /* 0x0000004007087824 */ /* 0x000fe200078e00ff */
[----:B------:R-:W3:Y:S04]  /*11860*/  LDG.E.64 R22, desc[UR12][R28.64+0x1800] ;  /* 0x0018000c1c167981 */ /* 0x000ee8000c1e1b00 */
[----:B------:R-:W-:-:S04]  /*11870*/  LOP3.LUT R8, R8, 0x40, RZ, 0xc0, !PT ;  /* 0x0000004008087812 */ /* 0x000fc800078ec0ff */
[----:B------:R-:W-:-:S05]  /*11880*/  IADD3 R32, P0, PT, R8, UR16, RZ ;  /* 0x0000001008207c10 */ /* 0x000fca000ff1e0ff */
        /* <DEDUP_REMOVED lines=54> */
.L_x_313:
[----:B0-----:R-:W-:Y:S01]  /*11bf0*/  DMUL R24, RZ, R22 ;  /* 0x00000016ff187228 */ /* 0x001fe20000000000 */
[----:B------:R-:W-:-:S10]  /*11c00*/  IMAD.MOV.U32 R21, RZ, RZ, RZ ;  /* 0x000000ffff157224 */ /* 0x000fd400078e00ff */
.L_x_314:
[----:B------:R-:W-:Y:S05]  /*11c10*/  BSYNC.RECONVERGENT B3 ;  /* 0x0000000000037941 */ /* 0x000fea0003800200 */
.L_x_312:
        /* <DEDUP_REMOVED lines=102> */
.L_x_316:
[----:B------:R-:W-:Y:S05]  /*12280*/  BSYNC.RECONVERGENT B1 ;  /* 0x0000000000017941 */ /* 0x000fea0003800200 */
.L_x_315:
[----:B------:R-:W-:Y:S04]  /*12290*/  BSSY.RECONVERGENT B2, `(.L_x_317) ;  /* 0x0000007000027945 */ /* 0x000fe80003800200 */
[----:B------:R-:W-:Y:S05]  /*122a0*/  @P2 BRA P3, `(.L_x_318) ;  /* 0x0000000000142947 */ /* 0x000fea0001800000 */
[----:B------:R-:W-:Y:S01]  /*122b0*/  IMAD.MOV.U32 R8, RZ, RZ, R22 ;  /* 0x000000ffff087224 */ /* 0x000fe200078e0016 */
[----:B------:R-:W-:Y:S01]  /*122c0*/  MOV R9, 0x122f0 ;  /* 0x000122f000097802 */ /* 0x000fe20000000f00 */
[----:B------:R-:W-:-:S07]  /*122d0*/  IMAD.MOV.U32 R11, RZ, RZ, R23 ;  /* 0x000000ffff0b7224 */ /* 0x000fce00078e0017 */
[----:B-12---:R-:W-:Y:S05]  /*122e0*/  CALL.REL.NOINC `($__internal_0_$__cuda_sm20_div_rn_f64_full) ;  /* 0x000000b000047944 */ /* 0x006fea0003c00000 */
[----:B------:R-:W-:-:S07]  /*122f0*/  IMAD.MOV.U32 R11, RZ, RZ, R8 ;  /* 0x000000ffff0b7224 */ /* 0x000fce00078e0008 */
.L_x_318:
[----:B------:R-:W-:Y:S05]  /*12300*/  BSYNC.RECONVERGENT B2 ;  /* 0x0000000000027941 */ /* 0x000fea0003800200 */
.L_x_317:
        /* <DEDUP_REMOVED lines=26> */
.L_x_322:
[----:B------:R-:W-:Y:S05]  /*124b0*/  BSYNC.RECONVERGENT B4 ;  /* 0x0000000000047941 */ /* 0x000fea0003800200 */
.L_x_321:
[----:B------:R-:W-:Y:S01]  /*124c0*/  VIADD R21, R8, 0x1 ;  /* 0x0000000108157836 */ /* 0x000fe20000000000 */
[----:B------:R-:W-:Y:S06]  /*124d0*/  BRA `(.L_x_323) ;  /* 0x0000000000087947 */ /* 0x000fec0003800000 */
.L_x_320:
[----:B------:R-:W-:Y:S01]  /*124e0*/  DMUL R26, RZ, R10 ;  /* 0x0000000aff1a7228 */ /* 0x000fe20000000000 */
[----:B------:R-:W-:-:S10]  /*124f0*/  IMAD.MOV.U32 R21, RZ, RZ, 0x1 ;  /* 0x00000001ff157424 */ /* 0x000fd400078e00ff */
.L_x_323:
[----:B------:R-:W-:Y:S05]  /*12500*/  BSYNC.RECONVERGENT B3 ;  /* 0x0000000000037941 */ /* 0x000fea0003800200 */
.L_x_319:
        /* <DEDUP_REMOVED lines=58> */
.L_x_325:
[----:B0-----:R-:W-:Y:S01]  /*128b0*/  DMUL R24, RZ, R22 ;  /* 0x00000016ff187228 */ /* 0x001fe20000000000 */
[----:B------:R-:W-:-:S10]  /*128c0*/  IMAD.MOV.U32 R26, RZ, RZ, RZ ;  /* 0x000000ffff1a7224 */ /* 0x000fd400078e00ff */
.L_x_326:
[----:B------:R-:W-:Y:S05]  /*128d0*/  BSYNC.RECONVERGENT B3 ;  /* 0x0000000000037941 */ /* 0x000fea0003800200 */
.L_x_324:
        /* <DEDUP_REMOVED lines=102> */
.L_x_328:
[----:B------:R-:W-:Y:S05]  /*12f40*/  BSYNC.RECONVERGENT B1 ;  /* 0x0000000000017941 */ /* 0x000fea0003800200 */
.L_x_327:
[----:B------:R-:W-:Y:S04]  /*12f50*/  BSSY.RECONVERGENT B2, `(.L_x_329) ;  /* 0x0000007000027945 */ /* 0x000fe80003800200 */
[----:B------:R-:W-:Y:S05]  /*12f60*/  @P2 BRA P3, `(.L_x_330) ;  /* 0x0000000000142947 */ /* 0x000fea0001800000 */
[----:B------:R-:W-:Y:S01]  /*12f70*/  IMAD.MOV.U32 R8, RZ, RZ, R22 ;  /* 0x000000ffff087224 */ /* 0x000fe200078e0016 */
[----:B------:R-:W-:Y:S01]  /*12f80*/  MOV R9, 0x12fb0 ;  /* 0x00012fb000097802 */ /* 0x000fe20000000f00 */
[----:B------:R-:W-:-:S07]  /*12f90*/  IMAD.MOV.U32 R11, RZ, RZ, R23 ;  /* 0x000000ffff0b7224 */ /* 0x000fce00078e0017 */
[----:B-12---:R-:W-:Y:S05]  /*12fa0*/  CALL.REL.NOINC `($__internal_0_$__cuda_sm20_div_rn_f64_full) ;  /* 0x000000a000d47944 */ /* 0x006fea0003c00000 */
[----:B------:R-:W-:-:S07]  /*12fb0*/  IMAD.MOV.U32 R11, RZ, RZ, R8 ;  /* 0x000000ffff0b7224 */ /* 0x000fce00078e0008 */
.L_x_330:
[----:B------:R-:W-:Y:S05]  /*12fc0*/  BSYNC.RECONVERGENT B2 ;  /* 0x0000000000027941 */ /* 0x000fea0003800200 */
.L_x_329:
        /* <DEDUP_REMOVED lines=26> */
.L_x_334:
[----:B------:R-:W-:Y:S05]  /*13170*/  BSYNC.RECONVERGENT B4 ;  /* 0x0000000000047941 */ /* 0x000fea0003800200 */
.L_x_333:
[----:B------:R-:W-:Y:S01]  /*13180*/  IADD3 R32, PT, PT, R8, 0x1, RZ ;  /* 0x0000000108207810 */ /* 0x000fe20007ffe0ff */
[----:B------:R-:W-:Y:S06]  /*13190*/  BRA `(.L_x_335) ;  /* 0x0000000000087947 */ /* 0x000fec0003800000 */
.L_x_332:
[----:B------:R-:W-:Y:S01]  /*131a0*/  DMUL R22, RZ, R10 ;  /* 0x0000000aff167228 */ /* 0x000fe20000000000 */
[----:B------:R-:W-:-:S10]  /*131b0*/  IMAD.MOV.U32 R32, RZ, RZ, 0x1 ;  /* 0x00000001ff207424 */ /* 0x000fd400078e00ff */
.L_x_335:
[----:B------:R-:W-:Y:S05]  /*131c0*/  BSYNC.RECONVERGENT B3 ;  /* 0x0000000000037941 */ /* 0x000fea0003800200 */
.L_x_331:
        /* <DEDUP_REMOVED lines=58> */
.L_x_337:
[----:B------:R-:W-:Y:S01]  /*13570*/  DMUL R26, RZ, R24 ;  /* 0x00000018ff1a7228 */ /* 0x000fe20000000000 */
[----:B0-----:R-:W-:-:S10]  /*13580*/  IMAD.MOV.U32 R23, RZ, RZ, RZ ;  /* 0x000000ffff177224 */ /* 0x001fd400078e00ff */
.L_x_338:
[----:B------:R-:W-:Y:S05]  /*13590*/  BSYNC.RECONVERGENT B3 ;  /* 0x0000000000037941 */ /* 0x000fea0003800200 */
.L_x_336:
        /* <DEDUP_REMOVED lines=96> */
[----:B------:R-:W-:-:S04]  /*13ba0*/  @!P1 SHF.R.S32.HI R13, RZ, 0x1, R13 ;  /* 0x00000001ff0d9819 */ /* 0x000fc8000001140d */
[----:B------:R-:W-:Y:S01]  /*13bb0*/  @!P1 LEA R9, R13, R19, 0x14 ;  /* 0x000000130d099211 */ /* 0x000fe200078ea0ff */
[----:B------:R-:W-:-:S05]  /*13bc0*/  @!P1 IMAD.IADD R12, R12, 0x1, -R13 ;  /* 0x000000010c0c9824 */ /* 0x000fca00078e0a0d */
[----:B------:R-:W-:Y:S01]  /*13bd0*/  @!P1 LEA R13, R12, 0x3ff00000, 0x14 ;  /* 0x3ff000000c0d9811 */ /* 0x000fe200078ea0ff */
[----:B------:R-:W-:-:S06]  /*13be0*/  @!P1 IMAD.MOV.U32 R12, RZ, RZ, RZ ;  /* 0x000000ffff0c9224 */ /* 0x000fcc00078e00ff */
[----:B------:R-:W-:-:S11]  /*13bf0*/  @!P1 DMUL R26, R8, R12 ;  /* 0x0000000c081a9228 */ /* 0x000fd60000000000 */
.L_x_340:
[----:B------:R-:W-:Y:S05]  /*13c00*/  BSYNC.RECONVERGENT B1 ;  /* 0x0000000000017941 */ /* 0x000fea0003800200 */
.L_x_339:
[----:B------:R-:W-:Y:S04]  /*13c10*/  BSSY.RECONVERGENT B2, `(.L_x_341) ;  /* 0x0000007000027945 */ /* 0x000fe80003800200 */
[----:B------:R-:W-:Y:S05]  /*13c20*/  @P2 BRA P3, `(.L_x_342) ;  /* 0x0000000000142947 */ /* 0x000fea0001800000 */
[----:B------:R-:W-:Y:S01]  /*13c30*/  IMAD.MOV.U32 R8, RZ, RZ, R24 ;  /* 0x000000ffff087224 */ /* 0x000fe200078e0018 */
[----:B------:R-:W-:Y:S01]  /*13c40*/  MOV R9, 0x13c70 ;  /* 0x00013c7000097802 */ /* 0x000fe20000000f00 */
[----:B------:R-:W-:-:S07]  /*13c50*/  IMAD.MOV.U32 R11, RZ, RZ, R25 ;  /* 0x000000ffff0b7224 */ /* 0x000fce00078e0019 */
[----:B-12---:R-:W-:Y:S05]  /*13c60*/  CALL.REL.NOINC `($__internal_0_$__cuda_sm20_div_rn_f64_full) ;  /* 0x0000009400a47944 */ /* 0x006fea0003c00000 */
[----:B------:R-:W-:-:S07]  /*13c70*/  IMAD.MOV.U32 R11, RZ, RZ, R8 ;  /* 0x000000ffff0b7224 */ /* 0x000fce00078e0008 */
.L_x_342:
[----:B------:R-:W-:Y:S05]  /*13c80*/  BSYNC.RECONVERGENT B2 ;  /* 0x0000000000027941 */ /* 0x000fea0003800200 */
.L_x_341:
        /* <DEDUP_REMOVED lines=26> */
.L_x_346:
[----:B------:R-:W-:Y:S05]  /*13e30*/  BSYNC.RECONVERGENT B4 ;  /* 0x0000000000047941 */ /* 0x000fea0003800200 */
.L_x_345:
[----:B------:R-:W-:Y:S01]  /*13e40*/  VIADD R23, R8, 0x1 ;  /* 0x0000000108177836 */ /* 0x000fe20000000000 */
[----:B------:R-:W-:Y:S06]  /*13e50*/  BRA `(.L_x_347) ;  /* 0x0000000000087947 */ /* 0x000fec0003800000 */
.L_x_344:
[----:B------:R-:W-:Y:S01]  /*13e60*/  DMUL R30, RZ, R10 ;  /* 0x0000000aff1e7228 */ /* 0x000fe20000000000 */
[----:B------:R-:W-:-:S10]  /*13e70*/  IMAD.MOV.U32 R23, RZ, RZ, 0x1 ;  /* 0x00000001ff177424 */ /* 0x000fd400078e00ff */
.L_x_347:
[----:B------:R-:W-:Y:S05]  /*13e80*/  BSYNC.RECONVERGENT B3 ;  /* 0x0000000000037941 */ /* 0x000fea0003800200 */
.L_x_343:
        /* <DEDUP_REMOVED lines=58> */
.L_x_349:
[----:B0-----:R-:W-:Y:S01]  /*14230*/  DMUL R26, RZ, R24 ;  /* 0x00000018ff1a7228 */ /* 0x001fe20000000000 */
[----:B------:R-:W-:-:S10]  /*14240*/  IMAD.MOV.U32 R34, RZ, RZ, RZ ;  /* 0x000000ffff227224 */ /* 0x000fd400078e00ff */
.L_x_350:
[----:B------:R-:W-:Y:S05]  /*14250*/  BSYNC.RECONVERGENT B3 ;  /* 0x0000000000037941 */ /* 0x000fea0003800200 */
.L_x_348:
        /* <DEDUP_REMOVED lines=21> */
[----:B------:R-:W-:Y:S01]  /*143b0*/  MOV R12, 0x652b82fe ;  /* 0x652b82fe000c7802 */ /* 0x000fe20000000f00 */
[----:B------:R-:W-:-:S06]  /*143c0*/  IMAD.MOV.U32 R13, RZ, RZ, 0x3ff71547 ;  /* 0x3ff71547ff0d7424 */ /* 0x000fcc00078e00ff */
        /* <DEDUP_REMOVED lines=78> */
.L_x_352:
[----:B------:R-:W-:Y:S05]  /*148b0*/  BSYNC.RECONVERGENT B1 ;  /* 0x0000000000017941 */ /* 0x000fea0003800200 */
.L_x_351:
[----:B------:R-:W-:Y:S04]  /*148c0*/  BSSY.RECONVERGENT B2, `(.L_x_353) ;  /* 0x0000007000027945 */ /* 0x000fe80003800200 */
[----:B------:R-:W-:Y:S05]  /*148d0*/  @P2 BRA P3, `(.L_x_354) ;  /* 0x0000000000142947 */ /* 0x000fea0001800000 */
[----:B------:R-:W-:Y:S01]  /*148e0*/  IMAD.MOV.U32 R8, RZ, RZ, R24 ;  /* 0x000000ffff087224 */ /* 0x000fe200078e0018 */
[----:B------:R-:W-:Y:S01]  /*148f0*/  MOV R9, 0x14920 ;  /* 0x0001492000097802 */ /* 0x000fe20000000f00 */
[----:B------:R-:W-:-:S07]  /*14900*/  IMAD.MOV.U32 R11, RZ, RZ, R25 ;  /* 0x000000ffff0b7224 */ /* 0x000fce00078e0019 */
[----:B-12---:R-:W-:Y:S05]  /*14910*/  CALL.REL.NOINC `($__internal_0_$__cuda_sm20_div_rn_f64_full) ;  /* 0x0000008800787944 */ /* 0x006fea0003c00000 */
[----:B------:R-:W-:-:S07]  /*14920*/  IMAD.MOV.U32 R11, RZ, RZ, R8 ;  /* 0x000000ffff0b7224 */ /* 0x000fce00078e0008 */
.L_x_354:
[----:B------:R-:W-:Y:S05]  /*14930*/  BSYNC.RECONVERGENT B2 ;  /* 0x0000000000027941 */ /* 0x000fea0003800200 */
.L_x_353:
        /* <DEDUP_REMOVED lines=26> */
.L_x_358:
[----:B------:R-:W-:Y:S05]  /*14ae0*/  BSYNC.RECONVERGENT B4 ;  /* 0x0000000000047941 */ /* 0x000fea0003800200 */
.L_x_357:
[----:B------:R-:W-:Y:S01]  /*14af0*/  VIADD R36, R8, 0x1 ;  /* 0x0000000108247836 */ /* 0x000fe20000000000 */
[----:B------:R-:W-:Y:S06]  /*14b00*/  BRA `(.L_x_359) ;  /* 0x0000000000087947 */ /* 0x000fec0003800000 */
.L_x_356:
[----:B------:R-:W-:Y:S01]  /*14b10*/  DMUL R34, RZ, R10 ;  /* 0x0000000aff227228 */ /* 0x000fe20000000000 */
[----:B------:R-:W-:-:S10]  /*14b20*/  IMAD.MOV.U32 R36, RZ, RZ, 0x1 ;  /* 0x00000001ff247424 */ /* 0x000fd400078e00ff */
.L_x_359:
[----:B------:R-:W-:Y:S05]  /*14b30*/  BSYNC.RECONVERGENT B3 ;  /* 0x0000000000037941 */ /* 0x000fea0003800200 */
.L_x_355:
        /* <DEDUP_REMOVED lines=56> */
[----:B------:R-:W-:Y:S01]  /*14ec0*/  IMAD.MOV.U32 R35, RZ, RZ, R13 ;  /* 0x000000ffff237224 */ /* 0x000fe200078e000d */
[----:B------:R-:W-:Y:S06]  /*14ed0*/  BRA `(.L_x_362) ;  /* 0x0000000000087947 */ /* 0x000fec0003800000 */
.L_x_361:
[----:B------:R-:W-:Y:S01]  /*14ee0*/  DMUL R34, RZ, R26 ;  /* 0x0000001aff227228 */ /* 0x000fe20000000000 */
[----:B0-----:R-:W-:-:S10]  /*14ef0*/  IMAD.MOV.U32 R25, RZ, RZ, RZ ;  /* 0x000000ffff197224 */ /* 0x001fd400078e00ff */
.L_x_362:
[----:B------:R-:W-:Y:S05]  /*14f00*/  BSYNC.RECONVERGENT B3 ;  /* 0x0000000000037941 */ /* 0x000fea0003800200 */
.L_x_360:
        /* <DEDUP_REMOVED lines=101> */
.L_x_364:
[----:B------:R-:W-:Y:S05]  /*15560*/  BSYNC.RECONVERGENT B1 ;  /* 0x0000000000017941 */ /* 0x000fea0003800200 */
.L_x_363:
[----:B------:R-:W-:Y:S04]  /*15570*/  BSSY.RECONVERGENT B2, `(.L_x_365) ;  /* 0x0000007000027945 */ /* 0x000fe80003800200 */
[----:B------:R-:W-:Y:S05]  /*15580*/  @P2 BRA P3, `(.L_x_366) ;  /* 0x0000000000142947 */ /* 0x000fea0001800000 */
[----:B------:R-:W-:Y:S01]  /*15590*/  IMAD.MOV.U32 R8, RZ, RZ, R26 ;  /* 0x000000ffff087224 */ /* 0x000fe200078e001a */
[----:B------:R-:W-:Y:S01]  /*155a0*/  MOV R9, 0x155d0 ;  /* 0x000155d000097802 */ /* 0x000fe20000000f00 */
[----:B------:R-:W-:-:S07]  /*155b0*/  IMAD.MOV.U32 R11, RZ, RZ, R27 ;  /* 0x000000ffff0b7224 */ /* 0x000fce00078e001b */
[----:B-12---:R-:W-:Y:S05]  /*155c0*/  CALL.REL.NOINC `($__internal_0_$__cuda_sm20_div_rn_f64_full) ;  /* 0x0000007c004c7944 */ /* 0x006fea0003c00000 */
[----:B------:R-:W-:-:S07]  /*155d0*/  IMAD.MOV.U32 R11, RZ, RZ, R8 ;  /* 0x000000ffff0b7224 */ /* 0x000fce00078e0008 */
.L_x_366:
[----:B------:R-:W-:Y:S05]  /*155e0*/  BSYNC.RECONVERGENT B2 ;  /* 0x0000000000027941 */ /* 0x000fea0003800200 */
.L_x_365:
        /* <DEDUP_REMOVED lines=23> */
[----:B------:R-:W-:Y:S01]  /*15760*/  IMAD.MOV.U32 R8, RZ, RZ, R11 ;  /* 0x000000ffff087224 */ /* 0x000fe200078e000b */
[----:B------:R-:W-:Y:S01]  /*15770*/  MOV R36, R12 ;  /* 0x0000000c00247202 */ /* 0x000fe20000000f00 */
[----:B------:R-:W-:-:S07]  /*15780*/  IMAD.MOV.U32 R37, RZ, RZ, R13 ;  /* 0x000000ffff257224 */ /* 0x000fce00078e000d */
.L_x_370:
[----:B------:R-:W-:Y:S05]  /*15790*/  BSYNC.RECONVERGENT B4 ;  /* 0x0000000000047941 */ /* 0x000fea0003800200 */
.L_x_369:
[----:B------:R-:W-:Y:S01]  /*157a0*/  VIADD R25, R8, 0x1 ;  /* 0x0000000108197836 */ /* 0x000fe20000000000 */
[----:B------:R-:W-:Y:S06]  /*157b0*/  BRA `(.L_x_371) ;  /* 0x0000000000087947 */ /* 0x000fec0003800000 */
.L_x_368:
[----:B------:R-:W-:Y:S01]  /*157c0*/  DMUL R36, RZ, R10 ;  /* 0x0000000aff247228 */ /* 0x000fe20000000000 */
[----:B------:R-:W-:-:S10]  /*157d0*/  IMAD.MOV.U32 R25, RZ, RZ, 0x1 ;  /* 0x00000001ff197424 */ /* 0x000fd400078e00ff */
.L_x_371:
[----:B------:R-:W-:Y:S05]  /*157e0*/  BSYNC.RECONVERGENT B3 ;  /* 0x0000000000037941 */ /* 0x000fea0003800200 */
.L_x_367:
        /* <DEDUP_REMOVED lines=58> */
.L_x_373:
[----:B------:R-:W-:Y:S01]  /*15b90*/  DMUL R34, RZ, R26 ;  /* 0x0000001aff227228 */ /* 0x000fe20000000000 */
[----:B------:R-:W-:-:S10]  /*15ba0*/  IMAD.MOV.U32 R36, RZ, RZ, RZ ;  /* 0x000000ffff247224 */ /* 0x000fd400078e00ff */
.L_x_374:
[----:B------:R-:W-:Y:S05]  /*15bb0*/  BSYNC.RECONVERGENT B3 ;  /* 0x0000000000037941 */ /* 0x000fea0003800200 */
.L_x_372:
[----:B------:R-:W-:-:S05]  /*15bc0*/  IMAD.SHL.U32 R8, R36, 0x40, RZ ;  /* 0x0000004024087824 */ /* 0x000fca00078e00ff */
[----:B------:R-:W-:-:S04]  /*15bd0*/  LOP3.LUT R8, R8, 0x40, RZ, 0xc0, !PT ;  /* 0x0000004008087812 */ /* 0x000fc800078ec0ff */
[----:B------:R-:W-:-:S05]  /*15be0*/  IADD3 R38, P0, PT, R8, UR16, RZ ;  /* 0x0000001008267c10 */ /* 0x000fca000ff1e0ff */
        /* <DEDUP_REMOVED lines=83> */
[----:B------:R-:W-:Y:S01]  /*16120*/  IMAD R33, R12, 0x100000, R15 ;  /* 0x001000000c217824 */ /* 0x000fe200078e020f */
[----:B------:R-:W-:Y:S01]  /*16130*/  MOV R32, R14 ;  /* 0x0000000e00207202 */ /* 0x000fe20000000f00 */
[----:B------:R-:W-:Y:S10]  /*16140*/  @!P0 BRA `(.L_x_376) ;  /* 0x0000000000308947 */ /* 0x000ff40003800000 */
        /* <DEDUP_REMOVED lines=12> */
.L_x_376:
[----:B------:R-:W-:Y:S05]  /*16210*/  BSYNC.RECONVERGENT B1 ;  /* 0x0000000000017941 */ /* 0x000fea0003800200 */
.L_x_375:
[----:B------:R-:W-:Y:S04]  /*16220*/  BSSY.RECONVERGENT B2, `(.L_x_377) ;  /* 0x0000007000027945 */ /* 0x000fe80003800200 */
[----:B------:R-:W-:Y:S05]  /*16230*/  @P2 BRA P3, `(.L_x_378) ;  /* 0x0000000000142947 */ /* 0x000fea0001800000 */
[----:B------:R-:W-:Y:S01]  /*16240*/  IMAD.MOV.U32 R8, RZ, RZ, R26 ;  /* 0x000000ffff087224 */ /* 0x000fe200078e001a */
[----:B------:R-:W-:Y:S01]  /*16250*/  MOV R9, 0x16280 ;  /* 0x0001628000097802 */ /* 0x000fe20000000f00 */
[----:B------:R-:W-:-:S07]  /*16260*/  IMAD.MOV.U32 R11, RZ, RZ, R27 ;  /* 0x000000ffff0b7224 */ /* 0x000fce00078e001b */
[----:B-12---:R-:W-:Y:S05]  /*16270*/  CALL.REL.NOINC `($__internal_0_$__cuda_sm20_div_rn_f64_full) ;  /* 0x0000007000207944 */ /* 0x006fea0003c00000 */
[----:B------:R-:W-:-:S07]  /*16280*/  IMAD.MOV.U32 R11, RZ, RZ, R8 ;  /* 0x000000ffff0b7224 */ /* 0x000fce00078e0008 */
.L_x_378:
[----:B------:R-:W-:Y:S05]  /*16290*/  BSYNC.RECONVERGENT B2 ;  /* 0x0000000000027941 */ /* 0x000fea0003800200 */
.L_x_377:
        /* <DEDUP_REMOVED lines=26> */
.L_x_382:
[----:B------:R-:W-:Y:S05]  /*16440*/  BSYNC.RECONVERGENT B4 ;  /* 0x0000000000047941 */ /* 0x000fea0003800200 */
.L_x_381:
[----:B------:R-:W-:Y:S01]  /*16450*/  VIADD R38, R8, 0x1 ;  /* 0x0000000108267836 */ /* 0x000fe20000000000 */
[----:B------:R-:W-:Y:S06]  /*16460*/  BRA `(.L_x_383) ;  /* 0x0000000000087947 */ /* 0x000fec0003800000 */
.L_x_380:
[----:B------:R-:W-:Y:S01]  /*16470*/  DMUL R36, RZ, R10 ;  /* 0x0000000aff247228 */ /* 0x000fe20000000000 */
[----:B------:R-:W-:-:S10]  /*16480*/  IMAD.MOV.U32 R38, RZ, RZ, 0x1 ;  /* 0x00000001ff267424 */ /* 0x000fd400078e00ff */
.L_x_383:
[----:B------:R-:W-:Y:S05]  /*16490*/  BSYNC.RECONVERGENT B3 ;  /* 0x0000000000037941 */ /* 0x000fea0003800200 */
.L_x_379:
        /* <DEDUP_REMOVED lines=58> */
.L_x_385:
[----:B------:R-:W-:Y:S01]  /*16840*/  DMUL R36, RZ, R30 ;  /* 0x0000001eff247228 */ /* 0x000fe20000000000 */
[----:B0-----:R-:W-:-:S10]  /*16850*/  IMAD.MOV.U32 R27, RZ, RZ, RZ ;  /* 0x000000ffff1b7224 */ /* 0x001fd400078e00ff */
.L_x_386:
[----:B------:R-:W-:Y:S05]  /*16860*/  BSYNC.RECONVERGENT B3 ;  /* 0x0000000000037941 */ /* 0x000fea0003800200 */
.L_x_384:
        /* <DEDUP_REMOVED lines=101> */
.L_x_388:
[----:B------:R-:W-:Y:S05]  /*16ec0*/  BSYNC.RECONVERGENT B1 ;  /* 0x0000000000017941 */ /* 0x000fea0003800200 */
.L_x_387:
        /* <DEDUP_REMOVED lines=8> */
.L_x_390:
[----:B------:R-:W-:Y:S05]  /*16f50*/  BSYNC.RECONVERGENT B2 ;  /* 0x0000000000027941 */ /* 0x000fea0003800200 */
.L_x_389:
        /* <DEDUP_REMOVED lines=27> */
.L_x_394:
[----:B------:R-:W-:Y:S05]  /*17110*/  BSYNC.RECONVERGENT B4 ;  /* 0x0000000000047941 */ /* 0x000fea0003800200 */
.L_x_393:
[----:B------:R-:W-:Y:S01]  /*17120*/  VIADD R27, R8, 0x1 ;  /* 0x00000001081b7836 */ /* 0x000fe20000000000 */
[----:B------:R-:W-:Y:S06]  /*17130*/  BRA `(.L_x_395) ;  /* 0x0000000000087947 */ /* 0x000fec0003800000 */
.L_x_392:
[----:B------:R-:W-:Y:S01]  /*17140*/  DMUL R38, RZ, R12 ;  /* 0x0000000cff267228 */ /* 0x000fe20000000000 */
[----:B------:R-:W-:-:S10]  /*17150*/  IMAD.MOV.U32 R27, RZ, RZ, 0x1 ;  /* 0x00000001ff1b7424 */ /* 0x000fd400078e00ff */
.L_x_395:
[----:B------:R-:W-:Y:S05]  /*17160*/  BSYNC.RECONVERGENT B3 ;  /* 0x0000000000037941 */ /* 0x000fea0003800200 */
.L_x_391:
        /* <DEDUP_REMOVED lines=10> */
[----:B------:R-:W-:Y:S02]  /*17210*/  ISETP.NE.U32.AND P0, PT, R34, 0x1, PT ;  /* 0x000000012200780c */ /* 0x000fe40003f05070 */
[----:B------:R-:W-:Y:S01]  /*17220*/  MOV R34, 0x20fd8164 ;  /* 0x20fd816400227802 */ /* 0x000fe20000000f00 */
[----:B------:R-:W-:Y:S01]  /*17230*/  DMUL R36, R38, R38 ;  /* 0x0000002626247228 */ /* 0x000fe20000000000 */
        /* <DEDUP_REMOVED lines=45> */
.L_x_397:
[----:B------:R-:W-:Y:S01]  /*17510*/  DMUL R36, RZ, R30 ;  /* 0x0000001eff247228 */ /* 0x000fe20000000000 */
[----:B------:R-:W-:-:S10]  /*17520*/  IMAD.MOV.U32 R38, RZ, RZ, RZ ;  /* 0x000000ffff267224 */ /* 0x000fd400078e00ff */
.L_x_398:
[----:B------:R-:W-:Y:S05]  /*17530*/  BSYNC.RECONVERGENT B3 ;  /* 0x0000000000037941 */ /* 0x000fea0003800200 */
.L_x_396:
        /* <DEDUP_REMOVED lines=101> */
.L_x_400:
[----:B------:R-:W-:Y:S05]  /*17b90*/  BSYNC.RECONVERGENT B1 ;  /* 0x0000000000017941 */ /* 0x000fea0003800200 */
.L_x_399:
[----:B------:R-:W-:Y:S04]  /*17ba0*/  BSSY.RECONVERGENT B2, `(.L_x_401) ;  /* 0x0000008000027945 */ /* 0x000fe80003800200 */
[----:B------:R-:W-:Y:S05]  /*17bb0*/  @P2 BRA P3, `(.L_x_402) ;  /* 0x0000000000182947 */ /* 0x000fea0001800000 */
[----:B------:R-:W-:Y:S01]  /*17bc0*/  IMAD.MOV.U32 R8, RZ, RZ, R30 ;  /* 0x000000ffff087224 */ /* 0x000fe200078e001e */
[----:B------:R-:W-:Y:S01]  /*17bd0*/  MOV R9, 0x17c00 ;  /* 0x00017c0000097802 */ /* 0x000fe20000000f00 */
[----:B------:R-:W-:-:S07]  /*17be0*/  IMAD.MOV.U32 R11, RZ, RZ, R31 ;  /* 0x000000ffff0b7224 */ /* 0x000fce00078e001f */
[----:B-12---:R-:W-:Y:S05]  /*17bf0*/  CALL.REL.NOINC `($__internal_0_$__cuda_sm20_div_rn_f64_full) ;  /* 0x0000005400c07944 */ /* 0x006fea0003c00000 */
[----:B------:R-:W-:Y:S01]  /*17c00*/  MOV R12, R10 ;  /* 0x0000000a000c7202 */ /* 0x000fe20000000f00 */
[----:B------:R-:W-:-:S07]  /*17c10*/  IMAD.MOV.U32 R13, RZ, RZ, R8 ;  /* 0x000000ffff0d7224 */ /* 0x000fce00078e0008 */
.L_x_402:
[----:B------:R-:W-:Y:S05]  /*17c20*/  BSYNC.RECONVERGENT B2 ;  /* 0x0000000000027941 */ /* 0x000fea0003800200 */
.L_x_401:
        /* <DEDUP_REMOVED lines=27> */
.L_x_406:
[----:B------:R-:W-:Y:S05]  /*17de0*/  BSYNC.RECONVERGENT B4 ;  /* 0x0000000000047941 */ /* 0x000fea0003800200 */
.L_x_405:
[----:B------:R-:W-:Y:S01]  /*17df0*/  VIADD R40, R8, 0x1 ;  /* 0x0000000108287836 */ /* 0x000fe20000000000 */
[----:B------:R-:W-:Y:S06]  /*17e00*/  BRA `(.L_x_407) ;  /* 0x0000000000087947 */ /* 0x000fec0003800000 */
.L_x_404:
[----:B------:R-:W-:Y:S01]  /*17e10*/  DMUL R36, RZ, R12 ;  /* 0x0000000cff247228 */ /* 0x000fe20000000000 */
[----:B------:R-:W-:-:S10]  /*17e20*/  IMAD.MOV.U32 R40, RZ, RZ, 0x1 ;  /* 0x00000001ff287424 */ /* 0x000fd400078e00ff */
.L_x_407:
[----:B------:R-:W-:Y:S05]  /*17e30*/  BSYNC.RECONVERGENT B3 ;  /* 0x0000000000037941 */ /* 0x000fea0003800200 */
.L_x_403:
        /* <DEDUP_REMOVED lines=58> */
.L_x_409:
[----:B------:R-:W-:Y:S01]  /*181e0*/  DMUL R38, RZ, R32 ;  /* 0x00000020ff267228 */ /* 0x000fe20000000000 */
[----:B0-----:R-:W-:-:S10]  /*181f0*/  IMAD.MOV.U32 R31, RZ, RZ, RZ ;  /* 0x000000ffff1f7224 */ /* 0x001fd400078e00ff */
.L_x_410:
[----:B------:R-:W-:Y:S05]  /*18200*/  BSYNC.RECONVERGENT B3 ;  /* 0x0000000000037941 */ /* 0x000fea0003800200 */
.L_x_408:
        /* <DEDUP_REMOVED lines=45> */
[----:B------:R-:W-:Y:S01]  /*184e0*/  MOV R13, 0x3e928af3 ;  /* 0x3e928af3000d7802 */ /* 0x000fe20000000f00 */
[----:B------:R-:W-:-:S05]  /*184f0*/  UMOV UR11, 0x3e5ade15 ;  /* 0x3e5ade15000b7882 */ /* 0x000fca0000000000 */
        /* <DEDUP_REMOVED lines=54> */
.L_x_412:
[----:B------:R-:W-:Y:S05]  /*18860*/  BSYNC.RECONVERGENT B1 ;  /* 0x0000000000017941 */ /* 0x000fea0003800200 */
.L_x_411:
        /* <DEDUP_REMOVED lines=8> */
.L_x_414:
[----:B------:R-:W-:Y:S05]  /*188f0*/  BSYNC.RECONVERGENT B2 ;  /* 0x0000000000027941 */ /* 0x000fea0003800200 */
.L_x_413:
        /* <DEDUP_REMOVED lines=27> */
.L_x_418:
[----:B------:R-:W-:Y:S05]  /*18ab0*/  BSYNC.RECONVERGENT B4 ;  /* 0x0000000000047941 */ /* 0x000fea0003800200 */
.L_x_417:
[----:B------:R-:W-:Y:S01]  /*18ac0*/  VIADD R31, R8, 0x1 ;  /* 0x00000001081f7836 */ /* 0x000fe20000000000 */
[----:B------:R-:W-:Y:S06]  /*18ad0*/  BRA `(.L_x_419) ;  /* 0x0000000000087947 */ /* 0x000fec0003800000 */
.L_x_416:
[----:B------:R-:W-:Y:S01]  /*18ae0*/  DMUL R40, RZ, R12 ;  /* 0x0000000cff287228 */ /* 0x000fe20000000000 */
[----:B------:R-:W-:-:S10]  /*18af0*/  IMAD.MOV.U32 R31, RZ, RZ, 0x1 ;  /* 0x00000001ff1f7424 */ /* 0x000fd400078e00ff */
.L_x_419:
[----:B------:R-:W-:Y:S05]  /*18b00*/  BSYNC.RECONVERGENT B3 ;  /* 0x0000000000037941 */ /* 0x000fea0003800200 */
.L_x_415:
        /* <DEDUP_REMOVED lines=54> */
[----:B------:R-:W-:Y:S01]  /*18e70*/  MOV R40, R11 ;  /* 0x0000000b00287202 */ /* 0x000fe20000000f00 */
[----:B------:R-:W-:Y:S02]  /*18e80*/  IMAD.MOV.U32 R38, RZ, RZ, R12 ;  /* 0x000000ffff267224 */ /* 0x000fe400078e000c */
[----:B------:R-:W-:Y:S01]  /*18e90*/  IMAD.MOV.U32 R39, RZ, RZ, R13 ;  /* 0x000000ffff277224 */ /* 0x000fe200078e000d */
[----:B------:R-:W-:Y:S06]  /*18ea0*/  BRA `(.L_x_422) ;  /* 0x0000000000087947 */ /* 0x000fec0003800000 */
.L_x_421:
[----:B0-----:R-:W-:Y:S01]  /*18eb0*/  DMUL R38, RZ, R32 ;  /* 0x00000020ff267228 */ /* 0x001fe20000000000 */
[----:B------:R-:W-:-:S10]  /*18ec0*/  IMAD.MOV.U32 R40, RZ, RZ, RZ ;  /* 0x000000ffff287224 */ /* 0x000fd400078e00ff */
.L_x_422:
[----:B------:R-:W-:Y:S05]  /*18ed0*/  BSYNC.RECONVERGENT B3 ;  /* 0x0000000000037941 */ /* 0x000fea0003800200 */
.L_x_420:
        /* <DEDUP_REMOVED lines=19> */
[----:B------:R-:W-:Y:S01]  /*19010*/  DFMA R8, R36, R8, R10 ;  /* 0x000000082408722b */ /* 0x000fe2000000000a */
[----:B------:R-:W-:Y:S02]  /*19020*/  IMAD.MOV.U32 R10, RZ, RZ, 0x652b82fe ;  /* 0x652b82feff0a7424 */ /* 0x000fe400078e00ff */
[----:B------:R-:W-:-:S05]  /*19030*/  IMAD.MOV.U32 R11, RZ, RZ, 0x3ff71547 ;  /* 0x3ff71547ff0b7424 */ /* 0x000fca00078e00ff */
[----:B----4-:R-:W-:-:S08]  /*19040*/  DFMA R8, R36, R8, R12 ;  /* 0x000000082408722b */ /* 0x010fd0000000000c */
[----:B------:R-:W-:Y:S01]  /*19050*/  DFMA R8, R36, R8, R14 ;  /* 0x000000082408722b */ /* 0x000fe2000000000e */
[----:B------:R-:W-:Y:S02]  /*19060*/  IMAD.MOV.U32 R14, RZ, RZ, 0x0 ;  /* 0x00000000ff0e7424 */ /* 0x000fe400078e00ff */
[----:B------:R-:W-:-:S05]  /*19070*/  IMAD.MOV.U32 R15, RZ, RZ, 0x40440000 ;  /* 0x40440000ff0f7424 */ /* 0x000fca00078e00ff */
        /* <DEDUP_REMOVED lines=75> */
.L_x_424:
[----:B------:R-:W-:Y:S05]  /*19530*/  BSYNC.RECONVERGENT B1 ;  /* 0x0000000000017941 */ /* 0x000fea0003800200 */
.L_x_423:
        /* <DEDUP_REMOVED lines=8> */
.L_x_426:
[----:B------:R-:W-:Y:S05]  /*195c0*/  BSYNC.RECONVERGENT B2 ;  /* 0x0000000000027941 */ /* 0x000fea0003800200 */
.L_x_425:
        /* <DEDUP_REMOVED lines=25> */
[----:B------:R-:W-:-:S07]  /*19760*/  IMAD.MOV.U32 R37, RZ, RZ, R13 ;  /* 0x000000ffff257224 */ /* 0x000fce00078e000d */
.L_x_430:
[----:B------:R-:W-:Y:S05]  /*19770*/  BSYNC.RECONVERGENT B4 ;  /* 0x0000000000047941 */ /* 0x000fea0003800200 */
.L_x_429:
[----:B------:R-:W-:Y:S01]  /*19780*/  VIADD R42, R11, 0x1 ;  /* 0x000000010b2a7836 */ /* 0x000fe20000000000 */
[----:B------:R-:W-:Y:S06]  /*19790*/  BRA `(.L_x_431) ;  /* 0x0000000000087947 */ /* 0x000fec0003800000 */
.L_x_428:
[----:B------:R-:W-:Y:S01]  /*197a0*/  DMUL R36, RZ, R12 ;  /* 0x0000000cff247228 */ /* 0x000fe20000000000 */
[----:B------:R-:W-:-:S10]  /*197b0*/  IMAD.MOV.U32 R42, RZ, RZ, 0x1 ;  /* 0x00000001ff2a7424 */ /* 0x000fd400078e00ff */
.L_x_431:
[----:B------:R-:W-:Y:S05]  /*197c0*/  BSYNC.RECONVERGENT B3 ;  /* 0x0000000000037941 */ /* 0x000fea0003800200 */
.L_x_427:
        /* <DEDUP_REMOVED lines=58> */
.L_x_433:
[----:B------:R-:W-:Y:S01]  /*19b70*/  DMUL R40, RZ, R38 ;  /* 0x00000026ff287228 */ /* 0x000fe20000000000 */
[----:B0-----:R-:W-:-:S10]  /*19b80*/  IMAD.MOV.U32 R33, RZ, RZ, RZ ;  /* 0x000000ffff217224 */ /* 0x001fd400078e00ff */
.L_x_434:
[----:B------:R-:W-:Y:S05]  /*19b90*/  BSYNC.RECONVERGENT B3 ;  /* 0x0000000000037941 */ /* 0x000fea0003800200 */
.L_x_432:
        /* <DEDUP_REMOVED lines=30> */
[----:B------:R-:W-:Y:S01]  /*19d80*/  FSEL R10, R8, R40, !P0 ;  /* 0x00000028080a7208 */ /* 0x000fe20004000000 */
[----:B------:R-:W-:Y:S01]  /*19d90*/  IMAD.MOV.U32 R8, RZ, RZ, 0x652b82fe ;  /* 0x652b82feff087424 */ /* 0x000fe200078e00ff */
[----:B------:R-:W-:Y:S01]  /*19da0*/  FSEL R11, R9, R41, !P0 ;  /* 0x00000029090b7208 */ /* 0x000fe20004000000 */
[----:B------:R-:W-:Y:S01]  /*19db0*/  IMAD.MOV.U32 R9, RZ, RZ, 0x3ff71547 ;  /* 0x3ff71547ff097424 */ /* 0x000fe200078e00ff */
        /* <DEDUP_REMOVED lines=52> */
[----:B------:R-:W-:Y:S01]  /*1a100*/  IMAD R41, R8, 0x100000, R35 ;  /* 0x0010000008297824 */ /* 0x000fe200078e0223 */
[----:B------:R-:W-:Y:S01]  /*1a110*/  MOV R40, R34 ;  /* 0x0000002200287202 */ /* 0x000fe20000000f00 */
[----:B------:R-:W-:Y:S07]  /*1a120*/  @!P0 BRA `(.L_x_436) ;  /* 0x0000000000308947 */ /* 0x000fee0003800000 */
        /* <DEDUP_REMOVED lines=12> */
.L_x_436:
[----:B------:R-:W-:Y:S05]  /*1a1f0*/  BSYNC.RECONVERGENT B1 ;  /* 0x0000000000017941 */ /* 0x000fea0003800200 */
.L_x_435:
        /* <DEDUP_REMOVED lines=8> */
.L_x_438:
[----:B------:R-:W-:Y:S05]  /*1a280*/  BSYNC.RECONVERGENT B2 ;  /* 0x0000000000027941 */ /* 0x000fea0003800200 */
.L_x_437:
        /* <DEDUP_REMOVED lines=25> */
[----:B------:R-:W-:-:S07]  /*1a420*/  IMAD.MOV.U32 R43, RZ, RZ, R13 ;  /* 0x000000ffff2b7224 */ /* 0x000fce00078e000d */
.L_x_442:
[----:B------:R-:W-:Y:S05]  /*1a430*/  BSYNC.RECONVERGENT B4 ;  /* 0x0000000000047941 */ /* 0x000fea0003800200 */
.L_x_441:
[----:B------:R-:W-:Y:S01]  /*1a440*/  VIADD R33, R11, 0x1 ;  /* 0x000000010b217836 */ /* 0x000fe20000000000 */
[----:B------:R-:W-:Y:S06]  /*1a450*/  BRA `(.L_x_443) ;  /* 0x0000000000087947 */ /* 0x000fec0003800000 */
.L_x_440:
[----:B------:R-:W-:Y:S01]  /*1a460*/  DMUL R42, RZ, R12 ;  /* 0x0000000cff2a7228 */ /* 0x000fe20000000000 */
[----:B------:R-:W-:-:S10]  /*1a470*/  IMAD.MOV.U32 R33, RZ, RZ, 0x1 ;  /* 0x00000001ff217424 */ /* 0x000fd400078e00ff */
.L_x_443:
[----:B------:R-:W-:Y:S05]  /*1a480*/  BSYNC.RECONVERGENT B3 ;  /* 0x0000000000037941 */ /* 0x000fea0003800200 */
.L_x_439:
        /* <DEDUP_REMOVED lines=41> */
[----:B---3--:R-:W0:Y:S02]  /*1a720*/  I2F.F64 R8, R42 ;  /* 0x0000002a00087312 */ /* 0x008e240000201c00 */
        /* <DEDUP_REMOVED lines=16> */
.L_x_445:
[----:B0-----:R-:W-:Y:S01]  /*1a830*/  DMUL R40, RZ, R38 ;  /* 0x00000026ff287228 */ /* 0x001fe20000000000 */
[----:B------:R-:W-:-:S10]  /*1a840*/  IMAD.MOV.U32 R42, RZ, RZ, RZ ;  /* 0x000000ffff2a7224 */ /* 0x000fd400078e00ff */
.L_x_446:
[----:B------:R-:W-:Y:S05]  /*1a850*/  BSYNC.RECONVERGENT B3 ;  /* 0x0000000000037941 */ /* 0x000fea0003800200 */
.L_x_444:
        /* <DEDUP_REMOVED lines=12> */
[----:B------:R-:W-:Y:S01]  /*1a920*/  UMOV UR11, 0x3fe62e42 ;  /* 0x3fe62e42000b7882 */ /* 0x000fe20000000000 */
[----:B------:R-:W-:Y:S01]  /*1a930*/  MOV R34, 0x20fd8164 ;  /* 0x20fd816400227802 */ /* 0x000fe20000000f00 */
        /* <DEDUP_REMOVED lines=87> */
.L_x_448:
[----:B------:R-:W-:Y:S05]  /*1aeb0*/  BSYNC.RECONVERGENT B1 ;  /* 0x0000000000017941 */ /* 0x000fea0003800200 */
.L_x_447:
        /* <DEDUP_REMOVED lines=8> */
.L_x_450:
[----:B------:R-:W-:Y:S05]  /*1af40*/  BSYNC.RECONVERGENT B2 ;  /* 0x0000000000027941 */ /* 0x000fea0003800200 */
.L_x_449:
        /* <DEDUP_REMOVED lines=26> */
.L_x_454:
[----:B------:R-:W-:Y:S05]  /*1b0f0*/  BSYNC.RECONVERGENT B4 ;  /* 0x0000000000047941 */ /* 0x000fea0003800200 */
.L_x_453:
[----:B------:R-:W-:Y:S01]  /*1b100*/  VIADD R42, R11, 0x1 ;  /* 0x000000010b2a7836 */ /* 0x000fe20000000000 */
[----:B------:R-:W-:Y:S06]  /*1b110*/  BRA `(.L_x_455) ;  /* 0x0000000000087947 */ /* 0x000fec0003800000 */
.L_x_452:
[----:B------:R-:W-:Y:S01]  /*1b120*/  DMUL R34, RZ, R12 ;  /* 0x0000000cff227228 */ /* 0x000fe20000000000 */
[----:B------:R-:W-:-:S10]  /*1b130*/  IMAD.MOV.U32 R42, RZ, RZ, 0x1 ;  /* 0x00000001ff2a7424 */ /* 0x000fd400078e00ff */
.L_x_455:
[----:B------:R-:W-:Y:S05]  /*1b140*/  BSYNC.RECONVERGENT B3 ;  /* 0x0000000000037941 */ /* 0x000fea0003800200 */
.L_x_451:
[----:B------:R-:W-:Y:S01]  /*1b150*/  IMAD.SHL.U32 R8, R42, 0x40, RZ ;  /* 0x000000402a087824 */ /* 0x000fe200078e00ff */
[----:B------:R0:W3:Y:S04]  /*1b160*/  LDG.E.64 R38, desc[UR12][R28.64+0x7800] ;  /* 0x0078000c1c267981 */ /* 0x0000e8000c1e1b00 */
        /* <DEDUP_REMOVED lines=9> */
[----:B------:R-:W-:Y:S02]  /*1b200*/  MOV R36, 0x20fd8164 ;  /* 0x20fd816400247802 */ /* 0x000fe40000000f00 */
[----:B0-----:R-:W-:Y:S02]  /*1b210*/  FSEL R29, -R37, 0.11223486810922622681, !P0 ;  /* 0x3de5db65251d7808 */ /* 0x001fe40004000100 */
[----:B------:R-:W-:Y:S01]  /*1b220*/  FSEL R28, R36, -8.06006814911005101289e+34, !P0 ;  /* 0xf9785eba241c7808 */ /* 0x000fe20004000000 */
[----:B------:R-:W-:Y:S01]  /*1b230*/  DMUL R36, R34, R34 ;  /* 0x0000002222247228 */ /* 0x000fe20000000000 */
[----:B------:R-:W-:Y:S07]  /*1b240*/  BSSY.RECONVERGENT B3, `(.L_x_456) ;  /* 0x000002d000037945 */ /* 0x000fee0003800200 */
        /* <DEDUP_REMOVED lines=42> */
.L_x_457:
[----:B------:R-:W-:Y:S01]  /*1b4f0*/  DMUL R40, RZ, R38 ;  /* 0x00000026ff287228 */ /* 0x000fe20000000000 */
[----:B0-----:R-:W-:-:S10]  /*1b500*/  IMAD.MOV.U32 R29, RZ, RZ, RZ ;  /* 0x000000ffff1d7224 */ /* 0x001fd400078e00ff */
.L_x_458:
[----:B------:R-:W-:Y:S05]  /*1b510*/  BSYNC.RECONVERGENT B3 ;  /* 0x0000000000037941 */ /* 0x000fea0003800200 */
.L_x_456:
        /* <DEDUP_REMOVED lines=101> */
.L_x_460:
[----:B------:R-:W-:Y:S05]  /*1bb70*/  BSYNC.RECONVERGENT B1 ;  /* 0x0000000000017941 */ /* 0x000fea0003800200 */
.L_x_459:
        /* <DEDUP_REMOVED lines=8> */
.L_x_462:
[----:B------:R-:W-:Y:S05]  /*1bc00*/  BSYNC.RECONVERGENT B2 ;  /* 0x0000000000027941 */ /* 0x000fea0003800200 */
.L_x_461:
        /* <DEDUP_REMOVED lines=26> */
.L_x_466:
[----:B------:R-:W-:Y:S05]  /*1bdb0*/  BSYNC.RECONVERGENT B4 ;  /* 0x0000000000047941 */ /* 0x000fea0003800200 */
.L_x_465:
[----:B------:R-:W-:Y:S01]  /*1bdc0*/  VIADD R29, R11, 0x1 ;  /* 0x000000010b1d7836 */ /* 0x000fe20000000000 */
[----:B------:R-:W-:Y:S06]  /*1bdd0*/  BRA `(.L_x_467) ;  /* 0x0000000000087947 */ /* 0x000fec0003800000 */
.L_x_464:
[----:B------:R-:W-:Y:S01]  /*1bde0*/  DMUL R38, RZ, R12 ;  /* 0x0000000cff267228 */ /* 0x000fe20000000000 */
[----:B------:R-:W-:-:S10]  /*1bdf0*/  IMAD.MOV.U32 R29, RZ, RZ, 0x1 ;  /* 0x00000001ff1d7424 */ /* 0x000fd400078e00ff */
.L_x_467:
[----:B------:R-:W-:Y:S05]  /*1be00*/  BSYNC.RECONVERGENT B3 ;  /* 0x0000000000037941 */ /* 0x000fea0003800200 */
.L_x_463:
        /* <DEDUP_REMOVED lines=10> */
[----:B------:R-:W-:Y:S01]  /*1beb0*/  UMOV UR10, UR8 ;  /* 0x00000008000a7c82 */ /* 0x000fe20008000000 */
[----:B------:R-:W-:Y:S01]  /*1bec0*/  ISETP.NE.U32.AND P0, PT, R34, 0x1, PT ;  /* 0x000000012200780c */ /* 0x000fe20003f05070 */
[----:B------:R-:W-:Y:S01]  /*1bed0*/  IMAD.MOV.U32 R34, RZ, RZ, 0x20fd8164 ;  /* 0x20fd8164ff227424 */ /* 0x000fe200078e00ff */
[----:B------:R-:W-:Y:S01]  /*1bee0*/  UIADD3 UR15, UP0, UPT, -UR5, UR10, URZ ;  /* 0x0000000a050f7290 */ /* 0x000fe2000ff1e1ff */
[----:B-1----:R-:W-:Y:S01]  /*1bef0*/  FADD R5, R5, R20 ;  /* 0x0000001405057221 */ /* 0x002fe20000000000 */
[----:B------:R-:W-:Y:S01]  /*1bf00*/  FSEL R35, -R35, 0.11223486810922622681, !P0 ;  /* 0x3de5db6523237808 */ /* 0x000fe20004000100 */
[----:B------:R-:W-:Y:S01]  /*1bf10*/  UMOV UR11, UR9 ;  /* 0x00000009000b7c82 */ /* 0x000fe20008000000 */
[----:B------:R-:W-:Y:S01]  /*1bf20*/  FSEL R34, R34, -8.06006814911005101289e+34, !P0 ;  /* 0xf9785eba22227808 */ /* 0x000fe20004000000 */
[----:B------:R-:W-:Y:S01]  /*1bf30*/  FADD R21, R21, R22 ;  /* 0x0000001615157221 */ /* 0x000fe20000000000 */
[----:B------:R-:W-:Y:S01]  /*1bf40*/  FADD R24, R23, R24 ;  /* 0x0000001817187221 */ /* 0x000fe20000000000 */
[----:B------:R-:W-:Y:S01]  /*1bf50*/  FADD R25, R25, R26 ;  /* 0x0000001a19197221 */ /* 0x000fe20000000000 */
[----:B------:R-:W-:Y:S01]  /*1bf60*/  FADD R30, R27, R30 ;  /* 0x0000001e1b1e7221 */ /* 0x000fe20000000000 */
[----:B------:R-:W-:Y:S01]  /*1bf70*/  FADD R31, R31, R32 ;  /* 0x000000201f1f7221 */ /* 0x000fe20000000000 */
[----:B--2---:R-:W-:Y:S01]  /*1bf80*/  FADD R28, R33, R28 ;  /* 0x0000001c211c7221 */ /* 0x004fe20000000000 */
[----:B------:R-:W-:Y:S01]  /*1bf90*/  UIADD3.X UR21, UPT, UPT, ~UR20, UR11, URZ, UP0, !UPT ;  /* 0x0000000b14157290 */ /* 0x000fe200087fe5ff */
[----:B------:R-:W-:Y:S01]  /*1bfa0*/  FADD R24, R21, R24 ;  /* 0x0000001815187221 */ /* 0x000fe20000000000 */
[----:B------:R-:W-:Y:S01]  /*1bfb0*/  UISETP.GE.U32.AND UP0, UPT, UR15, UR6, UPT ;  /* 0x000000060f00728c */ /* 0x000fe2000bf06070 */
[----:B------:R-:W-:Y:S01]  /*1bfc0*/  FADD R25, R25, R30 ;  /* 0x0000001e19197221 */ /* 0x000fe20000000000 */
[----:B------:R-:W-:-:S02]  /*1bfd0*/  FADD R28, R31, R28 ;  /* 0x0000001c1f1c7221 */ /* 0x000fc40000000000 */
[----:B------:R-:W-:Y:S02]  /*1bfe0*/  UISETP.GE.U32.AND.EX UP0, UPT, UR21, UR7, UPT, UP0 ;  /* 0x000000071500728c */ /* 0x000fe4000bf06100 */
[----:B------:R-:W-:Y:S01]  /*1bff0*/  FADD R28, R25, R28 ;  /* 0x0000001c191c7221 */ /* 0x000fe20000000000 */
[----:B---3--:R-:W-:-:S08]  /*1c000*/  DFMA R8, R36, R34, R8 ;  /* 0x000000222408722b */ /* 0x008fd00000000008 */
[----:B------:R-:W-:-:S08]  /*1c010*/  DFMA R8, R36, R8, R10 ;  /* 0x000000082408722b */ /* 0x000fd0000000000a */
[----:B----4-:R-:W-:Y:S01]  /*1c020*/  DFMA R8, R36, R8, R12 ;  /* 0x000000082408722b */ /* 0x010fe2000000000c */
[----:B------:R-:W-:-:S04]  /*1c030*/  FADD R12, R6, R7 ;  /* 0x00000007060c7221 */ /* 0x000fc80000000000 */
[----:B------:R-:W-:-:S03]  /*1c040*/  FADD R5, R5, R12 ;  /* 0x0000000c05057221 */ /* 0x000fc60000000000 */
[----:B------:R-:W-:Y:S01]  /*1c050*/  DFMA R8, R36, R8, R14 ;  /* 0x000000082408722b */ /* 0x000fe2000000000e */
[----:B------:R-:W-:-:S04]  /*1c060*/  FADD R5, R5, R24 ;  /* 0x0000001805057221 */ /* 0x000fc80000000000 */
[----:B------:R-:W-:-:S03]  /*1c070*/  FADD R5, R5, R28 ;  /* 0x0000001c05057221 */ /* 0x000fc60000000000 */
        /* <DEDUP_REMOVED lines=10> */
[----:B------:R-:W-:Y:S01]  /*1c120*/  DMUL R40, R40, R6 ;  /* 0x0000000628287228 */ /* 0x000fe20000000000 */
[----:B------:R-:W-:Y:S02]  /*1c130*/  IMAD.U32 R6, RZ, RZ, UR6 ;  /* 0x00000006ff067e24 */ /* 0x000fe4000f8e00ff */
[----:B------:R-:W-:-:S03]  /*1c140*/  IMAD.U32 R7, RZ, RZ, UR6 ;  /* 0x00000006ff077e24 */ /* 0x000fc6000f8e00ff */
[----:B------:R-:W-:Y:S01]  /*1c150*/  LEA R3, P0, R6, R3, 0x3 ;  /* 0x0000000306037211 */ /* 0x000fe200078018ff */
[----:B------:R-:W-:-:S03]  /*1c160*/  IMAD.U32 R6, RZ, RZ, UR7 ;  /* 0x00000007ff067e24 */ /* 0x000fc6000f8e00ff */
[----:B------:R-:W0:Y:S02]  /*1c170*/  F2F.F32.F64 R40, R40 ;  /* 0x0000002800287310 */ /* 0x000e240000301000 */
[----:B------:R-:W-:Y:S01]  /*1c180*/  LEA.HI.X R4, R7, R4, R6, 0x3, P0 ;  /* 0x0000000407047211 */ /* 0x000fe200000f1c06 */
[----:B0-----:R-:W-:Y:S01]  /*1c190*/  FADD R20, R40, R5 ;  /* 0x0000000528147221 */ /* 0x001fe20000000000 */
[----:B------:R-:W-:Y:S06]  /*1c1a0*/  BRA.U !UP0, `(.L_x_276) ;  /* 0x0000000d088c7547 */ /* 0x000fec000b800000 */
[----:B------:R-:W-:Y:S02]  /*1c1b0*/  UIADD3 UR5, UP0, UPT, UR6, UR5, URZ ;  /* 0x0000000506057290 */ /* 0x000fe4000ff1e0ff */
[----:B------:R-:W-:Y:S02]  /*1c1c0*/  UIADD3 UR15, UP1, UPT, UR10, -0x1000, URZ ;  /* 0xfffff0000a0f7890 */ /* 0x000fe4000ff3e0ff */
[----:B------:R-:W-:Y:S02]  /*1c1d0*/  UIADD3.X UR20, UPT, UPT, UR7, UR20, URZ, UP0, !UPT ;  /* 0x0000001407147290 */ /* 0x000fe400087fe4ff */
[----:B------:R-:W-:Y:S02]  /*1c1e0*/  UIADD3.X UR21, UPT, UPT, UR11, -0x1, URZ, UP1, !UPT ;  /* 0xffffffff0b157890 */ /* 0x000fe40008ffe4ff */
[----:B------:R-:W-:-:S04]  /*1c1f0*/  UISETP.GT.U32.AND UP0, UPT, UR5, UR15, UPT ;  /* 0x0000000f0500728c */ /* 0x000fc8000bf04070 */
[----:B------:R-:W-:-:S09]  /*1c200*/  UISETP.GT.U32.AND.EX UP0, UPT, UR20, UR21, UPT, UP0 ;  /* 0x000000151400728c */ /* 0x000fd2000bf04100 */
[----:B------:R-:W-:Y:S05]  /*1c210*/  BRA.U !UP0, `(.L_x_468) ;  /* 0xffffff31086c7547 */ /* 0x000fea000b83ffff */
.L_x_277:
[----:B------:R-:W-:-:S04]  /*1c220*/  UISETP.GE.U32.AND UP0, UPT, UR5, UR10, UPT ;  /* 0x0000000a0500728c */ /* 0x000fc8000bf06070 */
[----:B------:R-:W-:-:S09]  /*1c230*/  UISETP.GE.U32.AND.EX UP0, UPT, UR20, UR11, UPT, UP0 ;  /* 0x0000000b1400728c */ /* 0x000fd2000bf06100 */
[----:B------:R-:W-:Y:S05]  /*1c240*/  BRA.U UP0, `(.L_x_276) ;  /* 0x0000000d00647547 */ /* 0x000fea000b800000 */
[----:B------:R-:W-:Y:S01]  /*1c250*/  UIADD3 UR5, UPT, UPT, -UR5, UR10, URZ ;  /* 0x0000000a05057290 */ /* 0x000fe2000fffe1ff */
[----:B------:R-:W-:Y:S01]  /*1c260*/  BSSY.RECONVERGENT B3, `(.L_x_276) ;  /* 0x00000d7000037945 */ /* 0x000fe20003800200 */
[----:B------:R-:W0:Y:S04]  /*1c270*/  LDCU.64 UR8, c[0x4][0x160] ;  /* 0x01002c00ff0877ac */ /* 0x000e280008000a00 */
[----:B------:R-:W-:-:S13]  /*1c280*/  ISETP.GE.AND P0, PT, R2, UR5, PT ;  /* 0x0000000502007c0c */ /* 0x000fda000bf06270 */
[----:B------:R-:W-:Y:S05]  /*1c290*/  @P0 BRA `(.L_x_469) ;  /* 0x0000000c004c0947 */ /* 0x000fea0003800000 */
[----:B------:R-:W-:-:S07]  /*1c2a0*/  IMAD.MOV.U32 R5, RZ, RZ, R2 ;  /* 0x000000ffff057224 */ /* 0x000fce00078e0002 */
.L_x_480:
[----:B------:R-:W-:Y:S02]  /*1c2b0*/  IMAD.MOV.U32 R8, RZ, RZ, R3 ;  /* 0x000000ffff087224 */ /* 0x000fe400078e0003 */
[----:B------:R-:W-:-:S05]  /*1c2c0*/  IMAD.MOV.U32 R9, RZ, RZ, R4 ;  /* 0x000000ffff097224 */ /* 0x000fca00078e0004 */
        /* <DEDUP_REMOVED lines=12> */
[----:B------:R-:W1:Y:S08]  /*1c390*/  F2I.F64 R6, R6 ;  /* 0x0000000600067311 */ /* 0x000e700000301100 */
[----:B-1----:R-:W1:Y:S02]  /*1c3a0*/  I2F.F64 R24, R6 ;  /* 0x0000000600187312 */ /* 0x002e640000201c00 */
[----:B-1----:R-:W-:Y:S01]  /*1c3b0*/  DFMA R8, R24, -UR6, R22 ;  /* 0x8000000618087c2b */ /* 0x002fe20008000016 */
        /* <DEDUP_REMOVED lines=10> */
[----:B0-----:R-:W-:Y:S05]  /*1c460*/  CALL.REL.NOINC `($_ZN3cub18CUB_300001_SM_10006detail6reduce18DeviceReduceKernelINS2_10policy_hubIfyN4cuda3std3__44plusIfEEE10Policy1000EN6thrust24THRUST_300001_SM_1000_NS6detail15normal_iteratorINSD_10device_ptrIdEEEEyS9_f9integrateEEvT0_PT3_T1_NS0_13GridEvenShareISN_EET2_T4_$__internal_trig_reduction_slowpathd) ;  /* 0x00000014003c7944 */ /* 0x001fea0003c00000 */
[----:B------:R-:W-:Y:S02]  /*1c470*/  IMAD.MOV.U32 R6, RZ, RZ, R11 ;  /* 0x000000ffff067224 */ /* 0x000fe400078e000b */
[----:B------:R-:W-:Y:S02]  /*1c480*/  IMAD.MOV.U32 R24, RZ, RZ, R12 ;  /* 0x000000ffff187224 */ /* 0x000fe400078e000c */
[----:B------:R-:W-:-:S07]  /*1c490*/  IMAD.MOV.U32 R25, RZ, RZ, R13 ;  /* 0x000000ffff197224 */ /* 0x000fce00078e000d */
.L_x_471:
[----:B0-----:R-:W-:Y:S05]  /*1c4a0*/  BSYNC.RECONVERGENT B4 ;  /* 0x0000000000047941 */ /* 0x001fea0003800200 */
.L_x_470:
        /* <DEDUP_REMOVED lines=102> */
.L_x_473:
[----:B------:R-:W-:Y:S05]  /*1cb10*/  BSYNC.RECONVERGENT B1 ;  /* 0x0000000000017941 */ /* 0x000fea0003800200 */
.L_x_472:
[----:B------:R-:W-:Y:S04]  /*1cb20*/  BSSY.RECONVERGENT B2, `(.L_x_474) ;  /* 0x0000007000027945 */ /* 0x000fe80003800200 */
[----:B------:R-:W-:Y:S05]  /*1cb30*/  @P2 BRA P3, `(.L_x_475) ;  /* 0x0000000000142947 */ /* 0x000fea0001800000 */
[----:B------:R-:W-:Y:S01]  /*1cb40*/  IMAD.MOV.U32 R8, RZ, RZ, R22 ;  /* 0x000000ffff087224 */ /* 0x000fe200078e0016 */
[----:B------:R-:W-:Y:S01]  /*1cb50*/  MOV R9, 0x1cb80 ;  /* 0x0001cb8000097802 */ /* 0x000fe20000000f00 */
[----:B------:R-:W-:-:S07]  /*1cb60*/  IMAD.MOV.U32 R11, RZ, RZ, R23 ;  /* 0x000000ffff0b7224 */ /* 0x000fce00078e0017 */
[----:B------:R-:W-:Y:S05]  /*1cb70*/  CALL.REL.NOINC `($__internal_0_$__cuda_sm20_div_rn_f64_full) ;  /* 0x0000000400e07944 */ /* 0x000fea0003c00000 */
[----:B------:R-:W-:-:S07]  /*1cb80*/  IMAD.MOV.U32 R11, RZ, RZ, R8 ;  /* 0x000000ffff0b7224 */ /* 0x000fce00078e0008 */
.L_x_475:
[----:B------:R-:W-:Y:S05]  /*1cb90*/  BSYNC.RECONVERGENT B2 ;  /* 0x0000000000027941 */ /* 0x000fea0003800200 */
.L_x_474:
        /* <DEDUP_REMOVED lines=28> */
.L_x_479:
[----:B------:R-:W-:Y:S05]  /*1cd60*/  BSYNC.RECONVERGENT B5 ;  /* 0x0000000000057941 */ /* 0x000fea0003800200 */
.L_x_478:
[----:B------:R-:W-:-:S07]  /*1cd70*/  VIADD R21, R8, 0x1 ;  /* 0x0000000108157836 */ /* 0x000fce0000000000 */
.L_x_477:
[----:B------:R-:W-:Y:S05]  /*1cd80*/  BSYNC.RECONVERGENT B4 ;  /* 0x0000000000047941 */ /* 0x000fea0003800200 */
.L_x_476:
        /* <DEDUP_REMOVED lines=10> */
[----:B------:R-:W-:Y:S01]  /*1ce30*/  VIADD R5, R5, 0x100 ;  /* 0x0000010005057836 */ /* 0x000fe20000000000 */
        /* <DEDUP_REMOVED lines=22> */
[----:B------:R-:W0:Y:S02]  /*1cfa0*/  F2F.F32.F64 R7, R6 ;  /* 0x0000000600077310 */ /* 0x000e240000301000 */
[----:B0-----:R-:W-:Y:S01]  /*1cfb0*/  FADD R20, R7, R20 ;  /* 0x0000001407147221 */ /* 0x001fe20000000000 */
[----:B------:R-:W-:Y:S06]  /*1cfc0*/  @!P0 BRA `(.L_x_480) ;  /* 0xfffffff000b88947 */ /* 0x000fec000383ffff */
.L_x_469:
[----:B0-----:R-:W-:Y:S05]  /*1cfd0*/  BSYNC.RECONVERGENT B3 ;  /* 0x0000000000037941 */ /* 0x001fea0003800200 */
.L_x_276:
[----:B------:R-:W0:Y:S01]  /*1cfe0*/  S2R R6, SR_LANEID ;  /* 0x0000000000067919 */ /* 0x000e220000000000 */
[----:B------:R-:W-:-:S05]  /*1cff0*/  IMAD.MOV.U32 R5, RZ, RZ, R20 ;  /* 0x000000ffff057224 */ /* 0x000fca00078e0014 */
        /* <DEDUP_REMOVED lines=13> */
[----:B------:R-:W0:Y:S03]  /*1d0d0*/  SHFL.DOWN PT, R0, R5, 0x4, 0x1f ;  /* 0x08801f0005007f89 */ /* 0x000e2600000e0000 */
[----:B------:R-:W-:-:S06]  /*1d0e0*/  @!P1 IMAD.IADD R3, R3, 0x1, R4 ;  /* 0x0000000103039824 */ /* 0x000fcc00078e0204 */
        /* <DEDUP_REMOVED lines=24> */
[----:B------:R-:W-:-:S07]  /*1d270*/  FADD R5, R2, R3 ;  /* 0x0000000302057221 */ /* 0x000fce0000000000 */
.L_x_85:
[----:B------:R-:W-:Y:S05]  /*1d280*/  BSYNC.RECONVERGENT B0 ;  /* 0x0000000000007941 */ /* 0x000fea0003800200 */
.L_x_57:
[----:B------:R-:W-:Y:S05]  /*1d290*/  @P0 EXIT ;  /* 0x000000000000094d */ /* 0x000fea0003800000 */
[----:B------:R-:W3:Y:S02]  /*1d2a0*/  LDCU.64 UR4, c[0x0][0x388] ;  /* 0x00007100ff0477ac */ /* 0x000ee40008000a00 */
[----:B---3--:R-:W-:-:S06]  /*1d2b0*/  UIMAD.WIDE.U32 UR4, UR14, 0x4, UR4 ;  /* 0x000000040e0478a5 */ /* 0x008fcc000f8e0004 */
[----:B--2---:R-:W-:Y:S02]  /*1d2c0*/  IMAD.U32 R2, RZ, RZ, UR4 ;  /* 0x00000004ff027e24 */ /* 0x004fe4000f8e00ff */
[----:B0-----:R-:W-:-:S05]  /*1d2d0*/  IMAD.U32 R3, RZ, RZ, UR5 ;  /* 0x00000005ff037e24 */ /* 0x001fca000f8e00ff */
[----:B------:R-:W-:Y:S01]  /*1d2e0*/  STG.E desc[UR12][R2.64], R5 ;  /* 0x0000000502007986 */ /* 0x000fe2000c10190c */
[----:B------:R-:W-:Y:S05]  /*1d2f0*/  EXIT ;  /* 0x000000000000794d */ /* 0x000fea0003800000 */
        .weak           $__internal_0_$__cuda_sm20_div_rn_f64_full
        .type           $__internal_0_$__cuda_sm20_div_rn_f64_full,@function
        .size           $__internal_0_$__cuda_sm20_div_rn_f64_full,($_ZN3cub18CUB_300001_SM_10006detail6reduce18DeviceReduceKernelINS2_10policy_hubIfyN4cuda3std3__44plusIfEEE10Policy1000EN6thrust24THRUST_300001_SM_1000_NS6detail15normal_iteratorINSD_10device_ptrIdEEEEyS9_f9integrateEEvT0_PT3_T1_NS0_13GridEvenShareISN_EET2_T4_$__internal_trig_reduction_slowpathd - $__internal_0_$__cuda_sm20_div_rn_f64_full)
$__internal_0_$__cuda_sm20_div_rn_f64_full:
[C---:B------:R-:W-:Y:S01]  /*1d300*/  FSETP.GEU.AND P0, PT, |R0|.reuse, 1.469367938527859385e-39, PT ;  /* 0x001000000000780b */ /* 0x040fe20003f0e200 */
[----:B------:R-:W-:Y:S01]  /*1d310*/  IMAD.U32 R16, RZ, RZ, UR4 ;  /* 0x00000004ff107e24 */ /* 0x000fe2000f8e00ff */
[C---:B------:R-:W-:Y:S01]  /*1d320*/  LOP3.LUT R10, R0.reuse, 0x800fffff, RZ, 0xc0, !PT ;  /* 0x800fffff000a7812 */ /* 0x040fe200078ec0ff */
[----:B------:R-:W-:Y:S01]  /*1d330*/  IMAD.MOV.U32 R17, RZ, RZ, R0 ;  /* 0x000000ffff117224 */ /* 0x000fe200078e0000 */
[----:B------:R-:W-:Y:S01]  /*1d340*/  LOP3.LUT R14, R0, 0x7ff00000, RZ, 0xc0, !PT ;  /* 0x7ff00000000e7812 */ /* 0x000fe200078ec0ff */
[----:B------:R-:W-:Y:S01]  /*1d350*/  IMAD.U32 R18, RZ, RZ, UR4 ;  /* 0x00000004ff127e24 */ /* 0x000fe2000f8e00ff */
[----:B------:R-:W-:Y:S01]  /*1d360*/  LOP3.LUT R19, R10, 0x3ff00000, RZ, 0xfc, !PT ;  /* 0x3ff000000a137812 */ /* 0x000fe200078efcff */
[----:B------:R-:W-:Y:S01]  /*1d370*/  IMAD.MOV.U32 R43, RZ, RZ, R11 ;  /* 0x000000ffff2b7224 */ /* 0x000fe200078e000b */
[----:B------:R-:W-:Y:S01]  /*1d380*/  BSSY.RECONVERGENT B1, `(.L_x_481) ;  /* 0x0000058000017945 */ /* 0x000fe20003800200 */
[----:B------:R-:W-:Y:S02]  /*1d390*/  IMAD.MOV.U32 R34, RZ, RZ, 0x1 ;  /* 0x00000001ff227424 */ /* 0x000fe400078e00ff */
[----:B------:R-:W-:Y:S01]  /*1d3a0*/  IMAD.MOV.U32 R42, RZ, RZ, R8 ;  /* 0x000000ffff2a7224 */ /* 0x000fe200078e0008 */
[C---:B------:R-:W-:Y:S01]  /*1d3b0*/  FSETP.GEU.AND P2, PT, |R43|.reuse, 1.469367938527859385e-39, PT ;  /* 0x001000002b00780b */ /* 0x040fe20003f4e200 */
[----:B------:R-:W-:Y:S01]  /*1d3c0*/  @!P0 DMUL R18, R16, 8.98846567431157953865e+307 ;  /* 0x7fe0000010128828 */ /* 0x000fe20000000000 */
[----:B------:R-:W-:Y:S01]  /*1d3d0*/  LOP3.LUT R8, R43, 0x7ff00000, RZ, 0xc0, !PT ;  /* 0x7ff000002b087812 */ /* 0x000fe200078ec0ff */
[----:B------:R-:W-:-:S03]  /*1d3e0*/  IMAD.MOV.U32 R36, RZ, RZ, R42 ;  /* 0x000000ffff247224 */ /* 0x000fc600078e002a */
[----:B------:R-:W-:Y:S01]  /*1d3f0*/  ISETP.GE.U32.AND P1, PT, R8, R14, PT ;  /* 0x0000000e0800720c */ /* 0x000fe20003f26070 */
[----:B------:R-:W0:Y:S04]  /*1d400*/  MUFU.RCP64H R35, R19 ;  /* 0x0000001300237308 */ /* 0x000e280000001800 */
[----:B------:R-:W-:Y:S02]  /*1d410*/  @!P0 LOP3.LUT R14, R19, 0x7ff00000, RZ, 0xc0, !PT ;  /* 0x7ff00000130e8812 */ /* 0x000fe400078ec0ff */
[----:B------:R-:W-:-:S04]  /*1d420*/  @!P2 LOP3.LUT R10, R17, 0x7ff00000, RZ, 0xc0, !PT ;  /* 0x7ff00000110aa812 */ /* 0x000fc800078ec0ff */
[----:B------:R-:W-:Y:S01]  /*1d430*/  @!P2 ISETP.GE.U32.AND P3, PT, R8, R10, PT ;  /* 0x0000000a0800a20c */ /* 0x000fe20003f66070 */
[----:B------:R-:W-:-:S05]  /*1d440*/  IMAD.MOV.U32 R10, RZ, RZ, 0x1ca00000 ;  /* 0x1ca00000ff0a7424 */ /* 0x000fca00078e00ff */
[----:B------:R-:W-:Y:S01]  /*1d450*/  @!P2 SEL R11, R10, 0x63400000, !P3 ;  /* 0x634000000a0ba807 */ /* 0x000fe20005800000 */
[----:B0-----:R-:W-:-:S03]  /*1d460*/  DFMA R12, R34, -R18, 1 ;  /* 0x3ff00000220c742b */ /* 0x001fc60000000812 */
[----:B------:R-:W-:-:S05]  /*1d470*/  @!P2 LOP3.LUT R11, R11, 0x80000000, R43, 0xf8, !PT ;  /* 0x800000000b0ba812 */ /* 0x000fca00078ef82b */
[----:B------:R-:W-:-:S08]  /*1d480*/  DFMA R12, R12, R12, R12 ;  /* 0x0000000c0c0c722b */ /* 0x000fd0000000000c */
[----:B------:R-:W-:Y:S01]  /*1d490*/  DFMA R34, R34, R12, R34 ;  /* 0x0000000c2222722b */ /* 0x000fe20000000022 */
[----:B------:R-:W-:Y:S02]  /*1d4a0*/  SEL R12, R10, 0x63400000, !P1 ;  /* 0x634000000a0c7807 */ /* 0x000fe40004800000 */
[----:B------:R-:W-:Y:S01]  /*1d4b0*/  @!P2 LOP3.LUT R13, R11, 0x100000, RZ, 0xfc, !PT ;  /* 0x001000000b0da812 */ /* 0x000fe200078efcff */
[----:B------:R-:W-:Y:S01]  /*1d4c0*/  VIADD R11, R14, 0xffffffff ;  /* 0xffffffff0e0b7836 */ /* 0x000fe20000000000 */
[----:B------:R-:W-:Y:S01]  /*1d4d0*/  LOP3.LUT R37, R12, 0x800fffff, R43, 0xf8, !PT ;  /* 0x800fffff0c257812 */ /* 0x000fe200078ef82b */
[----:B------:R-:W-:Y:S02]  /*1d4e0*/  @!P2 IMAD.MOV.U32 R12, RZ, RZ, RZ ;  /* 0x000000ffff0ca224 */ /* 0x000fe400078e00ff */
[----:B------:R-:W-:-:S04]  /*1d4f0*/  DFMA R44, R34, -R18, 1 ;  /* 0x3ff00000222c742b */ /* 0x000fc80000000812 */
[----:B------:R-:W-:-:S04]  /*1d500*/  @!P2 DFMA R36, R36, 2, -R12 ;  /* 0x400000002424a82b */ /* 0x000fc8000000080c */
[----:B------:R-:W-:-:S08]  /*1d510*/  DFMA R44, R34, R44, R34 ;  /* 0x0000002c222c722b */ /* 0x000fd00000000022 */
[----:B------:R-:W-:-:S08]  /*1d520*/  DMUL R12, R44, R36 ;  /* 0x000000242c0c7228 */ /* 0x000fd00000000000 */
[----:B------:R-:W-:-:S08]  /*1d530*/  DFMA R34, R12, -R18, R36 ;  /* 0x800000120c22722b */ /* 0x000fd00000000024 */
[----:B------:R-:W-:Y:S01]  /*1d540*/  DFMA R34, R44, R34, R12 ;  /* 0x000000222c22722b */ /* 0x000fe2000000000c */
[----:B------:R-:W-:Y:S01]  /*1d550*/  IMAD.MOV.U32 R13, RZ, RZ, R8 ;  /* 0x000000ffff0d7224 */ /* 0x000fe200078e0008 */
[----:B------:R-:W-:-:S05]  /*1d560*/  @!P2 LOP3.LUT R13, R37, 0x7ff00000, RZ, 0xc0, !PT ;  /* 0x7ff00000250da812 */ /* 0x000fca00078ec0ff */
[----:B------:R-:W-:-:S05]  /*1d570*/  VIADD R12, R13, 0xffffffff ;  /* 0xffffffff0d0c7836 */ /* 0x000fca0000000000 */
[----:B------:R-:W-:-:S04]  /*1d580*/  ISETP.GT.U32.AND P0, PT, R12, 0x7feffffe, PT ;  /* 0x7feffffe0c00780c */ /* 0x000fc80003f04070 */
[----:B------:R-:W-:-:S13]  /*1d590*/  ISETP.GT.U32.OR P0, PT, R11, 0x7feffffe, P0 ;  /* 0x7feffffe0b00780c */ /* 0x000fda0000704470 */
[----:B------:R-:W-:Y:S05]  /*1d5a0*/  @P0 BRA `(.L_x_482) ;  /* 0x0000000000740947 */ /* 0x000fea0003800000 */
[----:B------:R-:W-:-:S04]  /*1d5b0*/  LOP3.LUT R11, R17, 0x7ff00000, RZ, 0xc0, !PT ;  /* 0x7ff00000110b7812 */ /* 0x000fc800078ec0ff */
[CC--:B------:R-:W-:Y:S02]  /*1d5c0*/  VIADDMNMX R12, R8.reuse, -R11.reuse, 0xb9600000, !PT ;  /* 0xb9600000080c7446 */ /* 0x0c0fe4000780090b */
[----:B------:R-:W-:Y:S02]  /*1d5d0*/  ISETP.GE.U32.AND P0, PT, R8, R11, PT ;  /* 0x0000000b0800720c */ /* 0x000fe40003f06070 */
[----:B------:R-:W-:Y:S02]  /*1d5e0*/  VIMNMX R12, PT, PT, R12, 0x46a00000, PT ;  /* 0x46a000000c0c7848 */ /* 0x000fe40003fe0100 */
[----:B------:R-:W-:-:S05]  /*1d5f0*/  SEL R10, R10, 0x63400000, !P0 ;  /* 0x634000000a0a7807 */ /* 0x000fca0004000000 */
[----:B------:R-:W-:Y:S02]  /*1d600*/  IMAD.IADD R10, R12, 0x1, -R10 ;  /* 0x000000010c0a7824 */ /* 0x000fe400078e0a0a */
[----:B------:R-:W-:Y:S02]  /*1d610*/  IMAD.MOV.U32 R12, RZ, RZ, RZ ;  /* 0x000000ffff0c7224 */ /* 0x000fe400078e00ff */
[----:B------:R-:W-:-:S06]  /*1d620*/  VIADD R13, R10, 0x7fe00000 ;  /* 0x7fe000000a0d7836 */ /* 0x000fcc0000000000 */
[----:B------:R-:W-:-:S10]  /*1d630*/  DMUL R44, R34, R12 ;  /* 0x0000000c222c7228 */ /* 0x000fd40000000000 */
[----:B------:R-:W-:-:S13]  /*1d640*/  FSETP.GTU.AND P0, PT, |R45|, 1.469367938527859385e-39, PT ;  /* 0x001000002d00780b */ /* 0x000fda0003f0c200 */
[----:B------:R-:W-:Y:S05]  /*1d650*/  @P0 BRA `(.L_x_483) ;  /* 0x0000000000a80947 */ /* 0x000fea0003800000 */
[----:B------:R-:W-:Y:S01]  /*1d660*/  DFMA R18, R34, -R18, R36 ;  /* 0x800000122212722b */ /* 0x000fe20000000024 */
[----:B------:R-:W-:-:S09]  /*1d670*/  IMAD.MOV.U32 R14, RZ, RZ, RZ ;  /* 0x000000ffff0e7224 */ /* 0x000fd200078e00ff */
[C---:B------:R-:W-:Y:S02]  /*1d680*/  FSETP.NEU.AND P0, PT, R19.reuse, RZ, PT ;  /* 0x000000ff1300720b */ /* 0x040fe40003f0d000 */
[----:B------:R-:W-:-:S04]  /*1d690*/  LOP3.LUT R8, R19, 0x80000000, R17, 0x48, !PT ;  /* 0x8000000013087812 */ /* 0x000fc800078e4811 */
[----:B------:R-:W-:-:S07]  /*1d6a0*/  LOP3.LUT R15, R8, R13, RZ, 0xfc, !PT ;  /* 0x0000000d080f7212 */ /* 0x000fce00078efcff */
[----:B------:R-:W-:Y:S05]  /*1d6b0*/  @!P0 BRA `(.L_x_483) ;  /* 0x0000000000908947 */ /* 0x000fea0003800000 */
[----:B------:R-:W-:Y:S01]  /*1d6c0*/  IMAD.MOV R13, RZ, RZ, -R10 ;  /* 0x000000ffff0d7224 */ /* 0x000fe200078e0a0a */
[----:B------:R-:W-:Y:S01]  /*1d6d0*/  IADD3 R10, PT, PT, -R10, -0x43300000, RZ ;  /* 0xbcd000000a0a7810 */ /* 0x000fe20007ffe1ff */
[----:B------:R-:W-:-:S06]  /*1d6e0*/  IMAD.MOV.U32 R12, RZ, RZ, RZ ;  /* 0x000000ffff0c7224 */ /* 0x000fcc00078e00ff */
[----:B------:R-:W-:Y:S02]  /*1d6f0*/  DFMA R12, R44, -R12, R34 ;  /* 0x8000000c2c0c722b */ /* 0x000fe40000000022 */
[----:B------:R-:W-:-:S08]  /*1d700*/  DMUL.RP R34, R34, R14 ;  /* 0x0000000e22227228 */ /* 0x000fd00000008000 */
[----:B------:R-:W-:Y:S02]  /*1d710*/  FSETP.NEU.AND P0, PT, |R13|, R10, PT ;  /* 0x0000000a0d00720b */ /* 0x000fe40003f0d200 */
[----:B------:R-:W-:Y:S02]  /*1d720*/  LOP3.LUT R8, R35, R8, RZ, 0x3c, !PT ;  /* 0x0000000823087212 */ /* 0x000fe400078e3cff */
[----:B------:R-:W-:Y:S02]  /*1d730*/  FSEL R10, R34, R44, !P0 ;  /* 0x0000002c220a7208 */ /* 0x000fe40004000000 */
[----:B------:R-:W-:Y:S02]  /*1d740*/  FSEL R8, R8, R45, !P0 ;  /* 0x0000002d08087208 */ /* 0x000fe40004000000 */
[----:B------:R-:W-:-:S03]  /*1d750*/  MOV R44, R10 ;  /* 0x0000000a002c7202 */ /* 0x000fc60000000f00 */
[----:B------:R-:W-:Y:S01]  /*1d760*/  IMAD.MOV.U32 R45, RZ, RZ, R8 ;  /* 0x000000ffff2d7224 */ /* 0x000fe200078e0008 */
[----:B------:R-:W-:Y:S06]  /*1d770*/  BRA `(.L_x_483) ;  /* 0x0000000000607947 */ /* 0x000fec0003800000 */
.L_x_482:
[----:B------:R-:W-:-:S14]  /*1d780*/  DSETP.NAN.AND P0, PT, R42, R42, PT ;  /* 0x0000002a2a00722a */ /* 0x000fdc0003f08000 */
[----:B------:R-:W-:Y:S05]  /*1d790*/  @P0 BRA `(.L_x_484) ;  /* 0x00000000004c0947 */ /* 0x000fea0003800000 */
[----:B------:R-:W-:-:S14]  /*1d7a0*/  DSETP.NAN.AND P0, PT, R16, R16, PT ;  /* 0x000000101000722a */ /* 0x000fdc0003f08000 */
[----:B------:R-:W-:Y:S05]  /*1d7b0*/  @P0 BRA `(.L_x_485) ;  /* 0x0000000000340947 */ /* 0x000fea0003800000 */
[----:B------:R-:W-:Y:S01]  /*1d7c0*/  ISETP.NE.AND P0, PT, R13, R14, PT ;  /* 0x0000000e0d00720c */ /* 0x000fe20003f05270 */
[----:B------:R-:W-:Y:S02]  /*1d7d0*/  IMAD.MOV.U32 R44, RZ, RZ, 0x0 ;  /* 0x00000000ff2c7424 */ /* 0x000fe400078e00ff */
[----:B------:R-:W-:-:S10]  /*1d7e0*/  IMAD.MOV.U32 R45, RZ, RZ, -0x80000 ;  /* 0xfff80000ff2d7424 */ /* 0x000fd400078e00ff */
[----:B------:R-:W-:Y:S05]  /*1d7f0*/  @!P0 BRA `(.L_x_483) ;  /* 0x0000000000408947 */ /* 0x000fea0003800000 */
[----:B------:R-:W-:Y:S02]  /*1d800*/  ISETP.NE.AND P0, PT, R13, 0x7ff00000, PT ;  /* 0x7ff000000d00780c */ /* 0x000fe40003f05270 */
[----:B------:R-:W-:Y:S02]  /*1d810*/  LOP3.LUT R8, R43, 0x80000000, R17, 0x48, !PT ;  /* 0x800000002b087812 */ /* 0x000fe400078e4811 */
[----:B------:R-:W-:-:S13]  /*1d820*/  ISETP.EQ.OR P0, PT, R14, RZ, !P0 ;  /* 0x000000ff0e00720c */ /* 0x000fda0004702670 */
[----:B------:R-:W-:Y:S01]  /*1d830*/  @P0 LOP3.LUT R10, R8, 0x7ff00000, RZ, 0xfc, !PT ;  /* 0x7ff00000080a0812 */ /* 0x000fe200078efcff */
[----:B------:R-:W-:Y:S02]  /*1d840*/  @!P0 IMAD.MOV.U32 R44, RZ, RZ, RZ ;  /* 0x000000ffff2c8224 */ /* 0x000fe400078e00ff */
[----:B------:R-:W-:Y:S02]  /*1d850*/  @!P0 IMAD.MOV.U32 R45, RZ, RZ, R8 ;  /* 0x000000ffff2d8224 */ /* 0x000fe400078e0008 */
[----:B------:R-:W-:Y:S02]  /*1d860*/  @P0 IMAD.MOV.U32 R44, RZ, RZ, RZ ;  /* 0x000000ffff2c0224 */ /* 0x000fe400078e00ff */
[----:B------:R-:W-:Y:S01]  /*1d870*/  @P0 IMAD.MOV.U32 R45, RZ, RZ, R10 ;  /* 0x000000ffff2d0224 */ /* 0x000fe200078e000a */
[----:B------:R-:W-:Y:S06]  /*1d880*/  BRA `(.L_x_483) ;  /* 0x00000000001c7947 */ /* 0x000fec0003800000 */
.L_x_485:
[----:B------:R-:W-:Y:S01]  /*1d890*/  LOP3.LUT R8, R17, 0x80000, RZ, 0xfc, !PT ;  /* 0x0008000011087812 */ /* 0x000fe200078efcff */
[----:B------:R-:W-:-:S04]  /*1d8a0*/  IMAD.MOV.U32 R44, RZ, RZ, R16 ;  /* 0x000000ffff2c7224 */ /* 0x000fc800078e0010 */
[----:B------:R-:W-:Y:S01]  /*1d8b0*/  IMAD.MOV.U32 R45, RZ, RZ, R8 ;  /* 0x000000ffff2d7224 */ /* 0x000fe200078e0008 */
[----:B------:R-:W-:Y:S06]  /*1d8c0*/  BRA `(.L_x_483) ;  /* 0x00000000000c7947 */ /* 0x000fec0003800000 */
.L_x_484:
[----:B------:R-:W-:Y:S01]  /*1d8d0*/  LOP3.LUT R8, R43, 0x80000, RZ, 0xfc, !PT ;  /* 0x000800002b087812 */ /* 0x000fe200078efcff */
[----:B------:R-:W-:-:S04]  /*1d8e0*/  IMAD.MOV.U32 R44, RZ, RZ, R42 ;  /* 0x000000ffff2c7224 */ /* 0x000fc800078e002a */
[----:B------:R-:W-:-:S07]  /*1d8f0*/  IMAD.MOV.U32 R45, RZ, RZ, R8 ;  /* 0x000000ffff2d7224 */ /* 0x000fce00078e0008 */
.L_x_483:
[----:B------:R-:W-:Y:S05]  /*1d900*/  BSYNC.RECONVERGENT B1 ;  /* 0x0000000000017941 */ /* 0x000fea0003800200 */
.L_x_481:
[----:B------:R-:W-:Y:S02]  /*1d910*/  IMAD.MOV.U32 R12, RZ, RZ, R9 ;  /* 0x000000ffff0c7224 */ /* 0x000fe400078e0009 */
[----:B------:R-:W-:Y:S02]  /*1d920*/  IMAD.MOV.U32 R13, RZ, RZ, 0x0 ;  /* 0x00000000ff0d7424 */ /* 0x000fe400078e00ff */
[----:B------:R-:W-:Y:S02]  /*1d930*/  IMAD.MOV.U32 R10, RZ, RZ, R44 ;  /* 0x000000ffff0a7224 */ /* 0x000fe400078e002c */
[----:B------:R-:W-:Y:S01]  /*1d940*/  IMAD.MOV.U32 R8, RZ, RZ, R45 ;  /* 0x000000ffff087224 */ /* 0x000fe200078e002d */
[----:B------:R-:W-:Y:S06]  /*1d950*/  RET.REL.NODEC R12 `(_ZN3cub18CUB_300001_SM_10006detail6reduce18DeviceReduceKernelINS2_10policy_hubIfyN4cuda3std3__44plusIfEEE10Policy1000EN6thrust24THRUST_300001_SM_1000_NS6detail15normal_iteratorINSD_10device_ptrIdEEEEyS9_f9integrateEEvT0_PT3_T1_NS0_13GridEvenShareISN_EET2_T4_) ;  /* 0xfffffe240ca87950 */ /* 0x000fec0003c3ffff */
        .type           $_ZN3cub18CUB_300001_SM_10006detail6reduce18DeviceReduceKernelINS2_10policy_hubIfyN4cuda3std3__44plusIfEEE10Policy1000EN6thrust24THRUST_300001_SM_1000_NS6detail15normal_iteratorINSD_10device_ptrIdEEEEyS9_f9integrateEEvT0_PT3_T1_NS0_13GridEvenShareISN_EET2_T4_$__internal_trig_reduction_slowpathd,@function
        .size           $_ZN3cub18CUB_300001_SM_10006detail6reduce18DeviceReduceKernelINS2_10policy_hubIfyN4cuda3std3__44plusIfEEE10Policy1000EN6thrust24THRUST_300001_SM_1000_NS6detail15normal_iteratorINSD_10device_ptrIdEEEEyS9_f9integrateEEvT0_PT3_T1_NS0_13GridEvenShareISN_EET2_T4_$__internal_trig_reduction_slowpathd,(.L_x_1866 - $_ZN3cub18CUB_300001_SM_10006detail6reduce18DeviceReduceKernelINS2_10policy_hubIfyN4cuda3std3__44plusIfEEE10Policy1000EN6thrust24THRUST_300001_SM_1000_NS6detail15normal_iteratorINSD_10device_ptrIdEEEEyS9_f9integrateEEvT0_PT3_T1_NS0_13GridEvenShareISN_EET2_T4_$__internal_trig_reduction_slowpathd)
$_ZN3cub18CUB_300001_SM_10006detail6reduce18DeviceReduceKernelINS2_10policy_hubIfyN4cuda3std3__44plusIfEEE10Policy1000EN6thrust24THRUST_300001_SM_1000_NS6detail15normal_iteratorINSD_10device_ptrIdEEEEyS9_f9integrateEEvT0_PT3_T1_NS0_13GridEvenShareISN_EET2_T4_$__internal_trig_reduction_slowpathd:
[--C-:B------:R-:W-:Y:S01]  /*1d960*/  SHF.R.U32.HI R15, RZ, 0x14, R35.reuse ;  /* 0x00000014ff0f7819 */ /* 0x100fe20000011623 */
[----:B------:R-:W-:Y:S02]  /*1d970*/  IMAD.MOV.U32 R12, RZ, RZ, R35 ;  /* 0x000000ffff0c7224 */ /* 0x000fe400078e0023 */
[----:B------:R-:W-:Y:S01]  /*1d980*/  IMAD.MOV.U32 R11, RZ, RZ, RZ ;  /* 0x000000ffff0b7224 */ /* 0x000fe200078e00ff */
[----:B------:R-:W-:-:S04]  /*1d990*/  LOP3.LUT R8, R15, 0x7ff, RZ, 0xc0, !PT ;  /* 0x000007ff0f087812 */ /* 0x000fc800078ec0ff */
[----:B------:R-:W-:-:S13]  /*1d9a0*/  ISETP.NE.AND P0, PT, R8, 0x7ff, PT ;  /* 0x000007ff0800780c */ /* 0x000fda0003f05270 */
[----:B------:R-:W-:Y:S05]  /*1d9b0*/  @!P0 BRA `(.L_x_486) ;  /* 0x0000000800508947 */ /* 0x000fea0003800000 */
[----:B------:R-:W-:Y:S01]  /*1d9c0*/  VIADD R9, R8, 0xfffffc00 ;  /* 0xfffffc0008097836 */ /* 0x000fe20000000000 */
[----:B------:R-:W-:Y:S01]  /*1d9d0*/  BSSY.RECONVERGENT B1, `(.L_x_487) ;  /* 0x0000031000017945 */ /* 0x000fe20003800200 */
[----:B------:R-:W-:-:S03]  /*1d9e0*/  CS2R R44, SRZ ;  /* 0x00000000002c7805 */ /* 0x000fc6000001ff00 */
[----:B------:R-:W-:Y:S02]  /*1d9f0*/  SHF.R.U32.HI R8, RZ, 0x6, R9 ;  /* 0x00000006ff087819 */ /* 0x000fe40000011609 */
[----:B------:R-:W-:Y:S02]  /*1da00*/  ISETP.GE.U32.AND P0, PT, R9, 0x80, PT ;  /* 0x000000800900780c */ /* 0x000fe40003f06070 */
[C---:B------:R-:W-:Y:S02]  /*1da10*/  IADD3 R13, PT, PT, -R8.reuse, 0x13, RZ ;  /* 0x00000013080d7810 */ /* 0x040fe40007ffe1ff */
[----:B------:R-:W-:Y:S02]  /*1da20*/  IADD3 R9, PT, PT, -R8, 0xf, RZ ;  /* 0x0000000f08097810 */ /* 0x000fe40007ffe1ff */
[----:B------:R-:W-:-:S04]  /*1da30*/  SEL R13, R13, 0x12, P0 ;  /* 0x000000120d0d7807 */ /* 0x000fc80000000000 */
[----:B------:R-:W-:-:S13]  /*1da40*/  ISETP.GE.AND P0, PT, R9, R13, PT ;  /* 0x0000000d0900720c */ /* 0x000fda0003f06270 */
[----:B------:R-:W-:Y:S05]  /*1da50*/  @P0 BRA `(.L_x_488) ;  /* 0x0000000000a00947 */ /* 0x000fea0003800000 */
[----:B------:R-:W0:Y:S01]  /*1da60*/  LDC.64 R36, c[0x0][0x358] ;  /* 0x0000d600ff247b82 */ /* 0x000e220000000a00 */
[C---:B------:R-:W-:Y:S01]  /*1da70*/  SHF.L.U64.HI R12, R10.reuse, 0xb, R12 ;  /* 0x0000000b0a0c7819 */ /* 0x040fe2000001020c */
[----:B------:R-:W-:Y:S01]  /*1da80*/  BSSY.RECONVERGENT B2, `(.L_x_489) ;  /* 0x0000024000027945 */ /* 0x000fe20003800200 */
[----:B------:R-:W-:Y:S01]  /*1da90*/  IMAD.SHL.U32 R14, R10, 0x800, RZ ;  /* 0x000008000a0e7824 */ /* 0x000fe200078e00ff */
[----:B------:R-:W-:Y:S01]  /*1daa0*/  IADD3 R19, PT, PT, RZ, -R8, -R13 ;  /* 0x80000008ff137210 */ /* 0x000fe20007ffe80d */
[----:B------:R-:W-:Y:S01]  /*1dab0*/  IMAD.MOV.U32 R17, RZ, RZ, R9 ;  /* 0x000000ffff117224 */ /* 0x000fe200078e0009 */
[----:B------:R-:W-:Y:S01]  /*1dac0*/  CS2R R44, SRZ ;  /* 0x00000000002c7805 */ /* 0x000fe2000001ff00 */
[----:B------:R-:W-:Y:S01]  /*1dad0*/  IMAD.MOV.U32 R18, RZ, RZ, RZ ;  /* 0x000000ffff127224 */ /* 0x000fe200078e00ff */
[----:B------:R-:W-:-:S07]  /*1dae0*/  LOP3.LUT R12, R12, 0x80000000, RZ, 0xfc, !PT ;  /* 0x800000000c0c7812 */ /* 0x000fce00078efcff */
.L_x_490:
[----:B------:R-:W1:Y:S01]  /*1daf0*/  LDC.64 R10, c[0x4][0x158] ;  /* 0x01005600ff0a7b82 */ /* 0x000e620000000a00 */
[----:B0-----:R-:W-:Y:S02]  /*1db00*/  R2UR UR22, R36 ;  /* 0x00000000241672ca */ /* 0x001fe400000e0000 */
[----:B------:R-:W-:Y:S01]  /*1db10*/  R2UR UR23, R37 ;  /* 0x00000000251772ca */ /* 0x000fe200000e0000 */
[----:B-1----:R-:W-:-:S12]  /*1db20*/  IMAD.WIDE R10, R17, 0x8, R10 ;  /* 0x00000008110a7825 */ /* 0x002fd800078e020a */
[----:B------:R-:W2:Y:S01]  /*1db30*/  LDG.E.64.CONSTANT R42, desc[UR22][R10.64] ;  /* 0x000000160a2a7981 */ /* 0x000ea2000c1e9b00 */
[----:B------:R-:W-:Y:S02]  /*1db40*/  VIADD R19, R19, 0x1 ;  /* 0x0000000113137836 */ /* 0x000fe40000000000 */
[----:B------:R-:W-:Y:S02]  /*1db50*/  VIADD R17, R17, 0x1 ;  /* 0x0000000111117836 */ /* 0x000fe40000000000 */
[----:B--2---:R-:W-:-:S04]  /*1db60*/  IMAD.WIDE.U32 R44, P2, R42, R14, R44 ;  /* 0x0000000e2a2c7225 */ /* 0x004fc8000784002c */
[C---:B------:R-:W-:Y:S02]  /*1db70*/  IMAD R10, R42.reuse, R12, RZ ;  /* 0x0000000c2a0a7224 */ /* 0x040fe400078e02ff */
[----:B------:R-:W-:Y:S02]  /*1db80*/  IMAD R9, R43, R14, RZ ;  /* 0x0000000e2b097224 */ /* 0x000fe400078e02ff */
[----:B------:R-:W-:Y:S01]  /*1db90*/  IMAD.HI.U32 R16, R42, R12, RZ ;  /* 0x0000000c2a107227 */ /* 0x000fe200078e00ff */
[----:B------:R-:W-:-:S03]  /*1dba0*/  IADD3 R10, P0, PT, R10, R45, RZ ;  /* 0x0000002d0a0a7210 */ /* 0x000fc60007f1e0ff */
[----:B------:R-:W-:Y:S01]  /*1dbb0*/  IMAD.X R16, RZ, RZ, R16, P2 ;  /* 0x000000ffff107224 */ /* 0x000fe200010e0610 */
[----:B------:R-:W-:Y:S01]  /*1dbc0*/  IADD3 R11, P1, PT, R9, R10, RZ ;  /* 0x0000000a090b7210 */ /* 0x000fe20007f3e0ff */
[C---:B------:R-:W-:Y:S02]  /*1dbd0*/  IMAD R9, R18.reuse, 0x8, R1 ;  /* 0x0000000812097824 */ /* 0x040fe400078e0201 */
[----:B------:R-:W-:Y:S02]  /*1dbe0*/  IMAD.MOV.U32 R10, RZ, RZ, R44 ;  /* 0x000000ffff0a7224 */ /* 0x000fe400078e002c */
[----:B------:R-:W-:-:S03]  /*1dbf0*/  VIADD R18, R18, 0x1 ;  /* 0x0000000112127836 */ /* 0x000fc60000000000 */
[----:B------:R0:W-:Y:S02]  /*1dc00*/  STL.64 [R9], R10 ;  /* 0x0000000a09007387 */ /* 0x0001e40000100a00 */
[----:B0-----:R-:W-:-:S04]  /*1dc10*/  IMAD.HI.U32 R11, R43, R14, RZ ;  /* 0x0000000e2b0b7227 */ /* 0x001fc800078e00ff */
[----:B------:R-:W-:Y:S01]  /*1dc20*/  IMAD.HI.U32 R10, R43, R12, RZ ;  /* 0x0000000c2b0a7227 */ /* 0x000fe200078e00ff */
[----:B------:R-:W-:-:S03]  /*1dc30*/  IADD3.X R11, P0, PT, R11, R16, RZ, P0, !PT ;  /* 0x000000100b0b7210 */ /* 0x000fc6000071e4ff */
[----:B------:R-:W-:Y:S01]  /*1dc40*/  IMAD R9, R43, R12, RZ ;  /* 0x0000000c2b097224 */ /* 0x000fe200078e02ff */
[----:B------:R-:W-:Y:S02]  /*1dc50*/  IADD3.X R10, PT, PT, R10, RZ, RZ, P0, !PT ;  /* 0x000000ff0a0a7210 */ /* 0x000fe400007fe4ff */
[----:B------:R-:W-:Y:S02]  /*1dc60*/  ISETP.NE.AND P0, PT, R19, -0xf, PT ;  /* 0xfffffff11300780c */ /* 0x000fe40003f05270 */
[----:B------:R-:W-:-:S05]  /*1dc70*/  IADD3.X R9, P1, PT, R9, R11, RZ, P1, !PT ;  /* 0x0000000b09097210 */ /* 0x000fca0000f3e4ff */
[----:B------:R-:W-:Y:S02]  /*1dc80*/  IMAD.X R10, RZ, RZ, R10, P1 ;  /* 0x000000ffff0a7224 */ /* 0x000fe400008e060a */
[----:B------:R-:W-:Y:S02]  /*1dc90*/  IMAD.MOV.U32 R44, RZ, RZ, R9 ;  /* 0x000000ffff2c7224 */ /* 0x000fe400078e0009 */
[----:B------:R-:W-:Y:S02]  /*1dca0*/  IMAD.MOV.U32 R45, RZ, RZ, R10 ;  /* 0x000000ffff2d7224 */ /* 0x000fe400078e000a */
[----:B------:R-:W-:Y:S05]  /*1dcb0*/  @P0 BRA `(.L_x_490) ;  /* 0xfffffffc008c0947 */ /* 0x000fea000383ffff */
[----:B------:R-:W-:Y:S05]  /*1dcc0*/  BSYNC.RECONVERGENT B2 ;  /* 0x0000000000027941 */ /* 0x000fea0003800200 */
.L_x_489:
[----:B------:R-:W-:-:S07]  /*1dcd0*/  IMAD.MOV.U32 R9, RZ, RZ, R13 ;  /* 0x000000ffff097224 */ /* 0x000fce00078e000d */
.L_x_488:
[----:B------:R-:W-:Y:S05]  /*1dce0*/  BSYNC.RECONVERGENT B1 ;  /* 0x0000000000017941 */ /* 0x000fea0003800200 */
.L_x_487:
[----:B------:R-:W-:Y:S01]  /*1dcf0*/  LOP3.LUT P0, R13, R15, 0x3f, RZ, 0xc0, !PT ;  /* 0x0000003f0f0d7812 */ /* 0x000fe2000780c0ff */
[----:B------:R-:W-:-:S04]  /*1dd00*/  IMAD.IADD R8, R8, 0x1, R9 ;  /* 0x0000000108087824 */ /* 0x000fc800078e0209 */
[----:B------:R-:W-:-:S05]  /*1dd10*/  IMAD.U32 R8, R8, 0x8, R1 ;  /* 0x0000000808087824 */ /* 0x000fca00078e0001 */
[----:B------:R0:W-:Y:S04]  /*1dd20*/  STL.64 [R8+-0x78], R44 ;  /* 0xffff882c08007387 */ /* 0x0001e80000100a00 */
[----:B------:R-:W2:Y:S04]  /*1dd30*/  @P0 LDL.64 R14, [R1+0x8] ;  /* 0x00000800010e0983 */ /* 0x000ea80000100a00 */
[----:B------:R-:W3:Y:S04]  /*1dd40*/  LDL.64 R10, [R1+0x18] ;  /* 0x00001800010a7983 */ /* 0x000ee80000100a00 */
[----:B0-----:R-:W4:Y:S01]  /*1dd50*/  LDL.64 R8, [R1+0x10] ;  /* 0x0000100001087983 */ /* 0x001f220000100a00 */
[----:B------:R-:W-:Y:S01]  /*1dd60*/  @P0 LOP3.LUT R36, R13, 0x3f, RZ, 0x3c, !PT ;  /* 0x0000003f0d240812 */ /* 0x000fe200078e3cff */
[----:B------:R-:W-:Y:S01]  /*1dd70*/  BSSY.RECONVERGENT B1, `(.L_x_491) ;  /* 0x0000034000017945 */ /* 0x000fe20003800200 */
[----:B--2---:R-:W-:-:S02]  /*1dd80*/  @P0 SHF.R.U64 R19, R14, 0x1, R15 ;  /* 0x000000010e130819 */ /* 0x004fc4000000120f */
[----:B------:R-:W-:-:S04]  /*1dd90*/  @P0 SHF.R.U32.HI R18, RZ, 0x1, R15 ;  /* 0x00000001ff120819 */ /* 0x000fc8000001160f */
[-CC-:B------:R-:W-:Y:S02]  /*1dda0*/  @P0 SHF.R.U64 R19, R19, R36.reuse, R18.reuse ;  /* 0x0000002413130219 */ /* 0x180fe40000001212 */
[--C-:B----4-:R-:W-:Y:S02]  /*1ddb0*/  @P0 SHF.R.U32.HI R14, RZ, 0x1, R9.reuse ;  /* 0x00000001ff0e0819 */ /* 0x110fe40000011609 */
[C-C-:B------:R-:W-:Y:S02]  /*1ddc0*/  @P0 SHF.R.U64 R15, R8.reuse, 0x1, R9.reuse ;  /* 0x00000001080f0819 */ /* 0x140fe40000001209 */
[CC--:B------:R-:W-:Y:S02]  /*1ddd0*/  @P0 SHF.L.U32 R17, R8.reuse, R13.reuse, RZ ;  /* 0x0000000d08110219 */ /* 0x0c0fe400000006ff */
[----:B------:R-:W-:Y:S02]  /*1dde0*/  @P0 SHF.L.U64.HI R16, R8, R13, R9 ;  /* 0x0000000d08100219 */ /* 0x000fe40000010209 */
[----:B------:R-:W-:-:S02]  /*1ddf0*/  @P0 SHF.R.U32.HI R18, RZ, R36, R18 ;  /* 0x00000024ff120219 */ /* 0x000fc40000011612 */
[----:B---3--:R-:W-:Y:S02]  /*1de00*/  @P0 SHF.L.U32 R12, R10, R13, RZ ;  /* 0x0000000d0a0c0219 */ /* 0x008fe400000006ff */
[--C-:B------:R-:W-:Y:S02]  /*1de10*/  @P0 SHF.R.U64 R15, R15, R36, R14.reuse ;  /* 0x000000240f0f0219 */ /* 0x100fe4000000120e */
[----:B------:R-:W-:Y:S02]  /*1de20*/  @P0 LOP3.LUT R8, R17, R19, RZ, 0xfc, !PT ;  /* 0x0000001311080212 */ /* 0x000fe400078efcff */
[----:B------:R-:W-:Y:S02]  /*1de30*/  @P0 LOP3.LUT R9, R16, R18, RZ, 0xfc, !PT ;  /* 0x0000001210090212 */ /* 0x000fe400078efcff */
[----:B------:R-:W-:Y:S02]  /*1de40*/  @P0 SHF.L.U64.HI R13, R10, R13, R11 ;  /* 0x0000000d0a0d0219 */ /* 0x000fe4000001020b */
[----:B------:R-:W-:Y:S01]  /*1de50*/  @P0 LOP3.LUT R10, R12, R15, RZ, 0xfc, !PT ;  /* 0x0000000f0c0a0212 */ /* 0x000fe200078efcff */
[----:B------:R-:W-:Y:S01]  /*1de60*/  IMAD.SHL.U32 R12, R8, 0x4, RZ ;  /* 0x00000004080c7824 */ /* 0x000fe200078e00ff */
[----:B------:R-:W-:-:S02]  /*1de70*/  @P0 SHF.R.U32.HI R14, RZ, R36, R14 ;  /* 0x00000024ff0e0219 */ /* 0x000fc4000001160e */
[----:B------:R-:W-:Y:S02]  /*1de80*/  SHF.L.U64.HI R8, R8, 0x2, R9 ;  /* 0x0000000208087819 */ /* 0x000fe40000010209 */
[----:B------:R-:W-:Y:S02]  /*1de90*/  @P0 LOP3.LUT R11, R13, R14, RZ, 0xfc, !PT ;  /* 0x0000000e0d0b0212 */ /* 0x000fe400078efcff */
[----:B------:R-:W-:Y:S02]  /*1dea0*/  SHF.L.W.U32.HI R9, R9, 0x2, R10 ;  /* 0x0000000209097819 */ /* 0x000fe40000010e0a */
[----:B------:R-:W-:Y:S02]  /*1deb0*/  IADD3 RZ, P0, PT, RZ, -R12, RZ ;  /* 0x8000000cffff7210 */ /* 0x000fe40007f1e0ff */
[----:B------:R-:W-:Y:S02]  /*1dec0*/  LOP3.LUT R13, RZ, R8, RZ, 0x33, !PT ;  /* 0x00000008ff0d7212 */ /* 0x000fe400078e33ff */
[----:B------:R-:W-:-:S02]  /*1ded0*/  SHF.L.W.U32.HI R14, R10, 0x2, R11 ;  /* 0x000000020a0e7819 */ /* 0x000fc40000010e0b */
[----:B------:R-:W-:Y:S02]  /*1dee0*/  LOP3.LUT R15, RZ, R9, RZ, 0x33, !PT ;  /* 0x00000009ff0f7212 */ /* 0x000fe400078e33ff */
[----:B------:R-:W-:Y:S02]  /*1def0*/  IADD3.X R13, P0, PT, RZ, R13, RZ, P0, !PT ;  /* 0x0000000dff0d7210 */ /* 0x000fe4000071e4ff */
[----:B------:R-:W-:Y:S02]  /*1df00*/  LOP3.LUT R10, RZ, R14, RZ, 0x33, !PT ;  /* 0x0000000eff0a7212 */ /* 0x000fe400078e33ff */
[----:B------:R-:W-:Y:S02]  /*1df10*/  IADD3.X R15, P1, PT, RZ, R15, RZ, P0, !PT ;  /* 0x0000000fff0f7210 */ /* 0x000fe4000073e4ff */
[----:B------:R-:W-:-:S03]  /*1df20*/  ISETP.GT.U32.AND P2, PT, R9, -0x1, PT ;  /* 0xffffffff0900780c */ /* 0x000fc60003f44070 */
[----:B------:R-:W-:Y:S01]  /*1df30*/  IMAD.X R10, RZ, RZ, R10, P1 ;  /* 0x000000ffff0a7224 */ /* 0x000fe200008e060a */
[----:B------:R-:W-:-:S04]  /*1df40*/  ISETP.GT.AND.EX P0, PT, R14, -0x1, PT, P2 ;  /* 0xffffffff0e00780c */ /* 0x000fc80003f04320 */
[----:B------:R-:W-:Y:S02]  /*1df50*/  SEL R10, R14, R10, P0 ;  /* 0x0000000a0e0a7207 */ /* 0x000fe40000000000 */
[----:B------:R-:W-:Y:S02]  /*1df60*/  SEL R9, R9, R15, P0 ;  /* 0x0000000f09097207 */ /* 0x000fe40000000000 */
[----:B------:R-:W-:-:S04]  /*1df70*/  ISETP.NE.U32.AND P1, PT, R10, RZ, PT ;  /* 0x000000ff0a00720c */ /* 0x000fc80003f25070 */
[----:B------:R-:W-:-:S06]  /*1df80*/  SEL R15, R9, R10, !P1 ;  /* 0x0000000a090f7207 */ /* 0x000fcc0004800000 */
[----:B------:R-:W0:Y:S02]  /*1df90*/  FLO.U32 R15, R15 ;  /* 0x0000000f000f7300 */ /* 0x000e2400000e0000 */
[C---:B0-----:R-:W-:Y:S02]  /*1dfa0*/  IADD3 R16, PT, PT, -R15.reuse, 0x1f, RZ ;  /* 0x0000001f0f107810 */ /* 0x041fe40007ffe1ff */
[----:B------:R-:W-:-:S03]  /*1dfb0*/  IADD3 R15, PT, PT, -R15, 0x3f, RZ ;  /* 0x0000003f0f0f7810 */ /* 0x000fc60007ffe1ff */
[----:B------:R-:W-:-:S05]  /*1dfc0*/  @P1 IMAD.MOV R15, RZ, RZ, R16 ;  /* 0x000000ffff0f1224 */ /* 0x000fca00078e0210 */
[----:B------:R-:W-:Y:S01]  /*1dfd0*/  ISETP.NE.AND P1, PT, R15, RZ, PT ;  /* 0x000000ff0f00720c */ /* 0x000fe20003f25270 */
[----:B------:R-:W-:Y:S01]  /*1dfe0*/  @!P0 IMAD.MOV R12, RZ, RZ, -R12 ;  /* 0x000000ffff0c8224 */ /* 0x000fe200078e0a0c */
[----:B------:R-:W-:-:S11]  /*1dff0*/  SEL R13, R8, R13, P0 ;  /* 0x0000000d080d7207 */ /* 0x000fd60000000000 */
[----:B------:R-:W-:Y:S05]  /*1e000*/  @!P1 BRA `(.L_x_492) ;  /* 0x0000000000289947 */ /* 0x000fea0003800000 */
[----:B------:R-:W-:Y:S02]  /*1e010*/  LOP3.LUT R8, R15, 0x3f, RZ, 0xc0, !PT ;  /* 0x0000003f0f087812 */ /* 0x000fe400078ec0ff */
[--C-:B------:R-:W-:Y:S02]  /*1e020*/  SHF.R.U64 R12, R12, 0x1, R13.reuse ;  /* 0x000000010c0c7819 */ /* 0x100fe4000000120d */
[CC--:B------:R-:W-:Y:S02]  /*1e030*/  SHF.L.U64.HI R10, R9.reuse, R8.reuse, R10 ;  /* 0x00000008090a7219 */ /* 0x0c0fe4000001020a */
[----:B------:R-:W-:Y:S02]  /*1e040*/  SHF.L.U32 R9, R9, R8, RZ ;  /* 0x0000000809097219 */ /* 0x000fe400000006ff */
[----:B------:R-:W-:Y:S02]  /*1e050*/  SHF.R.U32.HI R13, RZ, 0x1, R13 ;  /* 0x00000001ff0d7819 */ /* 0x000fe4000001160d */
[----:B------:R-:W-:-:S04]  /*1e060*/  LOP3.LUT R8, R15, 0x3f, RZ, 0xc, !PT ;  /* 0x0000003f0f087812 */ /* 0x000fc800078e0cff */
[-CC-:B------:R-:W-:Y:S02]  /*1e070*/  SHF.R.U64 R12, R12, R8.reuse, R13.reuse ;  /* 0x000000080c0c7219 */ /* 0x180fe4000000120d */
[----:B------:R-:W-:Y:S02]  /*1e080*/  SHF.R.U32.HI R8, RZ, R8, R13 ;  /* 0x00000008ff087219 */ /* 0x000fe4000001160d */
[----:B------:R-:W-:Y:S02]  /*1e090*/  LOP3.LUT R9, R9, R12, RZ, 0xfc, !PT ;  /* 0x0000000c09097212 */ /* 0x000fe400078efcff */
[----:B------:R-:W-:-:S07]  /*1e0a0*/  LOP3.LUT R10, R10, R8, RZ, 0xfc, !PT ;  /* 0x000000080a0a7212 */ /* 0x000fce00078efcff */
.L_x_492:
[----:B------:R-:W-:Y:S05]  /*1e0b0*/  BSYNC.RECONVERGENT B1 ;  /* 0x0000000000017941 */ /* 0x000fea0003800200 */
.L_x_491:
[----:B------:R-:W-:Y:S01]  /*1e0c0*/  IMAD.WIDE.U32 R18, R9, 0x2168c235, RZ ;  /* 0x2168c23509127825 */ /* 0x000fe200078e00ff */
[----:B------:R-:W-:-:S03]  /*1e0d0*/  SHF.R.U32.HI R11, RZ, 0x1e, R11 ;  /* 0x0000001eff0b7819 */ /* 0x000fc6000001160b */
[----:B------:R-:W-:Y:S01]  /*1e0e0*/  IMAD.MOV.U32 R16, RZ, RZ, R19 ;  /* 0x000000ffff107224 */ /* 0x000fe200078e0013 */
[----:B------:R-:W-:Y:S01]  /*1e0f0*/  IADD3 RZ, P1, PT, R18, R18, RZ ;  /* 0x0000001212ff7210 */ /* 0x000fe20007f3e0ff */
[----:B------:R-:W-:Y:S01]  /*1e100*/  IMAD.MOV.U32 R17, RZ, RZ, RZ ;  /* 0x000000ffff117224 */ /* 0x000fe200078e00ff */
[----:B------:R-:W-:Y:S01]  /*1e110*/  LEA.HI R11, R14, R11, RZ, 0x1 ;  /* 0x0000000b0e0b7211 */ /* 0x000fe200078f08ff */
[----:B------:R-:W-:-:S04]  /*1e120*/  IMAD.HI.U32 R8, R10, -0x36f0255e, RZ ;  /* 0xc90fdaa20a087827 */ /* 0x000fc800078e00ff */
[----:B------:R-:W-:-:S04]  /*1e130*/  IMAD.WIDE.U32 R16, R9, -0x36f0255e, R16 ;  /* 0xc90fdaa209107825 */ /* 0x000fc800078e0010 */
[C---:B------:R-:W-:Y:S02]  /*1e140*/  IMAD R12, R10.reuse, -0x36f0255e, RZ ;  /* 0xc90fdaa20a0c7824 */ /* 0x040fe400078e02ff */
[----:B------:R-:W-:-:S04]  /*1e150*/  IMAD.WIDE.U32 R16, P2, R10, 0x2168c235, R16 ;  /* 0x2168c2350a107825 */ /* 0x000fc80007840010 */
[----:B------:R-:W-:Y:S01]  /*1e160*/  IMAD.X R8, RZ, RZ, R8, P2 ;  /* 0x000000ffff087224 */ /* 0x000fe200010e0608 */
[----:B------:R-:W-:Y:S02]  /*1e170*/  IADD3 R12, P2, PT, R12, R17, RZ ;  /* 0x000000110c0c7210 */ /* 0x000fe40007f5e0ff */
[----:B------:R-:W-:Y:S02]  /*1e180*/  IADD3.X RZ, P1, PT, R16, R16, RZ, P1, !PT ;  /* 0x0000001010ff7210 */ /* 0x000fe40000f3e4ff */
[C---:B------:R-:W-:Y:S01]  /*1e190*/  ISETP.GT.U32.AND P3, PT, R12.reuse, RZ, PT ;  /* 0x000000ff0c00720c */ /* 0x040fe20003f64070 */
[----:B------:R-:W-:Y:S01]  /*1e1a0*/  IMAD.X R10, RZ, RZ, R8, P2 ;  /* 0x000000ffff0a7224 */ /* 0x000fe200010e0608 */
[----:B------:R-:W-:-:S04]  /*1e1b0*/  IADD3.X R9, P2, PT, R12, R12, RZ, P1, !PT ;  /* 0x0000000c0c097210 */ /* 0x000fc80000f5e4ff */
[C---:B------:R-:W-:Y:S01]  /*1e1c0*/  ISETP.GT.AND.EX P1, PT, R10.reuse, RZ, PT, P3 ;  /* 0x000000ff0a00720c */ /* 0x040fe20003f24330 */
[----:B------:R-:W-:-:S03]  /*1e1d0*/  IMAD.X R8, R10, 0x1, R10, P2 ;  /* 0x000000010a087824 */ /* 0x000fc600010e060a */
[----:B------:R-:W-:Y:S02]  /*1e1e0*/  SEL R9, R9, R12, P1 ;  /* 0x0000000c09097207 */ /* 0x000fe40000800000 */
[----:B------:R-:W-:Y:S02]  /*1e1f0*/  SEL R8, R8, R10, P1 ;  /* 0x0000000a08087207 */ /* 0x000fe40000800000 */
[----:B------:R-:W-:-:S05]  /*1e200*/  IADD3 R10, P2, PT, R9, 0x1, RZ ;  /* 0x00000001090a7810 */ /* 0x000fca0007f5e0ff */
[----:B------:R-:W-:Y:S01]  /*1e210*/  IMAD.X R9, RZ, RZ, R8, P2 ;  /* 0x000000ffff097224 */ /* 0x000fe200010e0608 */
[----:B------:R-:W-:Y:S02]  /*1e220*/  SEL R8, RZ, 0xffffffff, !P1 ;  /* 0xffffffffff087807 */ /* 0x000fe40004800000 */
[----:B------:R-:W-:Y:S02]  /*1e230*/  LOP3.LUT P1, R12, R35, 0x80000000, RZ, 0xc0, !PT ;  /* 0x80000000230c7812 */ /* 0x000fe4000782c0ff */
[----:B------:R-:W-:Y:S01]  /*1e240*/  SHF.R.U64 R10, R10, 0xa, R9 ;  /* 0x0000000a0a0a7819 */ /* 0x000fe20000001209 */
[----:B------:R-:W-:Y:S01]  /*1e250*/  IMAD.IADD R8, R8, 0x1, -R15 ;  /* 0x0000000108087824 */ /* 0x000fe200078e0a0f */
[----:B------:R-:W-:Y:S02]  /*1e260*/  @!P0 LOP3.LUT R12, R12, 0x80000000, RZ, 0x3c, !PT ;  /* 0x800000000c0c8812 */ /* 0x000fe400078e3cff */
[----:B------:R-:W-:Y:S01]  /*1e270*/  IADD3 R10, P2, PT, R10, 0x1, RZ ;  /* 0x000000010a0a7810 */ /* 0x000fe20007f5e0ff */
[----:B------:R-:W-:-:S03]  /*1e280*/  IMAD.SHL.U32 R8, R8, 0x100000, RZ ;  /* 0x0010000008087824 */ /* 0x000fc600078e00ff */
[----:B------:R-:W-:-:S03]  /*1e290*/  LEA.HI.X R9, R9, RZ, RZ, 0x16, P2 ;  /* 0x000000ff09097211 */ /* 0x000fc600010fb4ff */
[----:B------:R-:W-:Y:S01]  /*1e2a0*/  @P1 IMAD.MOV R11, RZ, RZ, -R11 ;  /* 0x000000ffff0b1224 */ /* 0x000fe200078e0a0b */
[--C-:B------:R-:W-:Y:S02]  /*1e2b0*/  SHF.R.U64 R10, R10, 0x1, R9.reuse ;  /* 0x000000010a0a7819 */ /* 0x100fe40000001209 */
[----:B------:R-:W-:Y:S02]  /*1e2c0*/  SHF.R.U32.HI R9, RZ, 0x1, R9 ;  /* 0x00000001ff097819 */ /* 0x000fe40000011609 */
[----:B------:R-:W-:-:S04]  /*1e2d0*/  IADD3 R10, P2, P3, RZ, RZ, R10 ;  /* 0x000000ffff0a7210 */ /* 0x000fc80007b5e00a */
[----:B------:R-:W-:-:S04]  /*1e2e0*/  IADD3.X R8, PT, PT, R8, 0x3fe00000, R9, P2, P3 ;  /* 0x3fe0000008087810 */ /* 0x000fc800017e6409 */
[----:B------:R-:W-:-:S07]  /*1e2f0*/  LOP3.LUT R12, R8, R12, RZ, 0xfc, !PT ;  /* 0x0000000c080c7212 */ /* 0x000fce00078efcff */
.L_x_486:
[----:B------:R-:W-:Y:S02]  /*1e300*/  IMAD.MOV.U32 R35, RZ, RZ, 0x0 ;  /* 0x00000000ff237424 */ /* 0x000fe400078e00ff */
[----:B------:R-:W-:Y:S02]  /*1e310*/  IMAD.MOV.U32 R13, RZ, RZ, R12 ;  /* 0x000000ffff0d7224 */ /* 0x000fe400078e000c */
[----:B------:R-:W-:Y:S01]  /*1e320*/  IMAD.MOV.U32 R12, RZ, RZ, R10 ;  /* 0x000000ffff0c7224 */ /* 0x000fe200078e000a */
[----:B------:R-:W-:Y:S06]  /*1e330*/  RET.REL.NODEC R34 `(_ZN3cub18CUB_300001_SM_10006detail6reduce18DeviceReduceKernelINS2_10policy_hubIfyN4cuda3std3__44plusIfEEE10Policy1000EN6thrust24THRUST_300001_SM_1000_NS6detail15normal_iteratorINSD_10device_ptrIdEEEEyS9_f9integrateEEvT0_PT3_T1_NS0_13GridEvenShareISN_EET2_T4_) ;  /* 0xfffffe1c22307950 */ /* 0x000fec0003c3ffff */
.L_x_493:
        /* <DEDUP_REMOVED lines=12> */
.L_x_1866:


//--------------------- .text._ZN3cub18CUB_300001_SM_10006detail6reduce28DeviceReduceSingleTileKernelINS2_10policy_hubIfyN4cuda3std3__44plusIfEEE10Policy1000EN6thrust24THRUST_300001_SM_1000_NS6detail15normal_iteratorINSD_10device_ptrIdEEEEPdyS9_df9integrateEEvT0_T1_T2_T3_T4_T6_ --------------------------
	.section	.text._ZN3cub18CUB_300001_SM_10006detail6reduce28DeviceReduceSingleTileKernelINS2_10policy_hubIfyN4cuda3std3__44plusIfEEE10Policy1000EN6thrust24THRUST_300001_SM_1000_NS6detail15normal_iteratorINSD_10device_ptrIdEEEEPdyS9_df9integrateEEvT0_T1_T2_T3_T4_T6_,"ax",@progbits
	.align	128
        .global         _ZN3cub18CUB_300001_SM_10006detail6reduce28DeviceReduceSingleTileKernelINS2_10policy_hubIfyN4cuda3std3__44plusIfEEE10Policy1000EN6thrust24THRUST_300001_SM_1000_NS6detail15normal_iteratorINSD_10device_ptrIdEEEEPdyS9_df9integrateEEvT0_T1_T2_T3_T4_T6_
        .type           _ZN3cub18CUB_300001_SM_10006detail6reduce28DeviceReduceSingleTileKernelINS2_10policy_hubIfyN4cuda3std3__44plusIfEEE10Policy1000EN6thrust24THRUST_300001_SM_1000_NS6detail15normal_iteratorINSD_10device_ptrIdEEEEPdyS9_df9integrateEEvT0_T1_T2_T3_T4_T6_,@function
        .size           _ZN3cub18CUB_300001_SM_10006detail6reduce28DeviceReduceSingleTileKernelINS2_10policy_hubIfyN4cuda3std3__44plusIfEEE10Policy1000EN6thrust24THRUST_300001_SM_1000_NS6detail15normal_iteratorINSD_10device_ptrIdEEEEPdyS9_df9integrateEEvT0_T1_T2_T3_T4_T6_,(.L_x_1868 - _ZN3cub18CUB_300001_SM_10006detail6reduce28DeviceReduceSingleTileKernelINS2_10policy_hubIfyN4cuda3std3__44plusIfEEE10Policy1000EN6thrust24THRUST_300001_SM_1000_NS6detail15normal_iteratorINSD_10device_ptrIdEEEEPdyS9_df9integrateEEvT0_T1_T2_T3_T4_T6_)
        .other          _ZN3cub18CUB_300001_SM_10006detail6reduce28DeviceReduceSingleTileKernelINS2_10policy_hubIfyN4cuda3std3__44plusIfEEE10Policy1000EN6thrust24THRUST_300001_SM_1000_NS6detail15normal_iteratorINSD_10device_ptrIdEEEEPdyS9_df9integrateEEvT0_T1_T2_T3_T4_T6_,@"STO_CUDA_ENTRY STV_DEFAULT"
_ZN3cub18CUB_300001_SM_10006detail6reduce28DeviceReduceSingleTileKernelINS2_10policy_hubIfyN4cuda3std3__44plusIfEEE10Policy1000EN6thrust24THRUST_300001_SM_1000_NS6detail15normal_iteratorINSD_10device_ptrIdEEEEPdyS9_df9integrateEEvT0_T1_T2_T3_T4_T6_:
.text._ZN3cub18CUB_300001_SM_10006detail6reduce28DeviceReduceSingleTileKernelINS2_10policy_hubIfyN4cuda3std3__44plusIfEEE10Policy1000EN6thrust24THRUST_300001_SM_1000_NS6detail15normal_iteratorINSD_10device_ptrIdEEEEPdyS9_df9integrateEEvT0_T1_T2_T3_T4_T6_:
[----:B------:R-:W0:Y:S01]  /*0000*/  LDC R1, c[0x0][0x37c] ;  /* 0x0000df00ff017b82 */ /* 0x000e220000000800 */
[----:B------:R-:W1:Y:S01]  /*0010*/  LDCU.64 UR6, c[0x0][0x390] ;  /* 0x00007200ff0677ac */ /* 0x000e620008000a00 */
[----:B0-----:R-:W-:Y:S01]  /*0020*/  VIADD R1, R1, 0xffffffd8 ;  /* 0xffffffd801017836 */ /* 0x001fe20000000000 */
[----:B------:R-:W0:Y:S01]  /*0030*/  LDCU.64 UR8, c[0x0][0x358] ;  /* 0x00006b00ff0877ac */ /* 0x000e220008000a00 */
[----:B-1----:R-:W-:-:S04]  /*0040*/  UISETP.NE.U32.AND UP0, UPT, UR6, URZ, UPT ;  /* 0x000000ff0600728c */ /* 0x002fc8000bf05070 */
[----:B------:R-:W-:-:S09]  /*0050*/  UISETP.NE.AND.EX UP0, UPT, UR7, URZ, UPT, UP0 ;  /* 0x000000ff0700728c */ /* 0x000fd2000bf05300 */
[----:B------:R-:W-:Y:S05]  /*0060*/  BRA.U UP0, `(.L_x_494) ;  /* 0x00000001001c7547 */ /* 0x000fea000b800000 */
[----:B------:R-:W1:Y:S02]  /*0070*/  S2R R0, SR_TID.X ;  /* 0x0000000000007919 */ /* 0x000e640000002100 */
[----:B-1----:R-:W-:-:S13]  /*0080*/  ISETP.NE.AND P0, PT, R0, RZ, PT ;  /* 0x000000ff0000720c */ /* 0x002fda0003f05270 */
[----:B0-----:R-:W-:Y:S05]  /*0090*/  @P0 EXIT ;  /* 0x000000000000094d */ /* 0x001fea0003800000 */
[----:B------:R-:W0:Y:S08]  /*00a0*/  LDC.64 R2, c[0x0][0x388] ;  /* 0x0000e200ff027b82 */ /* 0x000e300000000a00 */
[----:B------:R-:W0:Y:S02]  /*00b0*/  LDC.64 R4, c[0x0][0x3a0] ;  /* 0x0000e800ff047b82 */ /* 0x000e240000000a00 */
[----:B0-----:R-:W-:Y:S01]  /*00c0*/  STG.E.64 desc[UR8][R2.64], R4 ;  /* 0x0000000402007986 */ /* 0x001fe2000c101b08 */
[----:B------:R-:W-:Y:S05]  /*00d0*/  EXIT ;  /* 0x000000000000794d */ /* 0x000fea0003800000 */
.L_x_494:
[----:B------:R-:W-:Y:S01]  /*00e0*/  UISETP.GT.U32.AND UP0, UPT, UR6, 0xfff, UPT ;  /* 0x00000fff0600788c */ /* 0x000fe2000bf04070 */
[----:B------:R-:W-:Y:S01]  /*00f0*/  BSSY.RECONVERGENT B0, `(.L_x_495) ;  /* 0x0001ced000007945 */ /* 0x000fe20003800200 */
[----:B------:R-:W-:Y:S01]  /*0100*/  IMAD.MOV.U32 R3, RZ, RZ, 0x40440000 ;  /* 0x40440000ff037424 */ /* 0x000fe200078e00ff */
[----:B------:R-:W-:Y:S01]  /*0110*/  UMOV UR4, URZ ;  /* 0x000000ff00047c82 */ /* 0x000fe20008000000 */
[----:B------:R-:W-:-:S09]  /*0120*/  UISETP.GT.U32.AND.EX UP0, UPT, UR7, URZ, UPT, UP0 ;  /* 0x000000ff0700728c */ /* 0x000fd2000bf04100 */
[----:B------:R-:W-:Y:S05]  /*0130*/  BRA.U UP0, `(.L_x_496) ;  /* 0x0000002100907547 */ /* 0x000fea000b800000 */
[----:B------:R-:W1:Y:S01]  /*0140*/  S2R R0, SR_TID.X ;  /* 0x0000000000007919 */ /* 0x000e620000002100 */
[----:B------:R-:W-:Y:S01]  /*0150*/  BSSY.RECONVERGENT B3, `(.L_x_497) ;  /* 0x00000d3000037945 */ /* 0x000fe20003800200 */
[----:B------:R-:W-:Y:S01]  /*0160*/  IMAD.MOV.U32 R6, RZ, RZ, RZ ;  /* 0x000000ffff067224 */ /* 0x000fe200078e00ff */
[----:B-1----:R-:W-:Y:S01]  /*0170*/  ISETP.GE.U32.AND P0, PT, R0, UR6, PT ;  /* 0x0000000600007c0c */ /* 0x002fe2000bf06070 */
[----:B------:R-:W-:-:S12]  /*0180*/  IMAD.MOV.U32 R2, RZ, RZ, R0 ;  /* 0x000000ffff027224 */ /* 0x000fd800078e0000 */
[----:B------:R-:W-:Y:S05]  /*0190*/  @P0 BRA `(.L_x_498) ;  /* 0x0000000c00380947 */ /* 0x000fea0003800000 */
[----:B------:R-:W1:Y:S02]  /*01a0*/  LDC.64 R6, c[0x0][0x380] ;  /* 0x0000e000ff067b82 */ /* 0x000e640000000a00 */
[----:B-1----:R-:W-:-:S06]  /*01b0*/  IMAD.WIDE.U32 R6, R0, 0x8, R6 ;  /* 0x0000000800067825 */ /* 0x002fcc00078e0006 */
[----:B0-----:R-:W2:Y:S01]  /*01c0*/  LDG.E.64 R6, desc[UR8][R6.64] ;  /* 0x0000000806067981 */ /* 0x001ea2000c1e1b00 */
        /* <DEDUP_REMOVED lines=24> */
[----:B------:R-:W-:Y:S05]  /*0350*/  CALL.REL.NOINC `($_ZN3cub18CUB_300001_SM_10006detail6reduce28DeviceReduceSingleTileKernelINS2_10policy_hubIfyN4cuda3std3__44plusIfEEE10Policy1000EN6thrust24THRUST_300001_SM_1000_NS6detail15normal_iteratorINSD_10device_ptrIdEEEEPdyS9_df9integrateEEvT0_T1_T2_T3_T4_T6_$__internal_trig_reduction_slowpathd) ;  /* 0x000001d000d07944 */ /* 0x000fea0003c00000 */
[----:B------:R-:W-:Y:S02]  /*0360*/  IMAD.MOV.U32 R2, RZ, RZ, R15 ;  /* 0x000000ffff027224 */ /* 0x000fe400078e000f */
[----:B------:R-:W-:Y:S02]  /*0370*/  IMAD.MOV.U32 R4, RZ, RZ, R16 ;  /* 0x000000ffff047224 */ /* 0x000fe400078e0010 */
[----:B------:R-:W-:-:S07]  /*0380*/  IMAD.MOV.U32 R5, RZ, RZ, R17 ;  /* 0x000000ffff057224 */ /* 0x000fce00078e0011 */
.L_x_500:
[----:B------:R-:W-:Y:S05]  /*0390*/  BSYNC.RECONVERGENT B4 ;  /* 0x0000000000047941 */ /* 0x000fea0003800200 */
.L_x_499:
        /* <DEDUP_REMOVED lines=20> */
[----:B------:R-:W-:Y:S01]  /*04e0*/  DFMA R16, R22, R16, R18 ;  /* 0x000000101610722b */ /* 0x000fe20000000012 */
[----:B------:R-:W-:Y:S02]  /*04f0*/  IMAD.MOV.U32 R18, RZ, RZ, 0x0 ;  /* 0x00000000ff127424 */ /* 0x000fe400078e00ff */
[----:B------:R-:W-:-:S05]  /*0500*/  IMAD.MOV.U32 R19, RZ, RZ, 0x40440000 ;  /* 0x40440000ff137424 */ /* 0x000fca00078e00ff */
[----:B---3--:R-:W-:-:S08]  /*0510*/  DFMA R8, R22, R16, R8 ;  /* 0x000000101608722b */ /* 0x008fd00000000008 */
[----:B------:R-:W-:Y:S01]  /*0520*/  DFMA R8, R22, R8, R10 ;  /* 0x000000081608722b */ /* 0x000fe2000000000a */
[----:B------:R-:W-:Y:S02]  /*0530*/  IMAD.MOV.U32 R10, RZ, RZ, 0x652b82fe ;  /* 0x652b82feff0a7424 */ /* 0x000fe400078e00ff */
[----:B------:R-:W-:-:S05]  /*0540*/  IMAD.MOV.U32 R11, RZ, RZ, 0x3ff71547 ;  /* 0x3ff71547ff0b7424 */ /* 0x000fca00078e00ff */
[----:B----4-:R-:W-:-:S08]  /*0550*/  DFMA R8, R22, R8, R12 ;  /* 0x000000081608722b */ /* 0x010fd0000000000c */
[----:B------:R-:W-:Y:S01]  /*0560*/  DFMA R8, R22, R8, R14 ;  /* 0x000000081608722b */ /* 0x000fe2000000000e */
[----:B------:R-:W0:Y:S01]  /*0570*/  MUFU.RCP64H R15, 40 ;  /* 0x40440000000f7908 */ /* 0x000e220000001800 */
[----:B------:R-:W-:-:S06]  /*0580*/  IMAD.MOV.U32 R14, RZ, RZ, 0x1 ;  /* 0x00000001ff0e7424 */ /* 0x000fcc00078e00ff */
[----:B------:R-:W-:Y:S02]  /*0590*/  DFMA R4, R8, R4, R4 ;  /* 0x000000040804722b */ /* 0x000fe40000000004 */
[----:B------:R-:W-:Y:S02]  /*05a0*/  DFMA R8, R22, R8, 1 ;  /* 0x3ff000001608742b */ /* 0x000fe40000000008 */
[----:B0-----:R-:W-:-:S08]  /*05b0*/  DFMA R16, R14, -R18, 1 ;  /* 0x3ff000000e10742b */ /* 0x001fd00000000812 */
[----:B------:R-:W-:Y:S02]  /*05c0*/  FSEL R8, R8, R4, !P0 ;  /* 0x0000000408087208 */ /* 0x000fe40004000000 */
[----:B------:R-:W-:Y:S02]  /*05d0*/  FSEL R9, R9, R5, !P0 ;  /* 0x0000000509097208 */ /* 0x000fe40004000000 */
[----:B------:R-:W-:Y:S01]  /*05e0*/  LOP3.LUT P0, RZ, R2, 0x2, RZ, 0xc0, !PT ;  /* 0x0000000202ff7812 */ /* 0x000fe2000780c0ff */
[----:B------:R-:W-:-:S03]  /*05f0*/  DFMA R16, R16, R16, R16 ;  /* 0x000000101010722b */ /* 0x000fc60000000010 */
[----:B------:R-:W-:-:S05]  /*0600*/  DADD R4, RZ, -R8 ;  /* 0x00000000ff047229 */ /* 0x000fca0000000808 */
[----:B------:R-:W-:-:S05]  /*0610*/  DFMA R16, R14, R16, R14 ;  /* 0x000000100e10722b */ /* 0x000fca000000000e */
[----:B------:R-:W-:Y:S02]  /*0620*/  FSEL R8, R8, R4, !P0 ;  /* 0x0000000408087208 */ /* 0x000fe40004000000 */
[----:B------:R-:W-:Y:S01]  /*0630*/  FSEL R9, R9, R5, !P0 ;  /* 0x0000000509097208 */ /* 0x000fe20004000000 */
[----:B------:R-:W-:-:S03]  /*0640*/  DFMA R14, R16, -R18, 1 ;  /* 0x3ff00000100e742b */ /* 0x000fc60000000812 */
[----:B------:R-:W-:Y:S02]  /*0650*/  FSETP.GEU.AND P0, PT, |R9|, 4.1917929649353027344, PT ;  /* 0x4086232b0900780b */ /* 0x000fe40003f0e200 */
[----:B------:R-:W-:-:S03]  /*0660*/  DFMA R10, R8, R10, 6.75539944105574400000e+15 ;  /* 0x43380000080a742b */ /* 0x000fc6000000000a */
[----:B------:R-:W-:-:S05]  /*0670*/  DFMA R16, R16, R14, R16 ;  /* 0x0000000e1010722b */ /* 0x000fca0000000010 */
[----:B------:R-:W-:-:S03]  /*0680*/  DADD R4, R10, -6.75539944105574400000e+15 ;  /* 0xc33800000a047429 */ /* 0x000fc60000000000 */
[----:B------:R-:W-:-:S05]  /*0690*/  DMUL R18, R6, R16 ;  /* 0x0000001006127228 */ /* 0x000fca0000000000 */
        /* <DEDUP_REMOVED lines=55> */
.L_x_502:
[----:B------:R-:W-:Y:S05]  /*0a10*/  BSYNC.RECONVERGENT B1 ;  /* 0x0000000000017941 */ /* 0x000fea0003800200 */
.L_x_501:
[----:B------:R-:W-:Y:S04]  /*0a20*/  BSSY.RECONVERGENT B2, `(.L_x_503) ;  /* 0x0000006000027945 */ /* 0x000fe80003800200 */
[----:B------:R-:W-:Y:S05]  /*0a30*/  @P2 BRA P3, `(.L_x_504) ;  /* 0x0000000000102947 */ /* 0x000fea0001800000 */
[----:B------:R-:W-:Y:S01]  /*0a40*/  IMAD.MOV.U32 R12, RZ, RZ, R6 ;  /* 0x000000ffff0c7224 */ /* 0x000fe200078e0006 */
[----:B------:R-:W-:Y:S01]  /*0a50*/  MOV R14, 0xa80 ;  /* 0x00000a80000e7802 */ /* 0x000fe20000000f00 */
[----:B------:R-:W-:-:S07]  /*0a60*/  IMAD.MOV.U32 R13, RZ, RZ, R7 ;  /* 0x000000ffff0d7224 */ /* 0x000fce00078e0007 */
[----:B------:R-:W-:Y:S05]  /*0a70*/  CALL.REL.NOINC `($__internal_1_$__cuda_sm20_div_rn_f64_full) ;  /* 0x000001c400747944 */ /* 0x000fea0003c00000 */
.L_x_504:
[----:B------:R-:W-:Y:S05]  /*0a80*/  BSYNC.RECONVERGENT B2 ;  /* 0x0000000000027941 */ /* 0x000fea0003800200 */
.L_x_503:
        /* <DEDUP_REMOVED lines=27> */
[----:B------:R-:W-:-:S07]  /*0c40*/  IMAD.MOV.U32 R7, RZ, RZ, R17 ;  /* 0x000000ffff077224 */ /* 0x000fce00078e0011 */
.L_x_508:
[----:B------:R-:W-:Y:S05]  /*0c50*/  BSYNC.RECONVERGENT B5 ;  /* 0x0000000000057941 */ /* 0x000fea0003800200 */
.L_x_507:
[----:B------:R-:W-:-:S07]  /*0c60*/  VIADD R2, R15, 0x1 ;  /* 0x000000010f027836 */ /* 0x000fce0000000000 */
.L_x_506:
[----:B------:R-:W-:Y:S05]  /*0c70*/  BSYNC.RECONVERGENT B4 ;  /* 0x0000000000047941 */ /* 0x000fea0003800200 */
.L_x_505:
        /* <DEDUP_REMOVED lines=31> */
[----:B------:R1:W2:Y:S05]  /*0e70*/  F2F.F32.F64 R6, R4 ;  /* 0x0000000400067310 */ /* 0x0002aa0000301000 */
.L_x_498:
[----:B0-----:R-:W-:Y:S05]  /*0e80*/  BSYNC.RECONVERGENT B3 ;  /* 0x0000000000037941 */ /* 0x001fea0003800200 */
.L_x_497:
[----:B------:R-:W0:Y:S01]  /*0e90*/  LDCU UR5, c[0x0][0x390] ;  /* 0x00007200ff0577ac */ /* 0x000e220008000800 */
[----:B------:R-:W-:Y:S01]  /*0ea0*/  BSSY.RECONVERGENT B3, `(.L_x_509) ;  /* 0x00000d8000037945 */ /* 0x000fe20003800200 */
[----:B------:R-:W3:Y:S01]  /*0eb0*/  LDCU UR12, c[0x0][0x390] ;  /* 0x00007200ff0c77ac */ /* 0x000ee20008000800 */
[----:B------:R-:W4:Y:S01]  /*0ec0*/  LDCU.64 UR10, c[0x4][0x160] ;  /* 0x01002c00ff0a77ac */ /* 0x000f220008000a00 */
[----:B0-----:R-:W-:-:S05]  /*0ed0*/  IMAD.U32 R11, RZ, RZ, UR5 ;  /* 0x00000005ff0b7e24 */ /* 0x001fca000f8e00ff */
[----:B------:R-:W-:-:S13]  /*0ee0*/  ISETP.GE.U32.AND P0, PT, R2, R11, PT ;  /* 0x0000000b0200720c */ /* 0x000fda0003f06070 */
[----:B---34-:R-:W-:Y:S05]  /*0ef0*/  @P0 BRA `(.L_x_510) ;  /* 0x0000000c00480947 */ /* 0x018fea0003800000 */
[----:B-1----:R-:W0:Y:S02]  /*0f00*/  LDC.64 R4, c[0x0][0x380] ;  /* 0x0000e000ff047b82 */ /* 0x002e240000000a00 */
[----:B0-----:R-:W-:-:S07]  /*0f10*/  IMAD.WIDE.U32 R4, R2, 0x8, R4 ;  /* 0x0000000802047825 */ /* 0x001fce00078e0004 */
.L_x_521:
        /* <DEDUP_REMOVED lines=25> */
[----:B--2---:R-:W-:Y:S05]  /*10b0*/  CALL.REL.NOINC `($_ZN3cub18CUB_300001_SM_10006detail6reduce28DeviceReduceSingleTileKernelINS2_10policy_hubIfyN4cuda3std3__44plusIfEEE10Policy1000EN6thrust24THRUST_300001_SM_1000_NS6detail15normal_iteratorINSD_10device_ptrIdEEEEPdyS9_df9integrateEEvT0_T1_T2_T3_T4_T6_$__internal_trig_reduction_slowpathd) ;  /* 0x000001c400787944 */ /* 0x004fea0003c00000 */
[----:B------:R-:W-:Y:S02]  /*10c0*/  IMAD.MOV.U32 R7, RZ, RZ, R15 ;  /* 0x000000ffff077224 */ /* 0x000fe400078e000f */
[----:B------:R-:W-:Y:S02]  /*10d0*/  IMAD.MOV.U32 R8, RZ, RZ, R16 ;  /* 0x000000ffff087224 */ /* 0x000fe400078e0010 */
[----:B------:R-:W-:-:S07]  /*10e0*/  IMAD.MOV.U32 R9, RZ, RZ, R17 ;  /* 0x000000ffff097224 */ /* 0x000fce00078e0011 */
.L_x_512:
[----:B------:R-:W-:Y:S05]  /*10f0*/  BSYNC.RECONVERGENT B4 ;  /* 0x0000000000047941 */ /* 0x000fea0003800200 */
.L_x_511:
        /* <DEDUP_REMOVED lines=94> */
[----:B------:R-:W-:Y:S01]  /*16e0*/  @!P1 IMAD.MOV.U32 R16, RZ, RZ, RZ ;  /* 0x000000ffff109224 */ /* 0x000fe200078e00ff */
[----:B------:R-:W-:Y:S02]  /*16f0*/  FSEL R9, R9, RZ, P0 ;  /* 0x000000ff09097208 */ /* 0x000fe40000000000 */
[----:B------:R-:W-:-:S05]  /*1700*/  @!P1 SHF.R.S32.HI R7, RZ, 0x1, R7 ;  /* 0x00000001ff079819 */ /* 0x000fca0000011407 */
[----:B------:R-:W-:Y:S02]  /*1710*/  @!P1 IMAD.IADD R14, R14, 0x1, -R7 ;  /* 0x000000010e0e9824 */ /* 0x000fe400078e0a07 */
[----:B------:R-:W-:-:S03]  /*1720*/  @!P1 IMAD R15, R7, 0x100000, R19 ;  /* 0x00100000070f9824 */ /* 0x000fc600078e0213 */
[----:B------:R-:W-:Y:S01]  /*1730*/  @!P1 LEA R17, R14, 0x3ff00000, 0x14 ;  /* 0x3ff000000e119811 */ /* 0x000fe200078ea0ff */
[----:B------:R-:W-:-:S06]  /*1740*/  @!P1 IMAD.MOV.U32 R14, RZ, RZ, R18 ;  /* 0x000000ffff0e9224 */ /* 0x000fcc00078e0012 */
[----:B------:R-:W-:-:S11]  /*1750*/  @!P1 DMUL R8, R14, R16 ;  /* 0x000000100e089228 */ /* 0x000fd60000000000 */
.L_x_514:
[----:B------:R-:W-:Y:S05]  /*1760*/  BSYNC.RECONVERGENT B1 ;  /* 0x0000000000017941 */ /* 0x000fea0003800200 */
.L_x_513:
[----:B------:R-:W-:Y:S04]  /*1770*/  BSSY.RECONVERGENT B2, `(.L_x_515) ;  /* 0x0000006000027945 */ /* 0x000fe80003800200 */
[----:B------:R-:W-:Y:S05]  /*1780*/  @P2 BRA P3, `(.L_x_516) ;  /* 0x0000000000102947 */ /* 0x000fea0001800000 */
[----:B------:R-:W-:Y:S01]  /*1790*/  IMAD.MOV.U32 R12, RZ, RZ, R10 ;  /* 0x000000ffff0c7224 */ /* 0x000fe200078e000a */
[----:B------:R-:W-:Y:S01]  /*17a0*/  MOV R14, 0x17d0 ;  /* 0x000017d0000e7802 */ /* 0x000fe20000000f00 */
[----:B------:R-:W-:-:S07]  /*17b0*/  IMAD.MOV.U32 R13, RZ, RZ, R11 ;  /* 0x000000ffff0d7224 */ /* 0x000fce00078e000b */
[----:B--2---:R-:W-:Y:S05]  /*17c0*/  CALL.REL.NOINC `($__internal_1_$__cuda_sm20_div_rn_f64_full) ;  /* 0x000001b800207944 */ /* 0x004fea0003c00000 */
.L_x_516:
[----:B------:R-:W-:Y:S05]  /*17d0*/  BSYNC.RECONVERGENT B2 ;  /* 0x0000000000027941 */ /* 0x000fea0003800200 */
.L_x_515:
        /* <DEDUP_REMOVED lines=27> */
[----:B------:R-:W-:-:S07]  /*1990*/  IMAD.MOV.U32 R11, RZ, RZ, R17 ;  /* 0x000000ffff0b7224 */ /* 0x000fce00078e0011 */
.L_x_520:
[----:B------:R-:W-:Y:S05]  /*19a0*/  BSYNC.RECONVERGENT B5 ;  /* 0x0000000000057941 */ /* 0x000fea0003800200 */
.L_x_519:
[----:B------:R-:W-:-:S07]  /*19b0*/  VIADD R7, R15, 0x1 ;  /* 0x000000010f077836 */ /* 0x000fce0000000000 */
.L_x_518:
[----:B------:R-:W-:Y:S05]  /*19c0*/  BSYNC.RECONVERGENT B4 ;  /* 0x0000000000047941 */ /* 0x000fea0003800200 */
.L_x_517:
        /* <DEDUP_REMOVED lines=9> */
[----:B------:R-:W-:Y:S01]  /*1a60*/  IADD3 R4, P1, PT, R4, 0x800, RZ ;  /* 0x0000080004047810 */ /* 0x000fe20007f3e0ff */
[----:B------:R-:W-:Y:S01]  /*1a70*/  IMAD.MOV.U32 R29, RZ, RZ, 0x3da8ff83 ;  /* 0x3da8ff83ff1d7424 */ /* 0x000fe200078e00ff */
[----:B------:R-:W-:Y:S01]  /*1a80*/  ISETP.NE.U32.AND P0, PT, R26, 0x1, PT ;  /* 0x000000011a00780c */ /* 0x000fe20003f05070 */
[----:B------:R-:W-:Y:S01]  /*1a90*/  DMUL R26, R10, R10 ;  /* 0x0000000a0a1a7228 */ /* 0x000fe20000000000 */
[----:B------:R-:W-:-:S02]  /*1aa0*/  VIADD R2, R2, 0x100 ;  /* 0x0000010002027836 */ /* 0x000fc40000000000 */
[----:B------:R-:W-:Y:S01]  /*1ab0*/  FSEL R28, R28, -8.06006814911005101289e+34, !P0 ;  /* 0xf9785eba1c1c7808 */ /* 0x000fe20004000000 */
[----:B------:R-:W-:Y:S01]  /*1ac0*/  IMAD.X R5, RZ, RZ, R5, P1 ;  /* 0x000000ffff057224 */ /* 0x000fe200008e0605 */
[----:B------:R-:W-:-:S06]  /*1ad0*/  FSEL R29, -R29, 0.11223486810922622681, !P0 ;  /* 0x3de5db651d1d7808 */ /* 0x000fcc0004000100 */
        /* <DEDUP_REMOVED lines=15> */
[----:B------:R-:W-:-:S05]  /*1bd0*/  IMAD.U32 R11, RZ, RZ, UR12 ;  /* 0x0000000cff0b7e24 */ /* 0x000fca000f8e00ff */
[----:B------:R-:W-:-:S04]  /*1be0*/  ISETP.GE.AND P0, PT, R2, R11, PT ;  /* 0x0000000b0200720c */ /* 0x000fc80003f06270 */
[----:B------:R-:W2:Y:S02]  /*1bf0*/  F2F.F32.F64 R9, R8 ;  /* 0x0000000800097310 */ /* 0x000ea40000301000 */
[----:B--2---:R-:W-:-:S07]  /*1c00*/  FADD R6, R9, R6 ;  /* 0x0000000609067221 */ /* 0x004fce0000000000 */
[----:B------:R-:W-:Y:S05]  /*1c10*/  @!P0 BRA `(.L_x_521) ;  /* 0xfffffff000c08947 */ /* 0x000fea000383ffff */
.L_x_510:
[----:B------:R-:W-:Y:S05]  /*1c20*/  BSYNC.RECONVERGENT B3 ;  /* 0x0000000000037941 */ /* 0x000fea0003800200 */
.L_x_509:
[----:B------:R-:W0:Y:S01]  /*1c30*/  LDCU UR6, c[0x0][0x394] ;  /* 0x00007280ff0677ac */ /* 0x000e220008000800 */
[----:B------:R-:W-:Y:S01]  /*1c40*/  ISETP.GE.U32.AND P0, PT, R11, 0x100, PT ;  /* 0x000001000b00780c */ /* 0x000fe20003f06070 */
[----:B0-----:R-:W-:-:S05]  /*1c50*/  IMAD.U32 R2, RZ, RZ, UR6 ;  /* 0x00000006ff027e24 */ /* 0x001fca000f8e00ff */
[----:B------:R-:W-:-:S13]  /*1c60*/  ISETP.GE.AND.EX P0, PT, R2, RZ, PT, P0 ;  /* 0x000000ff0200720c */ /* 0x000fda0003f06300 */
[----:B------:R-:W-:Y:S05]  /*1c70*/  @!P0 BRA `(.L_x_522) ;  /* 0x0000000000ac8947 */ /* 0x000fea0003800000 */
[----:B------:R-:W0:Y:S01]  /*1c80*/  S2R R7, SR_LANEID ;  /* 0x0000000000077919 */ /* 0x000e220000000000 */
[----:B------:R-:W-:Y:S01]  /*1c90*/  ISETP.NE.AND P5, PT, R0, RZ, PT ;  /* 0x000000ff0000720c */ /* 0x000fe20003fa5270 */
[----:B--2---:R-:W2:Y:S02]  /*1ca0*/  SHFL.DOWN PT, R2, R6, 0x1, 0x1f ;  /* 0x08201f0006027f89 */ /* 0x004ea400000e0000 */
[----:B--2---:R-:W-:Y:S01]  /*1cb0*/  FADD R2, R2, R6 ;  /* 0x0000000602027221 */ /* 0x004fe20000000000 */
[C---:B0-----:R-:W-:Y:S02]  /*1cc0*/  ISETP.GT.AND P0, PT, R7.reuse, 0x1e, PT ;  /* 0x0000001e0700780c */ /* 0x041fe40003f04270 */
[C---:B------:R-:W-:Y:S02]  /*1cd0*/  ISETP.NE.AND P1, PT, R7.reuse, RZ, PT ;  /* 0x000000ff0700720c */ /* 0x040fe40003f25270 */
[----:B------:R-:W-:Y:S02]  /*1ce0*/  FSEL R2, R6, R2, P0 ;  /* 0x0000000206027208 */ /* 0x000fe40000000000 */
[----:B------:R-:W-:-:S03]  /*1cf0*/  ISETP.GT.AND P0, PT, R7, 0x1d, PT ;  /* 0x0000001d0700780c */ /* 0x000fc60003f04270 */
[----:B------:R-:W0:Y:S06]  /*1d00*/  SHFL.DOWN PT, R3, R2, 0x2, 0x1f ;  /* 0x08401f0002037f89 */ /* 0x000e2c00000e0000 */
[----:B------:R-:W2:Y:S01]  /*1d10*/  @!P1 S2R R6, SR_CgaCtaId ;  /* 0x0000000000069919 */ /* 0x000ea20000008800 */
[----:B-1----:R-:W-:Y:S02]  /*1d20*/  @!P1 MOV R5, 0x400 ;  /* 0x0000040000059802 */ /* 0x002fe40000000f00 */
[----:B------:R-:W-:-:S04]  /*1d30*/  @!P1 SHF.R.U32.HI R4, RZ, 0x3, R0 ;  /* 0x00000003ff049819 */ /* 0x000fc80000011600 */
[----:B------:R-:W-:Y:S01]  /*1d40*/  @!P1 LOP3.LUT R4, R4, 0x7c, RZ, 0xc0, !PT ;  /* 0x0000007c04049812 */ /* 0x000fe200078ec0ff */
[----:B0-----:R-:W-:Y:S01]  /*1d50*/  @!P0 FADD R2, R2, R3 ;  /* 0x0000000302028221 */ /* 0x001fe20000000000 */
[----:B------:R-:W-:-:S04]  /*1d60*/  ISETP.GT.AND P0, PT, R7, 0x1b, PT ;  /* 0x0000001b0700780c */ /* 0x000fc80003f04270 */
[----:B------:R-:W0:Y:S01]  /*1d70*/  SHFL.DOWN PT, R3, R2, 0x4, 0x1f ;  /* 0x08801f0002037f89 */ /* 0x000e2200000e0000 */
[----:B--2---:R-:W-:-:S05]  /*1d80*/  @!P1 LEA R5, R6, R5, 0x18 ;  /* 0x0000000506059211 */ /* 0x004fca00078ec0ff */
[----:B------:R-:W-:-:S03]  /*1d90*/  @!P1 IMAD.IADD R4, R4, 0x1, R5 ;  /* 0x0000000104049824 */ /* 0x000fc600078e0205 */
[----:B0-----:R-:W-:Y:S01]  /*1da0*/  @!P0 FADD R2, R2, R3 ;  /* 0x0000000302028221 */ /* 0x001fe20000000000 */
[----:B------:R-:W-:-:S04]  /*1db0*/  ISETP.GT.AND P0, PT, R7, 0x17, PT ;  /* 0x000000170700780c */ /* 0x000fc80003f04270 */
[----:B------:R-:W0:Y:S09]  /*1dc0*/  SHFL.DOWN PT, R3, R2, 0x8, 0x1f ;  /* 0x09001f0002037f89 */ /* 0x000e3200000e0000 */
[----:B0-----:R-:W-:Y:S01]  /*1dd0*/  @!P0 FADD R2, R2, R3 ;  /* 0x0000000302028221 */ /* 0x001fe20000000000 */
[----:B------:R-:W-:-:S04]  /*1de0*/  ISETP.GT.AND P0, PT, R7, 0xf, PT ;  /* 0x0000000f0700780c */ /* 0x000fc80003f04270 */
[----:B------:R-:W0:Y:S02]  /*1df0*/  SHFL.DOWN PT, R3, R2, 0x10, 0x1f ;  /* 0x0a001f0002037f89 */ /* 0x000e2400000e0000 */
[----:B0-----:R-:W-:-:S05]  /*1e00*/  FADD R3, R2, R3 ;  /* 0x0000000302037221 */ /* 0x001fca0000000000 */
[----:B------:R2:W-:Y:S01]  /*1e10*/  @!P1 STS [R4+0x8], R3 ;  /* 0x0000080304009388 */ /* 0x0005e20000000800 */
[----:B------:R-:W-:Y:S01]  /*1e20*/  FSEL R2, R2, R3, P0 ;  /* 0x0000000302027208 */ /* 0x000fe20000000000 */
[----:B------:R-:W-:Y:S06]  /*1e30*/  BAR.SYNC.DEFER_BLOCKING 0x0 ;  /* 0x0000000000007b1d */ /* 0x000fec0000010000 */
[----:B------:R-:W-:Y:S05]  /*1e40*/  @P5 BRA `(.L_x_523) ;  /* 0x000001b0005c5947 */ /* 0x000fea0003800000 */
        /* <DEDUP_REMOVED lines=14> */
.L_x_522:
[----:B------:R-:W0:Y:S01]  /*1f30*/  S2R R8, SR_LANEID ;  /* 0x0000000000087919 */ /* 0x000e220000000000 */
[C---:B------:R-:W-:Y:S02]  /*1f40*/  LOP3.LUT R2, R0.reuse, 0x3e0, RZ, 0xc0, !PT ;  /* 0x000003e000027812 */ /* 0x040fe400078ec0ff */
[----:B------:R-:W-:-:S03]  /*1f50*/  ISETP.NE.AND P5, PT, R0, RZ, PT ;  /* 0x000000ff0000720c */ /* 0x000fc60003fa5270 */
[----:B------:R-:W-:Y:S01]  /*1f60*/  VIADD R3, R2, 0x20 ;  /* 0x0000002002037836 */ /* 0x000fe20000000000 */
[----:B------:R-:W-:-:S04]  /*1f70*/  LOP3.LUT R2, RZ, R2, RZ, 0x33, !PT ;  /* 0x00000002ff027212 */ /* 0x000fc800078e33ff */
[----:B------:R-:W-:Y:S01]  /*1f80*/  ISETP.GT.AND P0, PT, R3, R11, PT ;  /* 0x0000000b0300720c */ /* 0x000fe20003f04270 */
[----:B------:R-:W-:-:S05]  /*1f90*/  IMAD.IADD R2, R2, 0x1, R11 ;  /* 0x0000000102027824 */ /* 0x000fca00078e020b */
[----:B------:R-:W-:-:S05]  /*1fa0*/  SEL R3, R2, 0x1f, P0 ;  /* 0x0000001f02037807 */ /* 0x000fca0000000000 */
[----:B--2---:R-:W2:Y:S01]  /*1fb0*/  SHFL.DOWN PT, R2, R6, 0x1, R3 ;  /* 0x0820000006027989 */ /* 0x004ea200000e0003 */
[C---:B0-----:R-:W-:Y:S01]  /*1fc0*/  ISETP.GE.AND P0, PT, R8.reuse, R3, PT ;  /* 0x000000030800720c */ /* 0x041fe20003f06270 */
[C---:B-1----:R-:W-:Y:S01]  /*1fd0*/  VIADD R4, R8.reuse, 0x2 ;  /* 0x0000000208047836 */ /* 0x042fe20000000000 */
[----:B------:R-:W-:-:S11]  /*1fe0*/  ISETP.NE.AND P1, PT, R8, RZ, PT ;  /* 0x000000ff0800720c */ /* 0x000fd60003f25270 */
[----:B--2---:R-:W-:Y:S01]  /*1ff0*/  @!P0 FADD R6, R2, R6 ;  /* 0x0000000602068221 */ /* 0x004fe20000000000 */
[-C--:B------:R-:W-:Y:S01]  /*2000*/  ISETP.GT.AND P0, PT, R4, R3.reuse, PT ;  /* 0x000000030400720c */ /* 0x080fe20003f04270 */
[----:B------:R-:W-:Y:S01]  /*2010*/  VIADD R4, R8, 0x4 ;  /* 0x0000000408047836 */ /* 0x000fe20000000000 */
[----:B------:R-:W0:Y:S01]  /*2020*/  @!P1 S2R R10, SR_CgaCtaId ;  /* 0x00000000000a9919 */ /* 0x000e220000008800 */
[----:B------:R-:W-:Y:S01]  /*2030*/  @!P1 MOV R5, 0x400 ;  /* 0x0000040000059802 */ /* 0x000fe20000000f00 */
[----:B------:R-:W1:Y:S09]  /*2040*/  SHFL.DOWN PT, R2, R6, 0x2, R3 ;  /* 0x0840000006027989 */ /* 0x000e7200000e0003 */
[----:B-1----:R-:W-:Y:S01]  /*2050*/  @!P0 FADD R6, R6, R2 ;  /* 0x0000000206068221 */ /* 0x002fe20000000000 */
[----:B------:R-:W-:Y:S01]  /*2060*/  ISETP.GT.AND P0, PT, R4, R3, PT ;  /* 0x000000030400720c */ /* 0x000fe20003f04270 */
[----:B------:R-:W-:Y:S01]  /*2070*/  VIADD R4, R8, 0x8 ;  /* 0x0000000808047836 */ /* 0x000fe20000000000 */
[----:B0-----:R-:W-:-:S02]  /*2080*/  @!P1 LEA R5, R10, R5, 0x18 ;  /* 0x000000050a059211 */ /* 0x001fc400078ec0ff */
[----:B------:R-:W0:Y:S09]  /*2090*/  SHFL.DOWN PT, R2, R6, 0x4, R3 ;  /* 0x0880000006027989 */ /* 0x000e3200000e0003 */
[----:B0-----:R-:W-:Y:S01]  /*20a0*/  @!P0 FADD R6, R6, R2 ;  /* 0x0000000206068221 */ /* 0x001fe20000000000 */
[----:B------:R-:W-:Y:S01]  /*20b0*/  ISETP.GT.AND P0, PT, R4, R3, PT ;  /* 0x000000030400720c */ /* 0x000fe20003f04270 */
[----:B------:R-:W-:-:S03]  /*20c0*/  VIADD R4, R8, 0x10 ;  /* 0x0000001008047836 */ /* 0x000fc60000000000 */
[----:B------:R-:W0:Y:S09]  /*20d0*/  SHFL.DOWN PT, R2, R6, 0x8, R3 ;  /* 0x0900000006027989 */ /* 0x000e3200000e0003 */
[----:B0-----:R-:W-:Y:S01]  /*20e0*/  @!P0 FADD R6, R6, R2 ;  /* 0x0000000206068221 */ /* 0x001fe20000000000 */
[----:B------:R-:W-:-:S02]  /*20f0*/  ISETP.GT.AND P0, PT, R4, R3, PT ;  /* 0x000000030400720c */ /* 0x000fc40003f04270 */
[----:B------:R-:W-:Y:S02]  /*2100*/  @!P1 SHF.R.U32.HI R4, RZ, 0x3, R0 ;  /* 0x00000003ff049819 */ /* 0x000fe40000011600 */
[----:B------:R-:W0:Y:S02]  /*2110*/  SHFL.DOWN PT, R2, R6, 0x10, R3 ;  /* 0x0a00000006027989 */ /* 0x000e2400000e0003 */
[----:B------:R-:W-:-:S05]  /*2120*/  @!P1 LOP3.LUT R4, R4, 0x7c, RZ, 0xc0, !PT ;  /* 0x0000007c04049812 */ /* 0x000fca00078ec0ff */
[----:B------:R-:W-:Y:S02]  /*2130*/  @!P1 IMAD.IADD R5, R4, 0x1, R5 ;  /* 0x0000000104059824 */ /* 0x000fe400078e0205 */
[----:B0-----:R-:W-:-:S04]  /*2140*/  @!P0 FADD R6, R6, R2 ;  /* 0x0000000206068221 */ /* 0x001fc80000000000 */
[----:B------:R-:W-:-:S05]  /*2150*/  IMAD.MOV.U32 R2, RZ, RZ, R6 ;  /* 0x000000ffff027224 */ /* 0x000fca00078e0006 */
[----:B------:R1:W-:Y:S01]  /*2160*/  @!P1 STS [R5+0x8], R2 ;  /* 0x0000080205009388 */ /* 0x0003e20000000800 */
[----:B------:R-:W-:Y:S06]  /*2170*/  BAR.SYNC.DEFER_BLOCKING 0x0 ;  /* 0x0000000000007b1d */ /* 0x000fec0000010000 */
[----:B------:R-:W-:Y:S05]  /*2180*/  @P5 BRA `(.L_x_523) ;  /* 0x000001ac008c5947 */ /* 0x000fea0003800000 */
[----:B------:R-:W0:Y:S01]  /*2190*/  S2UR UR5, SR_CgaCtaId ;  /* 0x00000000000579c3 */ /* 0x000e220000008800 */
[----:B------:R-:W-:Y:S01]  /*21a0*/  UMOV UR4, 0x400 ;  /* 0x0000040000047882 */ /* 0x000fe20000000000 */
[----:B------:R-:W-:Y:S01]  /*21b0*/  IMAD.U32 R0, RZ, RZ, UR6 ;  /* 0x00000006ff007e24 */ /* 0x000fe2000f8e00ff */
[C---:B------:R-:W-:Y:S01]  /*21c0*/  ISETP.GT.U32.AND P3, PT, R11.reuse, 0x20, PT ;  /* 0x000000200b00780c */ /* 0x040fe20003f64070 */
[----:B------:R-:W-:Y:S01]  /*21d0*/  IMAD.U32 R10, RZ, RZ, UR6 ;  /* 0x00000006ff0a7e24 */ /* 0x000fe2000f8e00ff */
[C---:B------:R-:W-:Y:S02]  /*21e0*/  ISETP.GT.U32.AND P4, PT, R11.reuse, 0x40, PT ;  /* 0x000000400b00780c */ /* 0x040fe40003f84070 */
[----:B------:R-:W-:Y:S02]  /*21f0*/  ISETP.GT.AND.EX P3, PT, R0, RZ, PT, P3 ;  /* 0x000000ff0000720c */ /* 0x000fe40003f64330 */
[----:B------:R-:W-:Y:S02]  /*2200*/  ISETP.GT.AND.EX P4, PT, R10, RZ, PT, P4 ;  /* 0x000000ff0a00720c */ /* 0x000fe40003f84340 */
[----:B------:R-:W-:-:S02]  /*2210*/  ISETP.GT.U32.AND P1, PT, R11, 0x60, PT ;  /* 0x000000600b00780c */ /* 0x000fc40003f24070 */
[C---:B------:R-:W-:Y:S02]  /*2220*/  ISETP.GT.U32.AND P0, PT, R11.reuse, 0x80, PT ;  /* 0x000000800b00780c */ /* 0x040fe40003f04070 */
[----:B------:R-:W-:Y:S02]  /*2230*/  ISETP.GT.AND.EX P1, PT, R0, RZ, PT, P1 ;  /* 0x000000ff0000720c */ /* 0x000fe40003f24310 */
[----:B------:R-:W-:Y:S02]  /*2240*/  ISETP.GT.AND.EX P0, PT, R10, RZ, PT, P0 ;  /* 0x000000ff0a00720c */ /* 0x000fe40003f04300 */
[----:B------:R-:W-:-:S04]  /*2250*/  ISETP.GT.U32.AND P2, PT, R11, 0xa0, PT ;  /* 0x000000a00b00780c */ /* 0x000fc80003f44070 */
[----:B------:R-:W-:Y:S01]  /*2260*/  ISETP.GT.AND.EX P2, PT, R0, RZ, PT, P2 ;  /* 0x000000ff0000720c */ /* 0x000fe20003f44320 */
[----:B0-----:R-:W-:-:S09]  /*2270*/  ULEA UR4, UR5, UR4, 0x18 ;  /* 0x0000000405047291 */ /* 0x001fd2000f8ec0ff */
[----:B------:R-:W0:Y:S04]  /*2280*/  LDS R3, [UR4+0xc] ;  /* 0x00000c04ff037984 */ /* 0x000e280008000800 */
[----:B-1----:R-:W1:Y:S04]  /*2290*/  LDS.128 R4, [UR4+0x10] ;  /* 0x00001004ff047984 */ /* 0x002e680008000c00 */
[----:B------:R-:W2:Y:S01]  /*22a0*/  LDS.64 R8, [UR4+0x20] ;  /* 0x00002004ff087984 */ /* 0x000ea20008000a00 */
[----:B0-----:R-:W-:Y:S01]  /*22b0*/  @P3 FADD R2, R2, R3 ;  /* 0x0000000302023221 */ /* 0x001fe20000000000 */
[----:B------:R-:W-:Y:S01]  /*22c0*/  IMAD.U32 R3, RZ, RZ, UR6 ;  /* 0x00000006ff037e24 */ /* 0x000fe2000f8e00ff */
[----:B------:R-:W-:-:S02]  /*22d0*/  ISETP.GT.U32.AND P3, PT, R11, 0xc0, PT ;  /* 0x000000c00b00780c */ /* 0x000fc40003f64070 */
[----:B-1----:R-:W-:Y:S01]  /*22e0*/  @P4 FADD R2, R2, R4 ;  /* 0x0000000402024221 */ /* 0x002fe20000000000 */
[----:B------:R-:W-:Y:S02]  /*22f0*/  ISETP.GT.U32.AND P4, PT, R11, 0xe0, PT ;  /* 0x000000e00b00780c */ /* 0x000fe40003f84070 */
[----:B------:R-:W-:Y:S01]  /*2300*/  ISETP.GT.AND.EX P3, PT, R3, RZ, PT, P3 ;  /* 0x000000ff0300720c */ /* 0x000fe20003f64330 */
[----:B------:R-:W-:Y:S01]  /*2310*/  @P1 FADD R2, R2, R5 ;  /* 0x0000000502021221 */ /* 0x000fe20000000000 */
[----:B------:R-:W-:-:S03]  /*2320*/  ISETP.GT.AND.EX P4, PT, R0, RZ, PT, P4 ;  /* 0x000000ff0000720c */ /* 0x000fc60003f84340 */
[----:B------:R-:W-:-:S04]  /*2330*/  @P0 FADD R2, R2, R6 ;  /* 0x0000000602020221 */ /* 0x000fc80000000000 */
[----:B------:R-:W-:-:S04]  /*2340*/  @P2 FADD R2, R2, R7 ;  /* 0x0000000702022221 */ /* 0x000fc80000000000 */
[----:B--2---:R-:W-:-:S04]  /*2350*/  @P3 FADD R2, R2, R8 ;  /* 0x0000000802023221 */ /* 0x004fc80000000000 */
[----:B------:R-:W-:Y:S01]  /*2360*/  @P4 FADD R2, R2, R9 ;  /* 0x0000000902024221 */ /* 0x000fe20000000000 */
[----:B------:R-:W-:Y:S06]  /*2370*/  BRA `(.L_x_523) ;  /* 0x000001ac00107947 */ /* 0x000fec0003800000 */
.L_x_496:
[----:B------:R-:W1:Y:S01]  /*2380*/  S2R R0, SR_TID.X ;  /* 0x0000000000007919 */ /* 0x000e620000002100 */
[----:B------:R-:W1:Y:S02]  /*2390*/  LDC.64 R26, c[0x0][0x380] ;  /* 0x0000e000ff1a7b82 */ /* 0x000e640000000a00 */
[----:B-1----:R-:W-:-:S05]  /*23a0*/  IMAD.WIDE.U32 R26, R0, 0x8, R26 ;  /* 0x00000008001a7825 */ /* 0x002fca00078e001a */
        /* <DEDUP_REMOVED lines=26> */
[----:B------:R-:W-:Y:S01]  /*2550*/  IMAD.MOV.U32 R2, RZ, RZ, R15 ;  /* 0x000000ffff027224 */ /* 0x000fe200078e000f */
[----:B------:R-:W-:Y:S01]  /*2560*/  MOV R5, R17 ;  /* 0x0000001100057202 */ /* 0x000fe20000000f00 */
[----:B------:R-:W-:-:S07]  /*2570*/  IMAD.MOV.U32 R4, RZ, RZ, R16 ;  /* 0x000000ffff047224 */ /* 0x000fce00078e0010 */
.L_x_525:
[----:B------:R-:W-:Y:S05]  /*2580*/  BSYNC.RECONVERGENT B3 ;  /* 0x0000000000037941 */ /* 0x000fea0003800200 */
.L_x_524:
        /* <DEDUP_REMOVED lines=103> */
.L_x_527:
[----:B------:R-:W-:Y:S05]  /*2c00*/  BSYNC.RECONVERGENT B1 ;  /* 0x0000000000017941 */ /* 0x000fea0003800200 */
.L_x_526:
[----:B------:R-:W-:Y:S04]  /*2c10*/  BSSY.RECONVERGENT B2, `(.L_x_528) ;  /* 0x0000006000027945 */ /* 0x000fe80003800200 */
[----:B------:R-:W-:Y:S05]  /*2c20*/  @P2 BRA P3, `(.L_x_529) ;  /* 0x0000000000102947 */ /* 0x000fea0001800000 */
[----:B------:R-:W-:Y:S01]  /*2c30*/  IMAD.MOV.U32 R12, RZ, RZ, R6 ;  /* 0x000000ffff0c7224 */ /* 0x000fe200078e0006 */
[----:B------:R-:W-:Y:S01]  /*2c40*/  MOV R14, 0x2c70 ;  /* 0x00002c70000e7802 */ /* 0x000fe20000000f00 */
[----:B------:R-:W-:-:S07]  /*2c50*/  IMAD.MOV.U32 R13, RZ, RZ, R7 ;  /* 0x000000ffff0d7224 */ /* 0x000fce00078e0007 */
[----:B------:R-:W-:Y:S05]  /*2c60*/  CALL.REL.NOINC `($__internal_1_$__cuda_sm20_div_rn_f64_full) ;  /* 0x000001a000f87944 */ /* 0x000fea0003c00000 */
.L_x_529:
[----:B------:R-:W-:Y:S05]  /*2c70*/  BSYNC.RECONVERGENT B2 ;  /* 0x0000000000027941 */ /* 0x000fea0003800200 */
.L_x_528:
        /* <DEDUP_REMOVED lines=28> */
.L_x_533:
[----:B------:R-:W-:Y:S05]  /*2e40*/  BSYNC.RECONVERGENT B4 ;  /* 0x0000000000047941 */ /* 0x000fea0003800200 */
.L_x_532:
[----:B------:R-:W-:-:S07]  /*2e50*/  VIADD R2, R15, 0x1 ;  /* 0x000000010f027836 */ /* 0x000fce0000000000 */
.L_x_531:
[----:B------:R-:W-:Y:S05]  /*2e60*/  BSYNC.RECONVERGENT B3 ;  /* 0x0000000000037941 */ /* 0x000fea0003800200 */
.L_x_530:
        /* <DEDUP_REMOVED lines=54> */
[----:B-1----:R-:W-:Y:S05]  /*31d0*/  CALL.REL.NOINC `($_ZN3cub18CUB_300001_SM_10006detail6reduce28DeviceReduceSingleTileKernelINS2_10policy_hubIfyN4cuda3std3__44plusIfEEE10Policy1000EN6thrust24THRUST_300001_SM_1000_NS6detail15normal_iteratorINSD_10device_ptrIdEEEEPdyS9_df9integrateEEvT0_T1_T2_T3_T4_T6_$__internal_trig_reduction_slowpathd) ;  /* 0x000001a400307944 */ /* 0x002fea0003c00000 */
[----:B------:R-:W-:Y:S02]  /*31e0*/  IMAD.MOV.U32 R2, RZ, RZ, R15 ;  /* 0x000000ffff027224 */ /* 0x000fe400078e000f */
[----:B------:R-:W-:Y:S02]  /*31f0*/  IMAD.MOV.U32 R4, RZ, RZ, R16 ;  /* 0x000000ffff047224 */ /* 0x000fe400078e0010 */
[----:B------:R-:W-:Y:S01]  /*3200*/  IMAD.MOV.U32 R5, RZ, RZ, R17 ;  /* 0x000000ffff057224 */ /* 0x000fe200078e0011 */
[----:B------:R-:W-:Y:S06]  /*3210*/  BRA `(.L_x_536) ;  /* 0x0000000000087947 */ /* 0x000fec0003800000 */
.L_x_535:
[----:B0-----:R-:W-:Y:S01]  /*3220*/  DMUL R4, RZ, R6 ;  /* 0x00000006ff047228 */ /* 0x001fe20000000000 */
[----:B------:R-:W-:-:S10]  /*3230*/  IMAD.MOV.U32 R2, RZ, RZ, RZ ;  /* 0x000000ffff027224 */ /* 0x000fd400078e00ff */
.L_x_536:
[----:B------:R-:W-:Y:S05]  /*3240*/  BSYNC.RECONVERGENT B3 ;  /* 0x0000000000037941 */ /* 0x000fea0003800200 */
.L_x_534:
        /* <DEDUP_REMOVED lines=23> */
[----:B---3--:R-:W-:Y:S02]  /*33c0*/  DFMA R12, R24, R16, R12 ;  /* 0x00000010180c722b */ /* 0x008fe4000000000c */
[----:B------:R-:W0:Y:S01]  /*33d0*/  MUFU.RCP64H R17, 40 ;  /* 0x4044000000117908 */ /* 0x000e220000001800 */
[----:B------:R-:W-:-:S05]  /*33e0*/  IMAD.MOV.U32 R16, RZ, RZ, 0x1 ;  /* 0x00000001ff107424 */ /* 0x000fca00078e00ff */
[----:B------:R-:W-:Y:S01]  /*33f0*/  DFMA R12, R24, R12, R14 ;  /* 0x0000000c180c722b */ /* 0x000fe2000000000e */
[----:B------:R-:W-:Y:S02]  /*3400*/  IMAD.MOV.U32 R14, RZ, RZ, 0x652b82fe ;  /* 0x652b82feff0e7424 */ /* 0x000fe400078e00ff */
[----:B------:R-:W-:-:S05]  /*3410*/  IMAD.MOV.U32 R15, RZ, RZ, 0x3ff71547 ;  /* 0x3ff71547ff0f7424 */ /* 0x000fca00078e00ff */
[----:B----4-:R-:W-:Y:S02]  /*3420*/  DFMA R12, R24, R12, R20 ;  /* 0x0000000c180c722b */ /* 0x010fe40000000014 */
[----:B0-----:R-:W-:-:S06]  /*3430*/  DFMA R20, R16, -R18, 1 ;  /* 0x3ff000001014742b */ /* 0x001fcc0000000812 */
[----:B------:R-:W-:Y:S02]  /*3440*/  DFMA R12, R24, R12, R22 ;  /* 0x0000000c180c722b */ /* 0x000fe40000000016 */
[----:B------:R-:W-:-:S06]  /*3450*/  DFMA R20, R20, R20, R20 ;  /* 0x000000141414722b */ /* 0x000fcc0000000014 */
[----:B------:R-:W-:Y:S02]  /*3460*/  DFMA R4, R12, R4, R4 ;  /* 0x000000040c04722b */ /* 0x000fe40000000004 */
[----:B------:R-:W-:Y:S02]  /*3470*/  DFMA R12, R24, R12, 1 ;  /* 0x3ff00000180c742b */ /* 0x000fe4000000000c */
[----:B------:R-:W-:-:S08]  /*3480*/  DFMA R20, R16, R20, R16 ;  /* 0x000000141014722b */ /* 0x000fd00000000010 */
[----:B------:R-:W-:Y:S01]  /*3490*/  FSEL R10, R12, R4, !P0 ;  /* 0x000000040c0a7208 */ /* 0x000fe20004000000 */
[----:B------:R-:W-:Y:S01]  /*34a0*/  DFMA R18, R20, -R18, 1 ;  /* 0x3ff000001412742b */ /* 0x000fe20000000812 */
[----:B------:R-:W-:Y:S02]  /*34b0*/  FSEL R11, R13, R5, !P0 ;  /* 0x000000050d0b7208 */ /* 0x000fe40004000000 */
[----:B------:R-:W-:-:S04]  /*34c0*/  LOP3.LUT P0, RZ, R2, 0x2, RZ, 0xc0, !PT ;  /* 0x0000000202ff7812 */ /* 0x000fc8000780c0ff */
[----:B------:R-:W-:Y:S02]  /*34d0*/  DADD R4, RZ, -R10 ;  /* 0x00000000ff047229 */ /* 0x000fe4000000080a */
[----:B------:R-:W-:-:S08]  /*34e0*/  DFMA R22, R20, R18, R20 ;  /* 0x000000121416722b */ /* 0x000fd00000000014 */
[----:B------:R-:W-:Y:S01]  /*34f0*/  FSEL R10, R10, R4, !P0 ;  /* 0x000000040a0a7208 */ /* 0x000fe20004000000 */
[----:B------:R-:W-:Y:S01]  /*3500*/  DMUL R18, R22, R6 ;  /* 0x0000000616127228 */ /* 0x000fe20000000000 */
[----:B------:R-:W-:-:S04]  /*3510*/  FSEL R11, R11, R5, !P0 ;  /* 0x000000050b0b7208 */ /* 0x000fc80004000000 */
[----:B------:R-:W-:Y:S02]  /*3520*/  FSETP.GEU.AND P0, PT, |R11|, 4.1917929649353027344, PT ;  /* 0x4086232b0b00780b */ /* 0x000fe40003f0e200 */
[----:B------:R-:W-:Y:S02]  /*3530*/  DFMA R14, R10, R14, 6.75539944105574400000e+15 ;  /* 0x433800000a0e742b */ /* 0x000fe4000000000e */
[----:B------:R-:W-:-:S06]  /*3540*/  DFMA R20, R18, -40, R6 ;  /* 0xc04400001214782b */ /* 0x000fcc0000000006 */
        /* <DEDUP_REMOVED lines=55> */
.L_x_538:
[----:B------:R-:W-:Y:S05]  /*38c0*/  BSYNC.RECONVERGENT B1 ;  /* 0x0000000000017941 */ /* 0x000fea0003800200 */
.L_x_537:
[----:B------:R-:W-:Y:S04]  /*38d0*/  BSSY.RECONVERGENT B2, `(.L_x_539) ;  /* 0x0000006000027945 */ /* 0x000fe80003800200 */
[----:B------:R-:W-:Y:S05]  /*38e0*/  @P2 BRA P3, `(.L_x_540) ;  /* 0x0000000000102947 */ /* 0x000fea0001800000 */
[----:B------:R-:W-:Y:S01]  /*38f0*/  IMAD.MOV.U32 R12, RZ, RZ, R6 ;  /* 0x000000ffff0c7224 */ /* 0x000fe200078e0006 */
[----:B------:R-:W-:Y:S01]  /*3900*/  MOV R14, 0x3930 ;  /* 0x00003930000e7802 */ /* 0x000fe20000000f00 */
[----:B------:R-:W-:-:S07]  /*3910*/  IMAD.MOV.U32 R13, RZ, RZ, R7 ;  /* 0x000000ffff0d7224 */ /* 0x000fce00078e0007 */
[----:B-1----:R-:W-:Y:S05]  /*3920*/  CALL.REL.NOINC `($__internal_1_$__cuda_sm20_div_rn_f64_full) ;  /* 0x0000019400c87944 */ /* 0x002fea0003c00000 */
.L_x_540:
[----:B------:R-:W-:Y:S05]  /*3930*/  BSYNC.RECONVERGENT B2 ;  /* 0x0000000000027941 */ /* 0x000fea0003800200 */
.L_x_539:
        /* <DEDUP_REMOVED lines=26> */
[----:B------:R-:W-:-:S07]  /*3ae0*/  IMAD.MOV.U32 R11, RZ, RZ, R17 ;  /* 0x000000ffff0b7224 */ /* 0x000fce00078e0011 */
.L_x_544:
[----:B------:R-:W-:Y:S05]  /*3af0*/  BSYNC.RECONVERGENT B4 ;  /* 0x0000000000047941 */ /* 0x000fea0003800200 */
.L_x_543:
[----:B------:R-:W-:Y:S01]  /*3b00*/  VIADD R2, R2, 0x1 ;  /* 0x0000000102027836 */ /* 0x000fe20000000000 */
[----:B------:R-:W-:Y:S06]  /*3b10*/  BRA `(.L_x_545) ;  /* 0x0000000000087947 */ /* 0x000fec0003800000 */
.L_x_542:
[----:B------:R-:W-:Y:S01]  /*3b20*/  DMUL R10, RZ, R12 ;  /* 0x0000000cff0a7228 */ /* 0x000fe20000000000 */
[----:B------:R-:W-:-:S10]  /*3b30*/  IMAD.MOV.U32 R2, RZ, RZ, 0x1 ;  /* 0x00000001ff027424 */ /* 0x000fd400078e00ff */
.L_x_545:
[----:B------:R-:W-:Y:S05]  /*3b40*/  BSYNC.RECONVERGENT B3 ;  /* 0x0000000000037941 */ /* 0x000fea0003800200 */
.L_x_541:
        /* <DEDUP_REMOVED lines=54> */
[----:B-12---:R-:W-:Y:S05]  /*3eb0*/  CALL.REL.NOINC `($_ZN3cub18CUB_300001_SM_10006detail6reduce28DeviceReduceSingleTileKernelINS2_10policy_hubIfyN4cuda3std3__44plusIfEEE10Policy1000EN6thrust24THRUST_300001_SM_1000_NS6detail15normal_iteratorINSD_10device_ptrIdEEEEPdyS9_df9integrateEEvT0_T1_T2_T3_T4_T6_$__internal_trig_reduction_slowpathd) ;  /* 0x0000019400f87944 */ /* 0x006fea0003c00000 */
[----:B------:R-:W-:Y:S02]  /*3ec0*/  IMAD.MOV.U32 R4, RZ, RZ, R15 ;  /* 0x000000ffff047224 */ /* 0x000fe400078e000f */
[----:B------:R-:W-:Y:S02]  /*3ed0*/  IMAD.MOV.U32 R10, RZ, RZ, R16 ;  /* 0x000000ffff0a7224 */ /* 0x000fe400078e0010 */
[----:B------:R-:W-:Y:S01]  /*3ee0*/  IMAD.MOV.U32 R11, RZ, RZ, R17 ;  /* 0x000000ffff0b7224 */ /* 0x000fe200078e0011 */
[----:B------:R-:W-:Y:S06]  /*3ef0*/  BRA `(.L_x_548) ;  /* 0x0000000000087947 */ /* 0x000fec0003800000 */
.L_x_547:
[----:B------:R-:W-:Y:S01]  /*3f00*/  DMUL R10, RZ, R6 ;  /* 0x00000006ff0a7228 */ /* 0x000fe20000000000 */
[----:B0-----:R-:W-:-:S10]  /*3f10*/  IMAD.MOV.U32 R4, RZ, RZ, RZ ;  /* 0x000000ffff047224 */ /* 0x001fd400078e00ff */
.L_x_548:
[----:B------:R-:W-:Y:S05]  /*3f20*/  BSYNC.RECONVERGENT B3 ;  /* 0x0000000000037941 */ /* 0x000fea0003800200 */
.L_x_546:
        /* <DEDUP_REMOVED lines=23> */
[----:B----4-:R-:W-:Y:S02]  /*40a0*/  DFMA R12, R28, R16, R12 ;  /* 0x000000101c0c722b */ /* 0x010fe4000000000c */
[----:B------:R-:W0:Y:S01]  /*40b0*/  MUFU.RCP64H R17, 40 ;  /* 0x4044000000117908 */ /* 0x000e220000001800 */
[----:B------:R-:W-:-:S05]  /*40c0*/  IMAD.MOV.U32 R16, RZ, RZ, 0x1 ;  /* 0x00000001ff107424 */ /* 0x000fca00078e00ff */
[----:B------:R-:W-:Y:S01]  /*40d0*/  DFMA R12, R28, R12, R14 ;  /* 0x0000000c1c0c722b */ /* 0x000fe2000000000e */
[----:B------:R-:W-:Y:S02]  /*40e0*/  IMAD.MOV.U32 R14, RZ, RZ, 0x652b82fe ;  /* 0x652b82feff0e7424 */ /* 0x000fe400078e00ff */
[----:B------:R-:W-:-:S05]  /*40f0*/  IMAD.MOV.U32 R15, RZ, RZ, 0x3ff71547 ;  /* 0x3ff71547ff0f7424 */ /* 0x000fca00078e00ff */
[----:B-----5:R-:W-:Y:S02]  /*4100*/  DFMA R12, R28, R12, R20 ;  /* 0x0000000c1c0c722b */ /* 0x020fe40000000014 */
        /* <DEDUP_REMOVED lines=73> */
.L_x_550:
[----:B------:R-:W-:Y:S05]  /*45a0*/  BSYNC.RECONVERGENT B1 ;  /* 0x0000000000017941 */ /* 0x000fea0003800200 */
.L_x_549:
[----:B------:R-:W-:Y:S04]  /*45b0*/  BSSY.RECONVERGENT B2, `(.L_x_551) ;  /* 0x0000006000027945 */ /* 0x000fe80003800200 */
[----:B------:R-:W-:Y:S05]  /*45c0*/  @P2 BRA P3, `(.L_x_552) ;  /* 0x0000000000102947 */ /* 0x000fea0001800000 */
[----:B------:R-:W-:Y:S01]  /*45d0*/  IMAD.MOV.U32 R12, RZ, RZ, R6 ;  /* 0x000000ffff0c7224 */ /* 0x000fe200078e0006 */
[----:B------:R-:W-:Y:S01]  /*45e0*/  MOV R14, 0x4610 ;  /* 0x00004610000e7802 */ /* 0x000fe20000000f00 */
[----:B------:R-:W-:-:S07]  /*45f0*/  IMAD.MOV.U32 R13, RZ, RZ, R7 ;  /* 0x000000ffff0d7224 */ /* 0x000fce00078e0007 */
[----:B-12---:R-:W-:Y:S05]  /*4600*/  CALL.REL.NOINC `($__internal_1_$__cuda_sm20_div_rn_f64_full) ;  /* 0x0000018800907944 */ /* 0x006fea0003c00000 */
.L_x_552:
[----:B------:R-:W-:Y:S05]  /*4610*/  BSYNC.RECONVERGENT B2 ;  /* 0x0000000000027941 */ /* 0x000fea0003800200 */
.L_x_551:
        /* <DEDUP_REMOVED lines=26> */
[----:B------:R-:W-:-:S07]  /*47c0*/  IMAD.MOV.U32 R7, RZ, RZ, R17 ;  /* 0x000000ffff077224 */ /* 0x000fce00078e0011 */
.L_x_556:
[----:B------:R-:W-:Y:S05]  /*47d0*/  BSYNC.RECONVERGENT B4 ;  /* 0x0000000000047941 */ /* 0x000fea0003800200 */
.L_x_555:
[----:B------:R-:W-:Y:S01]  /*47e0*/  IADD3 R8, PT, PT, R8, 0x1, RZ ;  /* 0x0000000108087810 */ /* 0x000fe20007ffe0ff */
[----:B------:R-:W-:Y:S06]  /*47f0*/  BRA `(.L_x_557) ;  /* 0x0000000000087947 */ /* 0x000fec0003800000 */
.L_x_554:
[----:B------:R-:W-:Y:S01]  /*4800*/  DMUL R6, RZ, R12 ;  /* 0x0000000cff067228 */ /* 0x000fe20000000000 */
[----:B------:R-:W-:-:S10]  /*4810*/  IMAD.MOV.U32 R8, RZ, RZ, 0x1 ;  /* 0x00000001ff087424 */ /* 0x000fd400078e00ff */
.L_x_557:
[----:B------:R-:W-:Y:S05]  /*4820*/  BSYNC.RECONVERGENT B3 ;  /* 0x0000000000037941 */ /* 0x000fea0003800200 */
.L_x_553:
[----:B------:R-:W0:Y:S01]  /*4830*/  LDCU.64 UR6, c[0x4][0x160] ;  /* 0x01002c00ff0677ac */ /* 0x000e220008000a00 */
[----:B------:R-:W-:-:S05]  /*4840*/  IMAD.SHL.U32 R10, R8, 0x40, RZ ;  /* 0x00000040080a7824 */ /* 0x000fca00078e00ff */
[----:B------:R-:W-:-:S04]  /*4850*/  LOP3.LUT R10, R10, 0x40, RZ, 0xc0, !PT ;  /* 0x000000400a0a7812 */ /* 0x000fc800078ec0ff */
[----:B0-----:R-:W-:Y:S02]  /*4860*/  IADD3 R24, P0, PT, R10, UR6, RZ ;  /* 0x000000060a187c10 */ /* 0x001fe4000ff1e0ff */
[----:B------:R-:W3:Y:S03]  /*4870*/  LDG.E.64 R10, desc[UR8][R26.64+0x1800] ;  /* 0x001800081a0a7981 */ /* 0x000ee6000c1e1b00 */
        /* <DEDUP_REMOVED lines=54> */
.L_x_559:
[----:B------:R-:W-:Y:S01]  /*4be0*/  DMUL R6, RZ, R10 ;  /* 0x0000000aff067228 */ /* 0x000fe20000000000 */
[----:B0-----:R-:W-:-:S10]  /*4bf0*/  IMAD.MOV.U32 R5, RZ, RZ, RZ ;  /* 0x000000ffff057224 */ /* 0x001fd400078e00ff */
.L_x_560:
[----:B------:R-:W-:Y:S05]  /*4c00*/  BSYNC.RECONVERGENT B3 ;  /* 0x0000000000037941 */ /* 0x000fea0003800200 */
.L_x_558:
        /* <DEDUP_REMOVED lines=103> */
.L_x_562:
[----:B------:R-:W-:Y:S05]  /*5280*/  BSYNC.RECONVERGENT B1 ;  /* 0x0000000000017941 */ /* 0x000fea0003800200 */
.L_x_561:
[----:B------:R-:W-:Y:S04]  /*5290*/  BSSY.RECONVERGENT B2, `(.L_x_563) ;  /* 0x0000006000027945 */ /* 0x000fe80003800200 */
[----:B------:R-:W-:Y:S05]  /*52a0*/  @P2 BRA P3, `(.L_x_564) ;  /* 0x0000000000102947 */ /* 0x000fea0001800000 */
[----:B------:R-:W-:Y:S01]  /*52b0*/  IMAD.MOV.U32 R12, RZ, RZ, R10 ;  /* 0x000000ffff0c7224 */ /* 0x000fe200078e000a */
[----:B------:R-:W-:Y:S01]  /*52c0*/  MOV R14, 0x52f0 ;  /* 0x000052f0000e7802 */ /* 0x000fe20000000f00 */
[----:B------:R-:W-:-:S07]  /*52d0*/  IMAD.MOV.U32 R13, RZ, RZ, R11 ;  /* 0x000000ffff0d7224 */ /* 0x000fce00078e000b */
[----:B-12---:R-:W-:Y:S05]  /*52e0*/  CALL.REL.NOINC `($__internal_1_$__cuda_sm20_div_rn_f64_full) ;  /* 0x0000017c00587944 */ /* 0x006fea0003c00000 */
.L_x_564:
[----:B------:R-:W-:Y:S05]  /*52f0*/  BSYNC.RECONVERGENT B2 ;  /* 0x0000000000027941 */ /* 0x000fea0003800200 */
.L_x_563:
        /* <DEDUP_REMOVED lines=27> */
.L_x_568:
[----:B------:R-:W-:Y:S05]  /*54b0*/  BSYNC.RECONVERGENT B4 ;  /* 0x0000000000047941 */ /* 0x000fea0003800200 */
.L_x_567:
[----:B------:R-:W-:Y:S01]  /*54c0*/  VIADD R5, R5, 0x1 ;  /* 0x0000000105057836 */ /* 0x000fe20000000000 */
[----:B------:R-:W-:Y:S06]  /*54d0*/  BRA `(.L_x_569) ;  /* 0x0000000000087947 */ /* 0x000fec0003800000 */
.L_x_566:
[----:B------:R-:W-:Y:S01]  /*54e0*/  DMUL R24, RZ, R12 ;  /* 0x0000000cff187228 */ /* 0x000fe20000000000 */
[----:B------:R-:W-:-:S10]  /*54f0*/  IMAD.MOV.U32 R5, RZ, RZ, 0x1 ;  /* 0x00000001ff057424 */ /* 0x000fd400078e00ff */
.L_x_569:
[----:B------:R-:W-:Y:S05]  /*5500*/  BSYNC.RECONVERGENT B3 ;  /* 0x0000000000037941 */ /* 0x000fea0003800200 */
.L_x_565:
        /* <DEDUP_REMOVED lines=59> */
.L_x_571:
[----:B------:R-:W-:Y:S01]  /*58c0*/  DMUL R24, RZ, R10 ;  /* 0x0000000aff187228 */ /* 0x000fe20000000000 */
[----:B0-----:R-:W-:-:S10]  /*58d0*/  IMAD.MOV.U32 R6, RZ, RZ, RZ ;  /* 0x000000ffff067224 */ /* 0x001fd400078e00ff */
.L_x_572:
[----:B------:R-:W-:Y:S05]  /*58e0*/  BSYNC.RECONVERGENT B3 ;  /* 0x0000000000037941 */ /* 0x000fea0003800200 */
.L_x_570:
[----:B------:R-:W0:Y:S01]  /*58f0*/  LDCU.64 UR6, c[0x4][0x160] ;  /* 0x01002c00ff0677ac */ /* 0x000e220008000a00 */
[----:B------:R-:W-:-:S04]  /*5900*/  SHF.L.U32 R7, R6, 0x6, RZ ;  /* 0x0000000606077819 */ /* 0x000fc800000006ff */
        /* <DEDUP_REMOVED lines=101> */
.L_x_574:
[----:B------:R-:W-:Y:S05]  /*5f60*/  BSYNC.RECONVERGENT B1 ;  /* 0x0000000000017941 */ /* 0x000fea0003800200 */
.L_x_573:
[----:B------:R-:W-:Y:S04]  /*5f70*/  BSSY.RECONVERGENT B2, `(.L_x_575) ;  /* 0x0000006000027945 */ /* 0x000fe80003800200 */
[----:B------:R-:W-:Y:S05]  /*5f80*/  @P2 BRA P3, `(.L_x_576) ;  /* 0x0000000000102947 */ /* 0x000fea0001800000 */
[----:B------:R-:W-:Y:S01]  /*5f90*/  IMAD.MOV.U32 R12, RZ, RZ, R10 ;  /* 0x000000ffff0c7224 */ /* 0x000fe200078e000a */
[----:B------:R-:W-:Y:S01]  /*5fa0*/  MOV R14, 0x5fd0 ;  /* 0x00005fd0000e7802 */ /* 0x000fe20000000f00 */
[----:B------:R-:W-:-:S07]  /*5fb0*/  IMAD.MOV.U32 R13, RZ, RZ, R11 ;  /* 0x000000ffff0d7224 */ /* 0x000fce00078e000b */
[----:B-12---:R-:W-:Y:S05]  /*5fc0*/  CALL.REL.NOINC `($__internal_1_$__cuda_sm20_div_rn_f64_full) ;  /* 0x0000017000207944 */ /* 0x006fea0003c00000 */
.L_x_576:
[----:B------:R-:W-:Y:S05]  /*5fd0*/  BSYNC.RECONVERGENT B2 ;  /* 0x0000000000027941 */ /* 0x000fea0003800200 */
.L_x_575:
        /* <DEDUP_REMOVED lines=27> */
.L_x_580:
[----:B------:R-:W-:Y:S05]  /*6190*/  BSYNC.RECONVERGENT B4 ;  /* 0x0000000000047941 */ /* 0x000fea0003800200 */
.L_x_579:
[----:B------:R-:W-:Y:S01]  /*61a0*/  VIADD R8, R8, 0x1 ;  /* 0x0000000108087836 */ /* 0x000fe20000000000 */
[----:B------:R-:W-:Y:S06]  /*61b0*/  BRA `(.L_x_581) ;  /* 0x0000000000087947 */ /* 0x000fec0003800000 */
.L_x_578:
[----:B------:R-:W-:Y:S01]  /*61c0*/  DMUL R24, RZ, R12 ;  /* 0x0000000cff187228 */ /* 0x000fe20000000000 */
[----:B------:R-:W-:-:S10]  /*61d0*/  IMAD.MOV.U32 R8, RZ, RZ, 0x1 ;  /* 0x00000001ff087424 */ /* 0x000fd400078e00ff */
.L_x_581:
[----:B------:R-:W-:Y:S05]  /*61e0*/  BSYNC.RECONVERGENT B3 ;  /* 0x0000000000037941 */ /* 0x000fea0003800200 */
.L_x_577:
        /* <DEDUP_REMOVED lines=59> */
.L_x_583:
[----:B------:R-:W-:Y:S01]  /*65a0*/  DMUL R24, RZ, R10 ;  /* 0x0000000aff187228 */ /* 0x000fe20000000000 */
[----:B0-----:R-:W-:-:S10]  /*65b0*/  IMAD.MOV.U32 R7, RZ, RZ, RZ ;  /* 0x000000ffff077224 */ /* 0x001fd400078e00ff */
.L_x_584:
[----:B------:R-:W-:Y:S05]  /*65c0*/  BSYNC.RECONVERGENT B3 ;  /* 0x0000000000037941 */ /* 0x000fea0003800200 */
.L_x_582:
        /* <DEDUP_REMOVED lines=103> */
.L_x_586:
[----:B------:R-:W-:Y:S05]  /*6c40*/  BSYNC.RECONVERGENT B1 ;  /* 0x0000000000017941 */ /* 0x000fea0003800200 */
.L_x_585:
[----:B------:R-:W-:Y:S04]  /*6c50*/  BSSY.RECONVERGENT B2, `(.L_x_587) ;  /* 0x0000006000027945 */ /* 0x000fe80003800200 */
[----:B------:R-:W-:Y:S05]  /*6c60*/  @P2 BRA P3, `(.L_x_588) ;  /* 0x0000000000102947 */ /* 0x000fea0001800000 */
[----:B------:R-:W-:Y:S01]  /*6c70*/  IMAD.MOV.U32 R12, RZ, RZ, R10 ;  /* 0x000000ffff0c7224 */ /* 0x000fe200078e000a */
[----:B------:R-:W-:Y:S01]  /*6c80*/  MOV R14, 0x6cb0 ;  /* 0x00006cb0000e7802 */ /* 0x000fe20000000f00 */
[----:B------:R-:W-:-:S07]  /*6c90*/  IMAD.MOV.U32 R13, RZ, RZ, R11 ;  /* 0x000000ffff0d7224 */ /* 0x000fce00078e000b */
[----:B-12---:R-:W-:Y:S05]  /*6ca0*/  CALL.REL.NOINC `($__internal_1_$__cuda_sm20_div_rn_f64_full) ;  /* 0x0000016000e87944 */ /* 0x006fea0003c00000 */
.L_x_588:
[----:B------:R-:W-:Y:S05]  /*6cb0*/  BSYNC.RECONVERGENT B2 ;  /* 0x0000000000027941 */ /* 0x000fea0003800200 */
.L_x_587:
        /* <DEDUP_REMOVED lines=27> */
.L_x_592:
[----:B------:R-:W-:Y:S05]  /*6e70*/  BSYNC.RECONVERGENT B4 ;  /* 0x0000000000047941 */ /* 0x000fea0003800200 */
.L_x_591:
[----:B------:R-:W-:Y:S01]  /*6e80*/  VIADD R7, R7, 0x1 ;  /* 0x0000000107077836 */ /* 0x000fe20000000000 */
[----:B------:R-:W-:Y:S06]  /*6e90*/  BRA `(.L_x_593) ;  /* 0x0000000000087947 */ /* 0x000fec0003800000 */
.L_x_590:
[----:B------:R-:W-:Y:S01]  /*6ea0*/  DMUL R28, RZ, R12 ;  /* 0x0000000cff1c7228 */ /* 0x000fe20000000000 */
[----:B------:R-:W-:-:S10]  /*6eb0*/  IMAD.MOV.U32 R7, RZ, RZ, 0x1 ;  /* 0x00000001ff077424 */ /* 0x000fd400078e00ff */
.L_x_593:
[----:B------:R-:W-:Y:S05]  /*6ec0*/  BSYNC.RECONVERGENT B3 ;  /* 0x0000000000037941 */ /* 0x000fea0003800200 */
.L_x_589:
        /* <DEDUP_REMOVED lines=59> */
.L_x_595:
[----:B0-----:R-:W-:Y:S01]  /*7280*/  DMUL R24, RZ, R10 ;  /* 0x0000000aff187228 */ /* 0x001fe20000000000 */
[----:B------:R-:W-:-:S10]  /*7290*/  IMAD.MOV.U32 R8, RZ, RZ, RZ ;  /* 0x000000ffff087224 */ /* 0x000fd400078e00ff */
.L_x_596:
[----:B------:R-:W-:Y:S05]  /*72a0*/  BSYNC.RECONVERGENT B3 ;  /* 0x0000000000037941 */ /* 0x000fea0003800200 */
.L_x_594:
        /* <DEDUP_REMOVED lines=103> */
.L_x_598:
[----:B------:R-:W-:Y:S05]  /*7920*/  BSYNC.RECONVERGENT B1 ;  /* 0x0000000000017941 */ /* 0x000fea0003800200 */
.L_x_597:
[----:B------:R-:W-:Y:S04]  /*7930*/  BSSY.RECONVERGENT B2, `(.L_x_599) ;  /* 0x0000006000027945 */ /* 0x000fe80003800200 */
[----:B------:R-:W-:Y:S05]  /*7940*/  @P2 BRA P3, `(.L_x_600) ;  /* 0x0000000000102947 */ /* 0x000fea0001800000 */
[----:B------:R-:W-:Y:S01]  /*7950*/  IMAD.MOV.U32 R12, RZ, RZ, R10 ;  /* 0x000000ffff0c7224 */ /* 0x000fe200078e000a */
[----:B------:R-:W-:Y:S01]  /*7960*/  MOV R14, 0x7990 ;  /* 0x00007990000e7802 */ /* 0x000fe20000000f00 */
[----:B------:R-:W-:-:S07]  /*7970*/  IMAD.MOV.U32 R13, RZ, RZ, R11 ;  /* 0x000000ffff0d7224 */ /* 0x000fce00078e000b */
[----:B-12---:R-:W-:Y:S05]  /*7980*/  CALL.REL.NOINC `($__internal_1_$__cuda_sm20_div_rn_f64_full) ;  /* 0x0000015400b07944 */ /* 0x006fea0003c00000 */
.L_x_600:
[----:B------:R-:W-:Y:S05]  /*7990*/  BSYNC.RECONVERGENT B2 ;  /* 0x0000000000027941 */ /* 0x000fea0003800200 */
.L_x_599:
        /* <DEDUP_REMOVED lines=27> */
.L_x_604:
[----:B------:R-:W-:Y:S05]  /*7b50*/  BSYNC.RECONVERGENT B4 ;  /* 0x0000000000047941 */ /* 0x000fea0003800200 */
.L_x_603:
[----:B------:R-:W-:Y:S01]  /*7b60*/  IADD3 R8, PT, PT, R8, 0x1, RZ ;  /* 0x0000000108087810 */ /* 0x000fe20007ffe0ff */
[----:B------:R-:W-:Y:S06]  /*7b70*/  BRA `(.L_x_605) ;  /* 0x0000000000087947 */ /* 0x000fec0003800000 */
.L_x_602:
[----:B------:R-:W-:Y:S01]  /*7b80*/  DMUL R28, RZ, R12 ;  /* 0x0000000cff1c7228 */ /* 0x000fe20000000000 */
[----:B------:R-:W-:-:S10]  /*7b90*/  IMAD.MOV.U32 R8, RZ, RZ, 0x1 ;  /* 0x00000001ff087424 */ /* 0x000fd400078e00ff */
.L_x_605:
[----:B------:R-:W-:Y:S05]  /*7ba0*/  BSYNC.RECONVERGENT B3 ;  /* 0x0000000000037941 */ /* 0x000fea0003800200 */
.L_x_601:
        /* <DEDUP_REMOVED lines=59> */
.L_x_607:
[----:B0-----:R-:W-:Y:S01]  /*7f60*/  DMUL R24, RZ, R10 ;  /* 0x0000000aff187228 */ /* 0x001fe20000000000 */
[----:B------:R-:W-:-:S10]  /*7f70*/  IMAD.MOV.U32 R28, RZ, RZ, RZ ;  /* 0x000000ffff1c7224 */ /* 0x000fd400078e00ff */
.L_x_608:
[----:B------:R-:W-:Y:S05]  /*7f80*/  BSYNC.RECONVERGENT B3 ;  /* 0x0000000000037941 */ /* 0x000fea0003800200 */
.L_x_606:
        /* <DEDUP_REMOVED lines=103> */
.L_x_610:
[----:B------:R-:W-:Y:S05]  /*8600*/  BSYNC.RECONVERGENT B1 ;  /* 0x0000000000017941 */ /* 0x000fea0003800200 */
.L_x_609:
[----:B------:R-:W-:Y:S04]  /*8610*/  BSSY.RECONVERGENT B2, `(.L_x_611) ;  /* 0x0000006000027945 */ /* 0x000fe80003800200 */
[----:B------:R-:W-:Y:S05]  /*8620*/  @P2 BRA P3, `(.L_x_612) ;  /* 0x0000000000102947 */ /* 0x000fea0001800000 */
[----:B------:R-:W-:Y:S01]  /*8630*/  IMAD.MOV.U32 R12, RZ, RZ, R10 ;  /* 0x000000ffff0c7224 */ /* 0x000fe200078e000a */
[----:B------:R-:W-:Y:S01]  /*8640*/  MOV R14, 0x8670 ;  /* 0x00008670000e7802 */ /* 0x000fe20000000f00 */
[----:B------:R-:W-:-:S07]  /*8650*/  IMAD.MOV.U32 R13, RZ, RZ, R11 ;  /* 0x000000ffff0d7224 */ /* 0x000fce00078e000b */
[----:B-12---:R-:W-:Y:S05]  /*8660*/  CALL.REL.NOINC `($__internal_1_$__cuda_sm20_div_rn_f64_full) ;  /* 0x0000014800787944 */ /* 0x006fea0003c00000 */
.L_x_612:
[----:B------:R-:W-:Y:S05]  /*8670*/  BSYNC.RECONVERGENT B2 ;  /* 0x0000000000027941 */ /* 0x000fea0003800200 */
.L_x_611:
        /* <DEDUP_REMOVED lines=25> */
[----:B------:R-:W-:-:S07]  /*8810*/  IMAD.MOV.U32 R11, RZ, RZ, R17 ;  /* 0x000000ffff0b7224 */ /* 0x000fce00078e0011 */
.L_x_616:
[----:B------:R-:W-:Y:S05]  /*8820*/  BSYNC.RECONVERGENT B4 ;  /* 0x0000000000047941 */ /* 0x000fea0003800200 */
.L_x_615:
[----:B------:R-:W-:Y:S01]  /*8830*/  VIADD R32, R15, 0x1 ;  /* 0x000000010f207836 */ /* 0x000fe20000000000 */
[----:B------:R-:W-:Y:S06]  /*8840*/  BRA `(.L_x_617) ;  /* 0x0000000000087947 */ /* 0x000fec0003800000 */
.L_x_614:
[----:B------:R-:W-:Y:S01]  /*8850*/  DMUL R10, RZ, R12 ;  /* 0x0000000cff0a7228 */ /* 0x000fe20000000000 */
[----:B------:R-:W-:-:S10]  /*8860*/  IMAD.MOV.U32 R32, RZ, RZ, 0x1 ;  /* 0x00000001ff207424 */ /* 0x000fd400078e00ff */
.L_x_617:
[----:B------:R-:W-:Y:S05]  /*8870*/  BSYNC.RECONVERGENT B3 ;  /* 0x0000000000037941 */ /* 0x000fea0003800200 */
.L_x_613:
        /* <DEDUP_REMOVED lines=59> */
.L_x_619:
[----:B0-----:R-:W-:Y:S01]  /*8c30*/  DMUL R28, RZ, R24 ;  /* 0x00000018ff1c7228 */ /* 0x001fe20000000000 */
[----:B------:R-:W-:-:S10]  /*8c40*/  IMAD.MOV.U32 R10, RZ, RZ, RZ ;  /* 0x000000ffff0a7224 */ /* 0x000fd400078e00ff */
.L_x_620:
[----:B------:R-:W-:Y:S05]  /*8c50*/  BSYNC.RECONVERGENT B3 ;  /* 0x0000000000037941 */ /* 0x000fea0003800200 */
.L_x_618:
[----:B------:R-:W0:Y:S01]  /*8c60*/  LDCU.64 UR6, c[0x4][0x160] ;  /* 0x01002c00ff0677ac */ /* 0x000e220008000a00 */
[----:B------:R-:W-:-:S05]  /*8c70*/  IMAD.SHL.U32 R12, R10, 0x40, RZ ;  /* 0x000000400a0c7824 */ /* 0x000fca00078e00ff */
[----:B------:R-:W-:-:S04]  /*8c80*/  LOP3.LUT R12, R12, 0x40, RZ, 0xc0, !PT ;  /* 0x000000400c0c7812 */ /* 0x000fc800078ec0ff */
[----:B0-----:R-:W-:-:S04]  /*8c90*/  IADD3 R32, P0, PT, R12, UR6, RZ ;  /* 0x000000060c207c10 */ /* 0x001fc8000ff1e0ff */
[----:B------:R-:W-:-:S05]  /*8ca0*/  IADD3.X R33, PT, PT, RZ, UR7, RZ, P0, !PT ;  /* 0x00000007ff217c10 */ /* 0x000fca00087fe4ff */
        /* <DEDUP_REMOVED lines=98> */
.L_x_622:
[----:B------:R-:W-:Y:S05]  /*92d0*/  BSYNC.RECONVERGENT B1 ;  /* 0x0000000000017941 */ /* 0x000fea0003800200 */
.L_x_621:
[----:B------:R-:W-:Y:S04]  /*92e0*/  BSSY.RECONVERGENT B2, `(.L_x_623) ;  /* 0x0000006000027945 */ /* 0x000fe80003800200 */
[----:B------:R-:W-:Y:S05]  /*92f0*/  @P2 BRA P3, `(.L_x_624) ;  /* 0x0000000000102947 */ /* 0x000fea0001800000 */
[----:B------:R-:W-:Y:S01]  /*9300*/  IMAD.MOV.U32 R12, RZ, RZ, R24 ;  /* 0x000000ffff0c7224 */ /* 0x000fe200078e0018 */
[----:B------:R-:W-:Y:S01]  /*9310*/  MOV R14, 0x9340 ;  /* 0x00009340000e7802 */ /* 0x000fe20000000f00 */
[----:B------:R-:W-:-:S07]  /*9320*/  IMAD.MOV.U32 R13, RZ, RZ, R25 ;  /* 0x000000ffff0d7224 */ /* 0x000fce00078e0019 */
[----:B-12---:R-:W-:Y:S05]  /*9330*/  CALL.REL.NOINC `($__internal_1_$__cuda_sm20_div_rn_f64_full) ;  /* 0x0000013c00447944 */ /* 0x006fea0003c00000 */
.L_x_624:
[----:B------:R-:W-:Y:S05]  /*9340*/  BSYNC.RECONVERGENT B2 ;  /* 0x0000000000027941 */ /* 0x000fea0003800200 */
.L_x_623:
        /* <DEDUP_REMOVED lines=26> */
.L_x_628:
[----:B------:R-:W-:Y:S05]  /*94f0*/  BSYNC.RECONVERGENT B4 ;  /* 0x0000000000047941 */ /* 0x000fea0003800200 */
.L_x_627:
[----:B------:R-:W-:Y:S01]  /*9500*/  VIADD R10, R15, 0x1 ;  /* 0x000000010f0a7836 */ /* 0x000fe20000000000 */
[----:B------:R-:W-:Y:S06]  /*9510*/  BRA `(.L_x_629) ;  /* 0x0000000000087947 */ /* 0x000fec0003800000 */
.L_x_626:
[----:B------:R-:W-:Y:S01]  /*9520*/  DMUL R30, RZ, R12 ;  /* 0x0000000cff1e7228 */ /* 0x000fe20000000000 */
[----:B------:R-:W-:-:S10]  /*9530*/  IMAD.MOV.U32 R10, RZ, RZ, 0x1 ;  /* 0x00000001ff0a7424 */ /* 0x000fd400078e00ff */
.L_x_629:
[----:B------:R-:W-:Y:S05]  /*9540*/  BSYNC.RECONVERGENT B3 ;  /* 0x0000000000037941 */ /* 0x000fea0003800200 */
.L_x_625:
        /* <DEDUP_REMOVED lines=59> */
.L_x_631:
[----:B0-----:R-:W-:Y:S01]  /*9900*/  DMUL R28, RZ, R24 ;  /* 0x00000018ff1c7228 */ /* 0x001fe20000000000 */
[----:B------:R-:W-:-:S10]  /*9910*/  IMAD.MOV.U32 R32, RZ, RZ, RZ ;  /* 0x000000ffff207224 */ /* 0x000fd400078e00ff */
.L_x_632:
[----:B------:R-:W-:Y:S05]  /*9920*/  BSYNC.RECONVERGENT B3 ;  /* 0x0000000000037941 */ /* 0x000fea0003800200 */
.L_x_630:
        /* <DEDUP_REMOVED lines=103> */
.L_x_634:
[----:B------:R-:W-:Y:S05]  /*9fa0*/  BSYNC.RECONVERGENT B1 ;  /* 0x0000000000017941 */ /* 0x000fea0003800200 */
.L_x_633:
[----:B------:R-:W-:Y:S04]  /*9fb0*/  BSSY.RECONVERGENT B2, `(.L_x_635) ;  /* 0x0000006000027945 */ /* 0x000fe80003800200 */
[----:B------:R-:W-:Y:S05]  /*9fc0*/  @P2 BRA P3, `(.L_x_636) ;  /* 0x0000000000102947 */ /* 0x000fea0001800000 */
[----:B------:R-:W-:Y:S01]  /*9fd0*/  IMAD.MOV.U32 R12, RZ, RZ, R24 ;  /* 0x000000ffff0c7224 */ /* 0x000fe200078e0018 */
[----:B------:R-:W-:Y:S01]  /*9fe0*/  MOV R14, 0xa010 ;  /* 0x0000a010000e7802 */ /* 0x000fe20000000f00 */
[----:B------:R-:W-:-:S07]  /*9ff0*/  IMAD.MOV.U32 R13, RZ, RZ, R25 ;  /* 0x000000ffff0d7224 */ /* 0x000fce00078e0019 */
[----:B-12---:R-:W-:Y:S05]  /*a000*/  CALL.REL.NOINC `($__internal_1_$__cuda_sm20_div_rn_f64_full) ;  /* 0x0000013000107944 */ /* 0x006fea0003c00000 */
.L_x_636:
[----:B------:R-:W-:Y:S05]  /*a010*/  BSYNC.RECONVERGENT B2 ;  /* 0x0000000000027941 */ /* 0x000fea0003800200 */
.L_x_635:
        /* <DEDUP_REMOVED lines=26> */
.L_x_640:
[----:B------:R-:W-:Y:S05]  /*a1c0*/  BSYNC.RECONVERGENT B4 ;  /* 0x0000000000047941 */ /* 0x000fea0003800200 */
.L_x_639:
[----:B------:R-:W-:Y:S01]  /*a1d0*/  VIADD R34, R15, 0x1 ;  /* 0x000000010f227836 */ /* 0x000fe20000000000 */
[----:B------:R-:W-:Y:S06]  /*a1e0*/  BRA `(.L_x_641) ;  /* 0x0000000000087947 */ /* 0x000fec0003800000 */
.L_x_638:
[----:B------:R-:W-:Y:S01]  /*a1f0*/  DMUL R24, RZ, R12 ;  /* 0x0000000cff187228 */ /* 0x000fe20000000000 */
[----:B------:R-:W-:-:S10]  /*a200*/  IMAD.MOV.U32 R34, RZ, RZ, 0x1 ;  /* 0x00000001ff227424 */ /* 0x000fd400078e00ff */
.L_x_641:
[----:B------:R-:W-:Y:S05]  /*a210*/  BSYNC.RECONVERGENT B3 ;  /* 0x0000000000037941 */ /* 0x000fea0003800200 */
.L_x_637:
        /* <DEDUP_REMOVED lines=59> */
.L_x_643:
[----:B0-----:R-:W-:Y:S01]  /*a5d0*/  DMUL R30, RZ, R28 ;  /* 0x0000001cff1e7228 */ /* 0x001fe20000000000 */
[----:B------:R-:W-:-:S10]  /*a5e0*/  IMAD.MOV.U32 R24, RZ, RZ, RZ ;  /* 0x000000ffff187224 */ /* 0x000fd400078e00ff */
.L_x_644:
[----:B------:R-:W-:Y:S05]  /*a5f0*/  BSYNC.RECONVERGENT B3 ;  /* 0x0000000000037941 */ /* 0x000fea0003800200 */
.L_x_642:
        /* <DEDUP_REMOVED lines=103> */
.L_x_646:
[----:B------:R-:W-:Y:S05]  /*ac70*/  BSYNC.RECONVERGENT B1 ;  /* 0x0000000000017941 */ /* 0x000fea0003800200 */
.L_x_645:
[----:B------:R-:W-:Y:S04]  /*ac80*/  BSSY.RECONVERGENT B2, `(.L_x_647) ;  /* 0x0000006000027945 */ /* 0x000fe80003800200 */
[----:B------:R-:W-:Y:S05]  /*ac90*/  @P2 BRA P3, `(.L_x_648) ;  /* 0x0000000000102947 */ /* 0x000fea0001800000 */
[----:B------:R-:W-:Y:S01]  /*aca0*/  IMAD.MOV.U32 R12, RZ, RZ, R28 ;  /* 0x000000ffff0c7224 */ /* 0x000fe200078e001c */
[----:B------:R-:W-:Y:S01]  /*acb0*/  MOV R14, 0xace0 ;  /* 0x0000ace0000e7802 */ /* 0x000fe20000000f00 */
[----:B------:R-:W-:-:S07]  /*acc0*/  IMAD.MOV.U32 R13, RZ, RZ, R29 ;  /* 0x000000ffff0d7224 */ /* 0x000fce00078e001d */
[----:B-12---:R-:W-:Y:S05]  /*acd0*/  CALL.REL.NOINC `($__internal_1_$__cuda_sm20_div_rn_f64_full) ;  /* 0x0000012000dc7944 */ /* 0x006fea0003c00000 */
.L_x_648:
[----:B------:R-:W-:Y:S05]  /*ace0*/  BSYNC.RECONVERGENT B2 ;  /* 0x0000000000027941 */ /* 0x000fea0003800200 */
.L_x_647:
        /* <DEDUP_REMOVED lines=26> */
.L_x_652:
[----:B------:R-:W-:Y:S05]  /*ae90*/  BSYNC.RECONVERGENT B4 ;  /* 0x0000000000047941 */ /* 0x000fea0003800200 */
.L_x_651:
[----:B------:R-:W-:Y:S01]  /*aea0*/  VIADD R24, R15, 0x1 ;  /* 0x000000010f187836 */ /* 0x000fe20000000000 */
[----:B------:R-:W-:Y:S06]  /*aeb0*/  BRA `(.L_x_653) ;  /* 0x0000000000087947 */ /* 0x000fec0003800000 */
.L_x_650:
[----:B------:R-:W-:Y:S01]  /*aec0*/  DMUL R32, RZ, R12 ;  /* 0x0000000cff207228 */ /* 0x000fe20000000000 */
[----:B------:R-:W-:-:S10]  /*aed0*/  IMAD.MOV.U32 R24, RZ, RZ, 0x1 ;  /* 0x00000001ff187424 */ /* 0x000fd400078e00ff */
.L_x_653:
[----:B------:R-:W-:Y:S05]  /*aee0*/  BSYNC.RECONVERGENT B3 ;  /* 0x0000000000037941 */ /* 0x000fea0003800200 */
.L_x_649:
        /* <DEDUP_REMOVED lines=59> */
.L_x_655:
[----:B0-----:R-:W-:Y:S01]  /*b2a0*/  DMUL R30, RZ, R28 ;  /* 0x0000001cff1e7228 */ /* 0x001fe20000000000 */
[----:B------:R-:W-:-:S10]  /*b2b0*/  IMAD.MOV.U32 R34, RZ, RZ, RZ ;  /* 0x000000ffff227224 */ /* 0x000fd400078e00ff */
.L_x_656:
[----:B------:R-:W-:Y:S05]  /*b2c0*/  BSYNC.RECONVERGENT B3 ;  /* 0x0000000000037941 */ /* 0x000fea0003800200 */
.L_x_654:
        /* <DEDUP_REMOVED lines=103> */
.L_x_658:
[----:B------:R-:W-:Y:S05]  /*b940*/  BSYNC.RECONVERGENT B1 ;  /* 0x0000000000017941 */ /* 0x000fea0003800200 */
.L_x_657:
[----:B------:R-:W-:Y:S04]  /*b950*/  BSSY.RECONVERGENT B2, `(.L_x_659) ;  /* 0x0000006000027945 */ /* 0x000fe80003800200 */
[----:B------:R-:W-:Y:S05]  /*b960*/  @P2 BRA P3, `(.L_x_660) ;  /* 0x0000000000102947 */ /* 0x000fea0001800000 */
[----:B------:R-:W-:Y:S01]  /*b970*/  IMAD.MOV.U32 R12, RZ, RZ, R28 ;  /* 0x000000ffff0c7224 */ /* 0x000fe200078e001c */
[----:B------:R-:W-:Y:S01]  /*b980*/  MOV R14, 0xb9b0 ;  /* 0x0000b9b0000e7802 */ /* 0x000fe20000000f00 */
[----:B------:R-:W-:-:S07]  /*b990*/  IMAD.MOV.U32 R13, RZ, RZ, R29 ;  /* 0x000000ffff0d7224 */ /* 0x000fce00078e001d */
[----:B-12---:R-:W-:Y:S05]  /*b9a0*/  CALL.REL.NOINC `($__internal_1_$__cuda_sm20_div_rn_f64_full) ;  /* 0x0000011400a87944 */ /* 0x006fea0003c00000 */
.L_x_660:
[----:B------:R-:W-:Y:S05]  /*b9b0*/  BSYNC.RECONVERGENT B2 ;  /* 0x0000000000027941 */ /* 0x000fea0003800200 */
.L_x_659:
        /* <DEDUP_REMOVED lines=26> */
.L_x_664:
[----:B------:R-:W-:Y:S05]  /*bb60*/  BSYNC.RECONVERGENT B4 ;  /* 0x0000000000047941 */ /* 0x000fea0003800200 */
.L_x_663:
[----:B------:R-:W-:Y:S01]  /*bb70*/  VIADD R36, R15, 0x1 ;  /* 0x000000010f247836 */ /* 0x000fe20000000000 */
[----:B------:R-:W-:Y:S06]  /*bb80*/  BRA `(.L_x_665) ;  /* 0x0000000000087947 */ /* 0x000fec0003800000 */
.L_x_662:
[----:B------:R-:W-:Y:S01]  /*bb90*/  DMUL R28, RZ, R12 ;  /* 0x0000000cff1c7228 */ /* 0x000fe20000000000 */
[----:B------:R-:W-:-:S10]  /*bba0*/  IMAD.MOV.U32 R36, RZ, RZ, 0x1 ;  /* 0x00000001ff247424 */ /* 0x000fd400078e00ff */
.L_x_665:
[----:B------:R-:W-:Y:S05]  /*bbb0*/  BSYNC.RECONVERGENT B3 ;  /* 0x0000000000037941 */ /* 0x000fea0003800200 */
.L_x_661:
        /* <DEDUP_REMOVED lines=59> */
.L_x_667:
[----:B0-----:R-:W-:Y:S01]  /*bf70*/  DMUL R32, RZ, R30 ;  /* 0x0000001eff207228 */ /* 0x001fe20000000000 */
[----:B------:R-:W-:-:S10]  /*bf80*/  IMAD.MOV.U32 R28, RZ, RZ, RZ ;  /* 0x000000ffff1c7224 */ /* 0x000fd400078e00ff */
.L_x_668:
[----:B------:R-:W-:Y:S05]  /*bf90*/  BSYNC.RECONVERGENT B3 ;  /* 0x0000000000037941 */ /* 0x000fea0003800200 */
.L_x_666:
        /* <DEDUP_REMOVED lines=22> */
[----:B------:R-:W-:Y:S01]  /*c100*/  IMAD.MOV.U32 R16, RZ, RZ, 0x652b82fe ;  /* 0x652b82feff107424 */ /* 0x000fe200078e00ff */
[----:B------:R-:W-:-:S06]  /*c110*/  MOV R17, 0x3ff71547 ;  /* 0x3ff7154700117802 */ /* 0x000fcc0000000f00 */
        /* <DEDUP_REMOVED lines=79> */
.L_x_670:
[----:B------:R-:W-:Y:S05]  /*c610*/  BSYNC.RECONVERGENT B1 ;  /* 0x0000000000017941 */ /* 0x000fea0003800200 */
.L_x_669:
[----:B------:R-:W-:Y:S04]  /*c620*/  BSSY.RECONVERGENT B2, `(.L_x_671) ;  /* 0x0000006000027945 */ /* 0x000fe80003800200 */
[----:B------:R-:W-:Y:S05]  /*c630*/  @P2 BRA P3, `(.L_x_672) ;  /* 0x0000000000102947 */ /* 0x000fea0001800000 */
[----:B------:R-:W-:Y:S01]  /*c640*/  IMAD.MOV.U32 R12, RZ, RZ, R30 ;  /* 0x000000ffff0c7224 */ /* 0x000fe200078e001e */
[----:B------:R-:W-:Y:S01]  /*c650*/  MOV R14, 0xc680 ;  /* 0x0000c680000e7802 */ /* 0x000fe20000000f00 */
[----:B------:R-:W-:-:S07]  /*c660*/  IMAD.MOV.U32 R13, RZ, RZ, R31 ;  /* 0x000000ffff0d7224 */ /* 0x000fce00078e001f */
[----:B-12---:R-:W-:Y:S05]  /*c670*/  CALL.REL.NOINC `($__internal_1_$__cuda_sm20_div_rn_f64_full) ;  /* 0x0000010800747944 */ /* 0x006fea0003c00000 */
.L_x_672:
[----:B------:R-:W-:Y:S05]  /*c680*/  BSYNC.RECONVERGENT B2 ;  /* 0x0000000000027941 */ /* 0x000fea0003800200 */
.L_x_671:
        /* <DEDUP_REMOVED lines=26> */
.L_x_676:
[----:B------:R-:W-:Y:S05]  /*c830*/  BSYNC.RECONVERGENT B4 ;  /* 0x0000000000047941 */ /* 0x000fea0003800200 */
.L_x_675:
[----:B------:R-:W-:Y:S01]  /*c840*/  VIADD R28, R15, 0x1 ;  /* 0x000000010f1c7836 */ /* 0x000fe20000000000 */
[----:B------:R-:W-:Y:S06]  /*c850*/  BRA `(.L_x_677) ;  /* 0x0000000000087947 */ /* 0x000fec0003800000 */
.L_x_674:
[----:B------:R-:W-:Y:S01]  /*c860*/  DMUL R34, RZ, R12 ;  /* 0x0000000cff227228 */ /* 0x000fe20000000000 */
[----:B------:R-:W-:-:S10]  /*c870*/  IMAD.MOV.U32 R28, RZ, RZ, 0x1 ;  /* 0x00000001ff1c7424 */ /* 0x000fd400078e00ff */
.L_x_677:
[----:B------:R-:W-:Y:S05]  /*c880*/  BSYNC.RECONVERGENT B3 ;  /* 0x0000000000037941 */ /* 0x000fea0003800200 */
.L_x_673:
        /* <DEDUP_REMOVED lines=59> */
.L_x_679:
[----:B0-----:R-:W-:Y:S01]  /*cc40*/  DMUL R32, RZ, R30 ;  /* 0x0000001eff207228 */ /* 0x001fe20000000000 */
[----:B------:R-:W-:-:S10]  /*cc50*/  IMAD.MOV.U32 R38, RZ, RZ, RZ ;  /* 0x000000ffff267224 */ /* 0x000fd400078e00ff */
.L_x_680:
[----:B------:R-:W-:Y:S05]  /*cc60*/  BSYNC.RECONVERGENT B3 ;  /* 0x0000000000037941 */ /* 0x000fea0003800200 */
.L_x_678:
        /* <DEDUP_REMOVED lines=102> */
.L_x_682:
[----:B------:R-:W-:Y:S05]  /*d2d0*/  BSYNC.RECONVERGENT B1 ;  /* 0x0000000000017941 */ /* 0x000fea0003800200 */
.L_x_681:
[----:B------:R-:W-:Y:S04]  /*d2e0*/  BSSY.RECONVERGENT B2, `(.L_x_683) ;  /* 0x0000006000027945 */ /* 0x000fe80003800200 */
[----:B------:R-:W-:Y:S05]  /*d2f0*/  @P2 BRA P3, `(.L_x_684) ;  /* 0x0000000000102947 */ /* 0x000fea0001800000 */
[----:B------:R-:W-:Y:S01]  /*d300*/  IMAD.MOV.U32 R12, RZ, RZ, R30 ;  /* 0x000000ffff0c7224 */ /* 0x000fe200078e001e */
[----:B------:R-:W-:Y:S01]  /*d310*/  MOV R14, 0xd340 ;  /* 0x0000d340000e7802 */ /* 0x000fe20000000f00 */
[----:B------:R-:W-:-:S07]  /*d320*/  IMAD.MOV.U32 R13, RZ, RZ, R31 ;  /* 0x000000ffff0d7224 */ /* 0x000fce00078e001f */
[----:B-12---:R-:W-:Y:S05]  /*d330*/  CALL.REL.NOINC `($__internal_1_$__cuda_sm20_div_rn_f64_full) ;  /* 0x000000fc00447944 */ /* 0x006fea0003c00000 */
.L_x_684:
[----:B------:R-:W-:Y:S05]  /*d340*/  BSYNC.RECONVERGENT B2 ;  /* 0x0000000000027941 */ /* 0x000fea0003800200 */
.L_x_683:
        /* <DEDUP_REMOVED lines=20> */
[----:B------:R-:W-:Y:S01]  /*d490*/  MOV R16, R12 ;  /* 0x0000000c00107202 */ /* 0x000fe20000000f00 */
[----:B------:R-:W-:Y:S01]  /*d4a0*/  IMAD.MOV.U32 R23, RZ, RZ, R13 ;  /* 0x000000ffff177224 */ /* 0x000fe200078e000d */
[----:B------:R-:W-:-:S07]  /*d4b0*/  MOV R36, 0xd4d0 ;  /* 0x0000d4d000247802 */ /* 0x000fce0000000f00 */
[----:B-12---:R-:W-:Y:S05]  /*d4c0*/  CALL.REL.NOINC `($_ZN3cub18CUB_300001_SM_10006detail6reduce28DeviceReduceSingleTileKernelINS2_10policy_hubIfyN4cuda3std3__44plusIfEEE10Policy1000EN6thrust24THRUST_300001_SM_1000_NS6detail15normal_iteratorINSD_10device_ptrIdEEEEPdyS9_df9integrateEEvT0_T1_T2_T3_T4_T6_$__internal_trig_reduction_slowpathd) ;  /* 0x0000010000747944 */ /* 0x006fea0003c00000 */
[----:B------:R-:W-:Y:S02]  /*d4d0*/  IMAD.MOV.U32 R38, RZ, RZ, R16 ;  /* 0x000000ffff267224 */ /* 0x000fe400078e0010 */
[----:B------:R-:W-:-:S07]  /*d4e0*/  IMAD.MOV.U32 R39, RZ, RZ, R17 ;  /* 0x000000ffff277224 */ /* 0x000fce00078e0011 */
.L_x_688:
[----:B------:R-:W-:Y:S05]  /*d4f0*/  BSYNC.RECONVERGENT B4 ;  /* 0x0000000000047941 */ /* 0x000fea0003800200 */
.L_x_687:
[----:B------:R-:W-:Y:S01]  /*d500*/  VIADD R40, R15, 0x1 ;  /* 0x000000010f287836 */ /* 0x000fe20000000000 */
[----:B------:R-:W-:Y:S06]  /*d510*/  BRA `(.L_x_689) ;  /* 0x0000000000087947 */ /* 0x000fec0003800000 */
.L_x_686:
[----:B------:R-:W-:Y:S01]  /*d520*/  DMUL R38, RZ, R12 ;  /* 0x0000000cff267228 */ /* 0x000fe20000000000 */
[----:B------:R-:W-:-:S10]  /*d530*/  IMAD.MOV.U32 R40, RZ, RZ, 0x1 ;  /* 0x00000001ff287424 */ /* 0x000fd400078e00ff */
.L_x_689:
[----:B------:R-:W-:Y:S05]  /*d540*/  BSYNC.RECONVERGENT B3 ;  /* 0x0000000000037941 */ /* 0x000fea0003800200 */
.L_x_685:
        /* <DEDUP_REMOVED lines=54> */
[----:B012---:R-:W-:Y:S05]  /*d8b0*/  CALL.REL.NOINC `($_ZN3cub18CUB_300001_SM_10006detail6reduce28DeviceReduceSingleTileKernelINS2_10policy_hubIfyN4cuda3std3__44plusIfEEE10Policy1000EN6thrust24THRUST_300001_SM_1000_NS6detail15normal_iteratorINSD_10device_ptrIdEEEEPdyS9_df9integrateEEvT0_T1_T2_T3_T4_T6_$__internal_trig_reduction_slowpathd) ;  /* 0x000000fc00787944 */ /* 0x007fea0003c00000 */
[----:B------:R-:W-:Y:S02]  /*d8c0*/  IMAD.MOV.U32 R30, RZ, RZ, R15 ;  /* 0x000000ffff1e7224 */ /* 0x000fe400078e000f */
[----:B------:R-:W-:Y:S02]  /*d8d0*/  IMAD.MOV.U32 R38, RZ, RZ, R16 ;  /* 0x000000ffff267224 */ /* 0x000fe400078e0010 */
[----:B------:R-:W-:Y:S01]  /*d8e0*/  IMAD.MOV.U32 R39, RZ, RZ, R17 ;  /* 0x000000ffff277224 */ /* 0x000fe200078e0011 */
[----:B------:R-:W-:Y:S06]  /*d8f0*/  BRA `(.L_x_692) ;  /* 0x0000000000087947 */ /* 0x000fec0003800000 */
.L_x_691:
[----:B------:R-:W-:Y:S01]  /*d900*/  DMUL R38, RZ, R32 ;  /* 0x00000020ff267228 */ /* 0x000fe20000000000 */
[----:B------:R-:W-:-:S10]  /*d910*/  IMAD.MOV.U32 R30, RZ, RZ, RZ ;  /* 0x000000ffff1e7224 */ /* 0x000fd400078e00ff */
.L_x_692:
[----:B------:R-:W-:Y:S05]  /*d920*/  BSYNC.RECONVERGENT B3 ;  /* 0x0000000000037941 */ /* 0x000fea0003800200 */
.L_x_690:
        /* <DEDUP_REMOVED lines=102> */
.L_x_694:
[----:B------:R-:W-:Y:S05]  /*df90*/  BSYNC.RECONVERGENT B1 ;  /* 0x0000000000017941 */ /* 0x000fea0003800200 */
.L_x_693:
[----:B------:R-:W-:Y:S04]  /*dfa0*/  BSSY.RECONVERGENT B2, `(.L_x_695) ;  /* 0x0000006000027945 */ /* 0x000fe80003800200 */
[----:B------:R-:W-:Y:S05]  /*dfb0*/  @P2 BRA P3, `(.L_x_696) ;  /* 0x0000000000102947 */ /* 0x000fea0001800000 */
[----:B------:R-:W-:Y:S01]  /*dfc0*/  IMAD.MOV.U32 R12, RZ, RZ, R32 ;  /* 0x000000ffff0c7224 */ /* 0x000fe200078e0020 */
[----:B------:R-:W-:Y:S01]  /*dfd0*/  MOV R14, 0xe000 ;  /* 0x0000e000000e7802 */ /* 0x000fe20000000f00 */
[----:B------:R-:W-:-:S07]  /*dfe0*/  IMAD.MOV.U32 R13, RZ, RZ, R33 ;  /* 0x000000ffff0d7224 */ /* 0x000fce00078e0021 */
[----:B-12---:R-:W-:Y:S05]  /*dff0*/  CALL.REL.NOINC `($__internal_1_$__cuda_sm20_div_rn_f64_full) ;  /* 0x000000f000147944 */ /* 0x006fea0003c00000 */
.L_x_696:
[----:B------:R-:W-:Y:S05]  /*e000*/  BSYNC.RECONVERGENT B2 ;  /* 0x0000000000027941 */ /* 0x000fea0003800200 */
.L_x_695:
        /* <DEDUP_REMOVED lines=26> */
.L_x_700:
[----:B------:R-:W-:Y:S05]  /*e1b0*/  BSYNC.RECONVERGENT B4 ;  /* 0x0000000000047941 */ /* 0x000fea0003800200 */
.L_x_699:
[----:B------:R-:W-:Y:S01]  /*e1c0*/  VIADD R30, R15, 0x1 ;  /* 0x000000010f1e7836 */ /* 0x000fe20000000000 */
[----:B------:R-:W-:Y:S06]  /*e1d0*/  BRA `(.L_x_701) ;  /* 0x0000000000087947 */ /* 0x000fec0003800000 */
.L_x_698:
[----:B------:R-:W-:Y:S01]  /*e1e0*/  DMUL R40, RZ, R12 ;  /* 0x0000000cff287228 */ /* 0x000fe20000000000 */
[----:B------:R-:W-:-:S10]  /*e1f0*/  IMAD.MOV.U32 R30, RZ, RZ, 0x1 ;  /* 0x00000001ff1e7424 */ /* 0x000fd400078e00ff */
.L_x_701:
[----:B------:R-:W-:Y:S05]  /*e200*/  BSYNC.RECONVERGENT B3 ;  /* 0x0000000000037941 */ /* 0x000fea0003800200 */
.L_x_697:
        /* <DEDUP_REMOVED lines=55> */
[----:B------:R-:W-:Y:S01]  /*e580*/  IMAD.MOV.U32 R40, RZ, RZ, R15 ;  /* 0x000000ffff287224 */ /* 0x000fe200078e000f */
[----:B------:R-:W-:Y:S01]  /*e590*/  MOV R38, R16 ;  /* 0x0000001000267202 */ /* 0x000fe20000000f00 */
[----:B------:R-:W-:Y:S01]  /*e5a0*/  IMAD.MOV.U32 R39, RZ, RZ, R17 ;  /* 0x000000ffff277224 */ /* 0x000fe200078e0011 */
[----:B------:R-:W-:Y:S06]  /*e5b0*/  BRA `(.L_x_704) ;  /* 0x0000000000087947 */ /* 0x000fec0003800000 */
.L_x_703:
[----:B------:R-:W-:Y:S01]  /*e5c0*/  DMUL R38, RZ, R32 ;  /* 0x00000020ff267228 */ /* 0x000fe20000000000 */
[----:B------:R-:W-:-:S10]  /*e5d0*/  IMAD.MOV.U32 R40, RZ, RZ, RZ ;  /* 0x000000ffff287224 */ /* 0x000fd400078e00ff */
.L_x_704:
[----:B------:R-:W-:Y:S05]  /*e5e0*/  BSYNC.RECONVERGENT B3 ;  /* 0x0000000000037941 */ /* 0x000fea0003800200 */
.L_x_702:
        /* <DEDUP_REMOVED lines=102> */
.L_x_706:
[----:B------:R-:W-:Y:S05]  /*ec50*/  BSYNC.RECONVERGENT B1 ;  /* 0x0000000000017941 */ /* 0x000fea0003800200 */
.L_x_705:
[----:B------:R-:W-:Y:S04]  /*ec60*/  BSSY.RECONVERGENT B2, `(.L_x_707) ;  /* 0x0000006000027945 */ /* 0x000fe80003800200 */
[----:B------:R-:W-:Y:S05]  /*ec70*/  @P2 BRA P3, `(.L_x_708) ;  /* 0x0000000000102947 */ /* 0x000fea0001800000 */
[----:B------:R-:W-:Y:S01]  /*ec80*/  IMAD.MOV.U32 R12, RZ, RZ, R32 ;  /* 0x000000ffff0c7224 */ /* 0x000fe200078e0020 */
[----:B------:R-:W-:Y:S01]  /*ec90*/  MOV R14, 0xecc0 ;  /* 0x0000ecc0000e7802 */ /* 0x000fe20000000f00 */
[----:B------:R-:W-:-:S07]  /*eca0*/  IMAD.MOV.U32 R13, RZ, RZ, R33 ;  /* 0x000000ffff0d7224 */ /* 0x000fce00078e0021 */
[----:B-12---:R-:W-:Y:S05]  /*ecb0*/  CALL.REL.NOINC `($__internal_1_$__cuda_sm20_div_rn_f64_full) ;  /* 0x000000e000e47944 */ /* 0x006fea0003c00000 */
.L_x_708:
[----:B------:R-:W-:Y:S05]  /*ecc0*/  BSYNC.RECONVERGENT B2 ;  /* 0x0000000000027941 */ /* 0x000fea0003800200 */
.L_x_707:
        /* <DEDUP_REMOVED lines=26> */
.L_x_712:
[----:B------:R-:W-:Y:S05]  /*ee70*/  BSYNC.RECONVERGENT B4 ;  /* 0x0000000000047941 */ /* 0x000fea0003800200 */
.L_x_711:
[----:B------:R-:W-:Y:S01]  /*ee80*/  VIADD R40, R15, 0x1 ;  /* 0x000000010f287836 */ /* 0x000fe20000000000 */
[----:B------:R-:W-:Y:S06]  /*ee90*/  BRA `(.L_x_713) ;  /* 0x0000000000087947 */ /* 0x000fec0003800000 */
.L_x_710:
[----:B------:R-:W-:Y:S01]  /*eea0*/  DMUL R38, RZ, R12 ;  /* 0x0000000cff267228 */ /* 0x000fe20000000000 */
[----:B------:R-:W-:-:S10]  /*eeb0*/  IMAD.MOV.U32 R40, RZ, RZ, 0x1 ;  /* 0x00000001ff287424 */ /* 0x000fd400078e00ff */
.L_x_713:
[----:B------:R-:W-:Y:S05]  /*eec0*/  BSYNC.RECONVERGENT B3 ;  /* 0x0000000000037941 */ /* 0x000fea0003800200 */
.L_x_709:
[----:B------:R-:W0:Y:S01]  /*eed0*/  LDCU.64 UR6, c[0x4][0x160] ;  /* 0x01002c00ff0677ac */ /* 0x000e220008000a00 */
[----:B------:R-:W-:-:S05]  /*eee0*/  IMAD.SHL.U32 R12, R40, 0x40, RZ ;  /* 0x00000040280c7824 */ /* 0x000fca00078e00ff */
[----:B------:R-:W-:-:S04]  /*eef0*/  LOP3.LUT R12, R12, 0x40, RZ, 0xc0, !PT ;  /* 0x000000400c0c7812 */ /* 0x000fc800078ec0ff */
[----:B0-----:R-:W-:-:S05]  /*ef00*/  IADD3 R42, P0, PT, R12, UR6, RZ ;  /* 0x000000060c2a7c10 */ /* 0x001fca000ff1e0ff */
[----:B------:R-:W-:Y:S01]  /*ef10*/  IMAD.X R43, RZ, RZ, UR7, P0 ;  /* 0x00000007ff2b7e24 */ /* 0x000fe200080e06ff */
[----:B------:R-:W-:Y:S01]  /*ef20*/  LOP3.LUT R32, R40, 0x1, RZ, 0xc0, !PT ;  /* 0x0000000128207812 */ /* 0x000fe200078ec0ff */
[----:B------:R-:W-:Y:S01]  /*ef30*/  IMAD.MOV.U32 R33, RZ, RZ, 0x3da8ff83 ;  /* 0x3da8ff83ff217424 */ /* 0x000fe200078e00ff */
[----:B------:R-:W-:Y:S01]  /*ef40*/  DMUL R36, R38, R38 ;  /* 0x0000002626247228 */ /* 0x000fe20000000000 */
[----:B------:R-:W0:Y:S01]  /*ef50*/  LDCU.64 UR6, c[0x0][0x390] ;  /* 0x00007200ff0677ac */ /* 0x000e220008000a00 */
[----:B------:R-:W3:Y:S04]  /*ef60*/  LDG.E.128.CONSTANT R12, desc[UR8][R42.64] ;  /* 0x000000082a0c7981 */ /* 0x000ee8000c1e9d00 */
[----:B------:R-:W4:Y:S04]  /*ef70*/  LDG.E.128.CONSTANT R16, desc[UR8][R42.64+0x10] ;  /* 0x000010082a107981 */ /* 0x000f28000c1e9d00 */
[----:B------:R-:W5:Y:S01]  /*ef80*/  LDG.E.128.CONSTANT R20, desc[UR8][R42.64+0x20] ;  /* 0x000020082a147981 */ /* 0x000f62000c1e9d00 */
[----:B------:R-:W-:Y:S01]  /*ef90*/  ISETP.NE.U32.AND P0, PT, R32, 0x1, PT ;  /* 0x000000012000780c */ /* 0x000fe20003f05070 */
[----:B------:R-:W-:-:S02]  /*efa0*/  IMAD.MOV.U32 R32, RZ, RZ, 0x20fd8164 ;  /* 0x20fd8164ff207424 */ /* 0x000fc400078e00ff */
[----:B-1----:R-:W-:Y:S01]  /*efb0*/  FADD R2, R9, R2 ;  /* 0x0000000209027221 */ /* 0x002fe20000000000 */
[----:B------:R-:W-:Y:S01]  /*efc0*/  FADD R5, R4, R5 ;  /* 0x0000000504057221 */ /* 0x000fe20000000000 */
[----:B------:R-:W-:Y:S01]  /*efd0*/  FSEL R33, -R33, 0.11223486810922622681, !P0 ;  /* 0x3de5db6521217808 */ /* 0x000fe20004000100 */
[----:B------:R-:W-:Y:S01]  /*efe0*/  FADD R6, R6, R7 ;  /* 0x0000000706067221 */ /* 0x000fe20000000000 */
[----:B------:R-:W-:Y:S01]  /*eff0*/  FSEL R32, R32, -8.06006814911005101289e+34, !P0 ;  /* 0xf9785eba20207808 */ /* 0x000fe20004000000 */
[----:B------:R-:W-:Y:S01]  /*f000*/  FADD R2, R2, R5 ;  /* 0x0000000502027221 */ /* 0x000fe20000000000 */
[----:B0-----:R-:W-:Y:S01]  /*f010*/  UIADD3 UR5, UP0, UPT, UR6, -0x1000, URZ ;  /* 0xfffff00006057890 */ /* 0x001fe2000ff1e0ff */
[----:B------:R-:W-:Y:S01]  /*f020*/  FADD R11, R8, R11 ;  /* 0x0000000b080b7221 */ /* 0x000fe20000000000 */
[----:B------:R-:W-:Y:S01]  /*f030*/  FADD R10, R10, R25 ;  /* 0x000000190a0a7221 */ /* 0x000fe20000000000 */
[----:B------:R-:W-:Y:S01]  /*f040*/  FADD R29, R24, R29 ;  /* 0x0000001d181d7221 */ /* 0x000fe20000000000 */
[----:B------:R-:W-:Y:S01]  /*f050*/  UIADD3.X UR12, UPT, UPT, UR7, -0x1, URZ, UP0, !UPT ;  /* 0xffffffff070c7890 */ /* 0x000fe200087fe4ff */
[----:B------:R-:W-:Y:S01]  /*f060*/  FADD R28, R28, R31 ;  /* 0x0000001f1c1c7221 */ /* 0x000fe20000000000 */
[----:B------:R-:W-:Y:S01]  /*f070*/  UISETP.GE.U32.AND UP0, UPT, UR5, 0x1000, UPT ;  /* 0x000010000500788c */ /* 0x000fe2000bf06070 */
[----:B------:R-:W-:Y:S01]  /*f080*/  FADD R11, R6, R11 ;  /* 0x0000000b060b7221 */ /* 0x000fe20000000000 */
[----:B------:R-:W-:-:S02]  /*f090*/  FADD R10, R10, R29 ;  /* 0x0000001d0a0a7221 */ /* 0x000fc40000000000 */
[----:B------:R-:W-:Y:S01]  /*f0a0*/  UISETP.GE.U32.AND.EX UP0, UPT, UR12, URZ, UPT, UP0 ;  /* 0x000000ff0c00728c */ /* 0x000fe2000bf06100 */
[----:B------:R-:W-:Y:S01]  /*f0b0*/  FADD R11, R2, R11 ;  /* 0x0000000b020b7221 */ /* 0x000fe20000000000 */
[----:B------:R-:W-:Y:S01]  /*f0c0*/  IMAD.MOV.U32 R2, RZ, RZ, RZ ;  /* 0x000000ffff027224 */ /* 0x000fe200078e00ff */
        /* <DEDUP_REMOVED lines=18> */
[----:B------:R-:W-:Y:S01]  /*f1f0*/  FADD R10, R10, R5 ;  /* 0x000000050a0a7221 */ /* 0x000fe20000000000 */
[----:B------:R-:W-:-:S03]  /*f200*/  IMAD.MOV.U32 R5, RZ, RZ, 0x1000 ;  /* 0x00001000ff057424 */ /* 0x000fc600078e00ff */
[----:B------:R-:W-:Y:S01]  /*f210*/  FADD R11, R11, R10 ;  /* 0x0000000a0b0b7221 */ /* 0x000fe20000000000 */
[----:B------:R-:W-:Y:S06]  /*f220*/  BRA.U !UP0, `(.L_x_714) ;  /* 0x000000cd08487547 */ /* 0x000fec000b800000 */
[----:B------:R-:W-:Y:S01]  /*f230*/  IMAD.MOV.U32 R5, RZ, RZ, 0x1000 ;  /* 0x00001000ff057424 */ /* 0x000fe200078e00ff */
[----:B------:R-:W0:Y:S01]  /*f240*/  LDCU.64 UR10, c[0x4][0x160] ;  /* 0x01002c00ff0a77ac */ /* 0x000e220008000a00 */
[----:B------:R-:W-:Y:S01]  /*f250*/  IMAD.MOV.U32 R2, RZ, RZ, RZ ;  /* 0x000000ffff027224 */ /* 0x000fe200078e00ff */
[----:B------:R-:W1:Y:S06]  /*f260*/  LDCU.64 UR6, c[0x0][0x390] ;  /* 0x00007200ff0677ac */ /* 0x000e6c0008000a00 */
.L_x_906:
[----:B------:R-:W-:-:S04]  /*f270*/  LEA R30, P0, R5, R26, 0x3 ;  /* 0x0000001a051e7211 */ /* 0x000fc800078018ff */
[----:B------:R-:W-:-:S05]  /*f280*/  LEA.HI.X R31, R5, R27, R2, 0x3, P0 ;  /* 0x0000001b051f7211 */ /* 0x000fca00000f1c02 */
        /* <DEDUP_REMOVED lines=25> */
[----:B01----:R-:W-:Y:S05]  /*f420*/  CALL.REL.NOINC `($_ZN3cub18CUB_300001_SM_10006detail6reduce28DeviceReduceSingleTileKernelINS2_10policy_hubIfyN4cuda3std3__44plusIfEEE10Policy1000EN6thrust24THRUST_300001_SM_1000_NS6detail15normal_iteratorINSD_10device_ptrIdEEEEPdyS9_df9integrateEEvT0_T1_T2_T3_T4_T6_$__internal_trig_reduction_slowpathd) ;  /* 0x000000e0009c7944 */ /* 0x003fea0003c00000 */
[----:B------:R-:W-:Y:S02]  /*f430*/  IMAD.MOV.U32 R4, RZ, RZ, R15 ;  /* 0x000000ffff047224 */ /* 0x000fe400078e000f */
[----:B------:R-:W-:Y:S02]  /*f440*/  IMAD.MOV.U32 R6, RZ, RZ, R16 ;  /* 0x000000ffff067224 */ /* 0x000fe400078e0010 */
[----:B------:R-:W-:-:S07]  /*f450*/  IMAD.MOV.U32 R7, RZ, RZ, R17 ;  /* 0x000000ffff077224 */ /* 0x000fce00078e0011 */
.L_x_716:
[----:B01----:R-:W-:Y:S05]  /*f460*/  BSYNC.RECONVERGENT B3 ;  /* 0x0000000000037941 */ /* 0x003fea0003800200 */
.L_x_715:
        /* <DEDUP_REMOVED lines=53> */
[----:B------:R-:W-:Y:S01]  /*f7c0*/  MOV R12, 0xfca213ea ;  /* 0xfca213ea000c7802 */ /* 0x000fe20000000f00 */
[----:B------:R-:W-:Y:S01]  /*f7d0*/  IMAD.MOV.U32 R13, RZ, RZ, 0x3e928af3 ;  /* 0x3e928af3ff0d7424 */ /* 0x000fe200078e00ff */
[----:B------:R-:W-:-:S05]  /*f7e0*/  UMOV UR15, 0x3e5ade15 ;  /* 0x3e5ade15000f7882 */ /* 0x000fca0000000000 */
        /* <DEDUP_REMOVED lines=46> */
.L_x_718:
[----:B------:R-:W-:Y:S05]  /*fad0*/  BSYNC.RECONVERGENT B1 ;  /* 0x0000000000017941 */ /* 0x000fea0003800200 */
.L_x_717:
[----:B------:R-:W-:Y:S04]  /*fae0*/  BSSY.RECONVERGENT B2, `(.L_x_719) ;  /* 0x0000006000027945 */ /* 0x000fe80003800200 */
[----:B------:R-:W-:Y:S05]  /*faf0*/  @P2 BRA P3, `(.L_x_720) ;  /* 0x0000000000102947 */ /* 0x000fea0001800000 */
[----:B------:R-:W-:Y:S01]  /*fb00*/  IMAD.MOV.U32 R12, RZ, RZ, R8 ;  /* 0x000000ffff0c7224 */ /* 0x000fe200078e0008 */
[----:B------:R-:W-:Y:S01]  /*fb10*/  MOV R14, 0xfb40 ;  /* 0x0000fb40000e7802 */ /* 0x000fe20000000f00 */
[----:B------:R-:W-:-:S07]  /*fb20*/  IMAD.MOV.U32 R13, RZ, RZ, R9 ;  /* 0x000000ffff0d7224 */ /* 0x000fce00078e0009 */
[----:B------:R-:W-:Y:S05]  /*fb30*/  CALL.REL.NOINC `($__internal_1_$__cuda_sm20_div_rn_f64_full) ;  /* 0x000000d400447944 */ /* 0x000fea0003c00000 */
.L_x_720:
[----:B------:R-:W-:Y:S05]  /*fb40*/  BSYNC.RECONVERGENT B2 ;  /* 0x0000000000027941 */ /* 0x000fea0003800200 */
.L_x_719:
        /* <DEDUP_REMOVED lines=29> */
.L_x_724:
[----:B------:R-:W-:Y:S05]  /*fd20*/  BSYNC.RECONVERGENT B4 ;  /* 0x0000000000047941 */ /* 0x000fea0003800200 */
.L_x_723:
[----:B------:R-:W-:-:S07]  /*fd30*/  VIADD R4, R4, 0x1 ;  /* 0x0000000104047836 */ /* 0x000fce0000000000 */
.L_x_722:
[----:B------:R-:W-:Y:S05]  /*fd40*/  BSYNC.RECONVERGENT B3 ;  /* 0x0000000000037941 */ /* 0x000fea0003800200 */
.L_x_721:
[----:B------:R-:W-:-:S05]  /*fd50*/  IMAD.SHL.U32 R8, R4, 0x40, RZ ;  /* 0x0000004004087824 */ /* 0x000fca00078e00ff */
[----:B------:R-:W-:-:S04]  /*fd60*/  LOP3.LUT R8, R8, 0x40, RZ, 0xc0, !PT ;  /* 0x0000004008087812 */ /* 0x000fc800078ec0ff */
[----:B------:R-:W-:Y:S02]  /*fd70*/  IADD3 R32, P0, PT, R8, UR10, RZ ;  /* 0x0000000a08207c10 */ /* 0x000fe4000ff1e0ff */
        /* <DEDUP_REMOVED lines=55> */
.L_x_726:
[----:B------:R-:W-:Y:S01]  /*100f0*/  DMUL R24, RZ, R8 ;  /* 0x00000008ff187228 */ /* 0x000fe20000000000 */
[----:B0-----:R-:W-:-:S10]  /*10100*/  IMAD.MOV.U32 R6, RZ, RZ, RZ ;  /* 0x000000ffff067224 */ /* 0x001fd400078e00ff */
.L_x_727:
[----:B------:R-:W-:Y:S05]  /*10110*/  BSYNC.RECONVERGENT B3 ;  /* 0x0000000000037941 */ /* 0x000fea0003800200 */
.L_x_725:
        /* <DEDUP_REMOVED lines=102> */
.L_x_729:
[----:B------:R-:W-:Y:S05]  /*10780*/  BSYNC.RECONVERGENT B1 ;  /* 0x0000000000017941 */ /* 0x000fea0003800200 */
.L_x_728:
[----:B------:R-:W-:Y:S04]  /*10790*/  BSSY.RECONVERGENT B2, `(.L_x_730) ;  /* 0x0000006000027945 */ /* 0x000fe80003800200 */
[----:B------:R-:W-:Y:S05]  /*107a0*/  @P2 BRA P3, `(.L_x_731) ;  /* 0x0000000000102947 */ /* 0x000fea0001800000 */
[----:B------:R-:W-:Y:S01]  /*107b0*/  MOV R12, R8 ;  /* 0x00000008000c7202 */ /* 0x000fe20000000f00 */
[----:B------:R-:W-:Y:S01]  /*107c0*/  IMAD.MOV.U32 R13, RZ, RZ, R9 ;  /* 0x000000ffff0d7224 */ /* 0x000fe200078e0009 */
[----:B------:R-:W-:-:S07]  /*107d0*/  MOV R14, 0x107f0 ;  /* 0x000107f0000e7802 */ /* 0x000fce0000000f00 */
[----:B-1----:R-:W-:Y:S05]  /*107e0*/  CALL.REL.NOINC `($__internal_1_$__cuda_sm20_div_rn_f64_full) ;  /* 0x000000c800187944 */ /* 0x002fea0003c00000 */
.L_x_731:
[----:B------:R-:W-:Y:S05]  /*107f0*/  BSYNC.RECONVERGENT B2 ;  /* 0x0000000000027941 */ /* 0x000fea0003800200 */
.L_x_730:
        /* <DEDUP_REMOVED lines=27> */
.L_x_735:
[----:B------:R-:W-:Y:S05]  /*109b0*/  BSYNC.RECONVERGENT B4 ;  /* 0x0000000000047941 */ /* 0x000fea0003800200 */
.L_x_734:
[----:B------:R-:W-:Y:S01]  /*109c0*/  VIADD R10, R8, 0x1 ;  /* 0x00000001080a7836 */ /* 0x000fe20000000000 */
[----:B------:R-:W-:Y:S06]  /*109d0*/  BRA `(.L_x_736) ;  /* 0x0000000000087947 */ /* 0x000fec0003800000 */
.L_x_733:
[----:B------:R-:W-:Y:S01]  /*109e0*/  DMUL R24, RZ, R12 ;  /* 0x0000000cff187228 */ /* 0x000fe20000000000 */
[----:B------:R-:W-:-:S10]  /*109f0*/  IMAD.MOV.U32 R10, RZ, RZ, 0x1 ;  /* 0x00000001ff0a7424 */ /* 0x000fd400078e00ff */
.L_x_736:
[----:B------:R-:W-:Y:S05]  /*10a00*/  BSYNC.RECONVERGENT B3 ;  /* 0x0000000000037941 */ /* 0x000fea0003800200 */
.L_x_732:
        /* <DEDUP_REMOVED lines=58> */
.L_x_738:
[----:B------:R-:W-:Y:S01]  /*10db0*/  DMUL R24, RZ, R8 ;  /* 0x00000008ff187228 */ /* 0x000fe20000000000 */
[----:B0-----:R-:W-:-:S10]  /*10dc0*/  IMAD.MOV.U32 R7, RZ, RZ, RZ ;  /* 0x000000ffff077224 */ /* 0x001fd400078e00ff */
.L_x_739:
[----:B------:R-:W-:Y:S05]  /*10dd0*/  BSYNC.RECONVERGENT B3 ;  /* 0x0000000000037941 */ /* 0x000fea0003800200 */
.L_x_737:
        /* <DEDUP_REMOVED lines=102> */
.L_x_741:
[----:B------:R-:W-:Y:S05]  /*11440*/  BSYNC.RECONVERGENT B1 ;  /* 0x0000000000017941 */ /* 0x000fea0003800200 */
.L_x_740:
[----:B------:R-:W-:Y:S04]  /*11450*/  BSSY.RECONVERGENT B2, `(.L_x_742) ;  /* 0x0000006000027945 */ /* 0x000fe80003800200 */
[----:B------:R-:W-:Y:S05]  /*11460*/  @P2 BRA P3, `(.L_x_743) ;  /* 0x0000000000102947 */ /* 0x000fea0001800000 */
[----:B------:R-:W-:Y:S01]  /*11470*/  IMAD.MOV.U32 R12, RZ, RZ, R8 ;  /* 0x000000ffff0c7224 */ /* 0x000fe200078e0008 */
[----:B------:R-:W-:Y:S01]  /*11480*/  MOV R14, 0x114b0 ;  /* 0x000114b0000e7802 */ /* 0x000fe20000000f00 */
[----:B------:R-:W-:-:S07]  /*11490*/  IMAD.MOV.U32 R13, RZ, RZ, R9 ;  /* 0x000000ffff0d7224 */ /* 0x000fce00078e0009 */
[----:B-12---:R-:W-:Y:S05]  /*114a0*/  CALL.REL.NOINC `($__internal_1_$__cuda_sm20_div_rn_f64_full) ;  /* 0x000000b800e87944 */ /* 0x006fea0003c00000 */
.L_x_743:
[----:B------:R-:W-:Y:S05]  /*114b0*/  BSYNC.RECONVERGENT B2 ;  /* 0x0000000000027941 */ /* 0x000fea0003800200 */
.L_x_742:
        /* <DEDUP_REMOVED lines=27> */
.L_x_747:
[----:B------:R-:W-:Y:S05]  /*11670*/  BSYNC.RECONVERGENT B4 ;  /* 0x0000000000047941 */ /* 0x000fea0003800200 */
.L_x_746:
[----:B------:R-:W-:Y:S01]  /*11680*/  VIADD R7, R7, 0x1 ;  /* 0x0000000107077836 */ /* 0x000fe20000000000 */
[----:B------:R-:W-:Y:S06]  /*11690*/  BRA `(.L_x_748) ;  /* 0x0000000000087947 */ /* 0x000fec0003800000 */
.L_x_745:
[----:B------:R-:W-:Y:S01]  /*116a0*/  DMUL R28, RZ, R12 ;  /* 0x0000000cff1c7228 */ /* 0x000fe20000000000 */
[----:B------:R-:W-:-:S10]  /*116b0*/  IMAD.MOV.U32 R7, RZ, RZ, 0x1 ;  /* 0x00000001ff077424 */ /* 0x000fd400078e00ff */
.L_x_748:
[----:B------:R-:W-:Y:S05]  /*116c0*/  BSYNC.RECONVERGENT B3 ;  /* 0x0000000000037941 */ /* 0x000fea0003800200 */
.L_x_744:
[----:B------:R-:W-:-:S05]  /*116d0*/  IMAD.SHL.U32 R8, R7, 0x40, RZ ;  /* 0x0000004007087824 */ /* 0x000fca00078e00ff */
[----:B------:R-:W-:-:S04]  /*116e0*/  LOP3.LUT R8, R8, 0x40, RZ, 0xc0, !PT ;  /* 0x0000004008087812 */ /* 0x000fc800078ec0ff */
[----:B------:R-:W-:Y:S02]  /*116f0*/  IADD3 R34, P0, PT, R8, UR10, RZ ;  /* 0x0000000a08227c10 */ /* 0x000fe4000ff1e0ff */
[----:B------:R-:W3:Y:S03]  /*11700*/  LDG.E.64 R8, desc[UR8][R30.64+0x1800] ;  /* 0x001800081e087981 */ /* 0x000ee6000c1e1b00 */
[----:B------:R-:W-:-:S05]  /*11710*/  IMAD.X R35, RZ, RZ, UR11, P0 ;  /* 0x0000000bff237e24 */ /* 0x000fca00080e06ff */
[----:B------:R-:W4:Y:S04]  /*11720*/  LDG.E.128.CONSTANT R12, desc[UR8][R34.64] ;  /* 0x00000008220c7981 */ /* 0x000f28000c1e9d00 */
[----:B------:R-:W5:Y:S04]  /*11730*/  LDG.E.128.CONSTANT R16, desc[UR8][R34.64+0x10] ;  /* 0x0000100822107981 */ /* 0x000f68000c1e9d00 */
[----:B------:R-:W2:Y:S01]  /*11740*/  LDG.E.128.CONSTANT R20, desc[UR8][R34.64+0x20] ;  /* 0x0000200822147981 */ /* 0x000ea2000c1e9d00 */
[----:B------:R-:W-:Y:S02]  /*11750*/  LOP3.LUT R10, R7, 0x1, RZ, 0xc0, !PT ;  /* 0x00000001070a7812 */ /* 0x000fe400078ec0ff */
[----:B------:R-:W-:-:S02]  /*11760*/  MOV R36, 0x20fd8164 ;  /* 0x20fd816400247802 */ /* 0x000fc40000000f00 */
        /* <DEDUP_REMOVED lines=48> */
.L_x_750:
[----:B0-----:R-:W-:Y:S01]  /*11a70*/  DMUL R24, RZ, R8 ;  /* 0x00000008ff187228 */ /* 0x001fe20000000000 */
[----:B------:R-:W-:-:S10]  /*11a80*/  IMAD.MOV.U32 R10, RZ, RZ, RZ ;  /* 0x000000ffff0a7224 */ /* 0x000fd400078e00ff */
.L_x_751:
[----:B------:R-:W-:Y:S05]  /*11a90*/  BSYNC.RECONVERGENT B3 ;  /* 0x0000000000037941 */ /* 0x000fea0003800200 */
.L_x_749:
        /* <DEDUP_REMOVED lines=102> */
.L_x_753:
[----:B------:R-:W-:Y:S05]  /*12100*/  BSYNC.RECONVERGENT B1 ;  /* 0x0000000000017941 */ /* 0x000fea0003800200 */
.L_x_752:
[----:B------:R-:W-:Y:S04]  /*12110*/  BSSY.RECONVERGENT B2, `(.L_x_754) ;  /* 0x0000006000027945 */ /* 0x000fe80003800200 */
[----:B------:R-:W-:Y:S05]  /*12120*/  @P2 BRA P3, `(.L_x_755) ;  /* 0x0000000000102947 */ /* 0x000fea0001800000 */
[----:B------:R-:W-:Y:S01]  /*12130*/  IMAD.MOV.U32 R12, RZ, RZ, R8 ;  /* 0x000000ffff0c7224 */ /* 0x000fe200078e0008 */
[----:B------:R-:W-:Y:S01]  /*12140*/  MOV R14, 0x12170 ;  /* 0x00012170000e7802 */ /* 0x000fe20000000f00 */
[----:B------:R-:W-:-:S07]  /*12150*/  IMAD.MOV.U32 R13, RZ, RZ, R9 ;  /* 0x000000ffff0d7224 */ /* 0x000fce00078e0009 */
[----:B-12---:R-:W-:Y:S05]  /*12160*/  CALL.REL.NOINC `($__internal_1_$__cuda_sm20_div_rn_f64_full) ;  /* 0x000000ac00b87944 */ /* 0x006fea0003c00000 */
.L_x_755:
[----:B------:R-:W-:Y:S05]  /*12170*/  BSYNC.RECONVERGENT B2 ;  /* 0x0000000000027941 */ /* 0x000fea0003800200 */
.L_x_754:
        /* <DEDUP_REMOVED lines=26> */
.L_x_759:
[----:B------:R-:W-:Y:S05]  /*12320*/  BSYNC.RECONVERGENT B4 ;  /* 0x0000000000047941 */ /* 0x000fea0003800200 */
.L_x_758:
[----:B------:R-:W-:Y:S01]  /*12330*/  VIADD R10, R15, 0x1 ;  /* 0x000000010f0a7836 */ /* 0x000fe20000000000 */
[----:B------:R-:W-:Y:S06]  /*12340*/  BRA `(.L_x_760) ;  /* 0x0000000000087947 */ /* 0x000fec0003800000 */
.L_x_757:
[----:B------:R-:W-:Y:S01]  /*12350*/  DMUL R8, RZ, R12 ;  /* 0x0000000cff087228 */ /* 0x000fe20000000000 */
[----:B------:R-:W-:-:S10]  /*12360*/  IMAD.MOV.U32 R10, RZ, RZ, 0x1 ;  /* 0x00000001ff0a7424 */ /* 0x000fd400078e00ff */
.L_x_760:
[----:B------:R-:W-:Y:S05]  /*12370*/  BSYNC.RECONVERGENT B3 ;  /* 0x0000000000037941 */ /* 0x000fea0003800200 */
.L_x_756:
        /* <DEDUP_REMOVED lines=58> */
.L_x_762:
[----:B------:R-:W-:Y:S01]  /*12720*/  DMUL R28, RZ, R24 ;  /* 0x00000018ff1c7228 */ /* 0x000fe20000000000 */
[----:B0-----:R-:W-:-:S10]  /*12730*/  IMAD.MOV.U32 R9, RZ, RZ, RZ ;  /* 0x000000ffff097224 */ /* 0x001fd400078e00ff */
.L_x_763:
[----:B------:R-:W-:Y:S05]  /*12740*/  BSYNC.RECONVERGENT B3 ;  /* 0x0000000000037941 */ /* 0x000fea0003800200 */
.L_x_761:
        /* <DEDUP_REMOVED lines=102> */
.L_x_765:
[----:B------:R-:W-:Y:S05]  /*12db0*/  BSYNC.RECONVERGENT B1 ;  /* 0x0000000000017941 */ /* 0x000fea0003800200 */
.L_x_764:
[----:B------:R-:W-:Y:S04]  /*12dc0*/  BSSY.RECONVERGENT B2, `(.L_x_766) ;  /* 0x0000006000027945 */ /* 0x000fe80003800200 */
[----:B------:R-:W-:Y:S05]  /*12dd0*/  @P2 BRA P3, `(.L_x_767) ;  /* 0x0000000000102947 */ /* 0x000fea0001800000 */
[----:B------:R-:W-:Y:S01]  /*12de0*/  IMAD.MOV.U32 R12, RZ, RZ, R24 ;  /* 0x000000ffff0c7224 */ /* 0x000fe200078e0018 */
[----:B------:R-:W-:Y:S01]  /*12df0*/  MOV R14, 0x12e20 ;  /* 0x00012e20000e7802 */ /* 0x000fe20000000f00 */
[----:B------:R-:W-:-:S07]  /*12e00*/  IMAD.MOV.U32 R13, RZ, RZ, R25 ;  /* 0x000000ffff0d7224 */ /* 0x000fce00078e0019 */
[----:B-12---:R-:W-:Y:S05]  /*12e10*/  CALL.REL.NOINC `($__internal_1_$__cuda_sm20_div_rn_f64_full) ;  /* 0x000000a0008c7944 */ /* 0x006fea0003c00000 */
.L_x_767:
[----:B------:R-:W-:Y:S05]  /*12e20*/  BSYNC.RECONVERGENT B2 ;  /* 0x0000000000027941 */ /* 0x000fea0003800200 */
.L_x_766:
        /* <DEDUP_REMOVED lines=26> */
.L_x_771:
[----:B------:R-:W-:Y:S05]  /*12fd0*/  BSYNC.RECONVERGENT B4 ;  /* 0x0000000000047941 */ /* 0x000fea0003800200 */
.L_x_770:
[----:B------:R-:W-:Y:S01]  /*12fe0*/  VIADD R9, R15, 0x1 ;  /* 0x000000010f097836 */ /* 0x000fe20000000000 */
[----:B------:R-:W-:Y:S06]  /*12ff0*/  BRA `(.L_x_772) ;  /* 0x0000000000087947 */ /* 0x000fec0003800000 */
.L_x_769:
[----:B------:R-:W-:Y:S01]  /*13000*/  DMUL R32, RZ, R12 ;  /* 0x0000000cff207228 */ /* 0x000fe20000000000 */
[----:B------:R-:W-:-:S10]  /*13010*/  IMAD.MOV.U32 R9, RZ, RZ, 0x1 ;  /* 0x00000001ff097424 */ /* 0x000fd400078e00ff */
.L_x_772:
[----:B------:R-:W-:Y:S05]  /*13020*/  BSYNC.RECONVERGENT B3 ;  /* 0x0000000000037941 */ /* 0x000fea0003800200 */
.L_x_768:
        /* <DEDUP_REMOVED lines=58> */
.L_x_774:
[----:B0-----:R-:W-:Y:S01]  /*133d0*/  DMUL R28, RZ, R24 ;  /* 0x00000018ff1c7228 */ /* 0x001fe20000000000 */
[----:B------:R-:W-:-:S10]  /*133e0*/  IMAD.MOV.U32 R10, RZ, RZ, RZ ;  /* 0x000000ffff0a7224 */ /* 0x000fd400078e00ff */
.L_x_775:
[----:B------:R-:W-:Y:S05]  /*133f0*/  BSYNC.RECONVERGENT B3 ;  /* 0x0000000000037941 */ /* 0x000fea0003800200 */
.L_x_773:
        /* <DEDUP_REMOVED lines=99> */
[----:B------:R-:W-:Y:S02]  /*13a30*/  @!P1 LEA R17, R16, 0x3ff00000, 0x14 ;  /* 0x3ff0000010119811 */ /* 0x000fe400078ea0ff */
[----:B------:R-:W-:-:S06]  /*13a40*/  @!P1 MOV R16, RZ ;  /* 0x000000ff00109202 */ /* 0x000fcc0000000f00 */
[----:B------:R-:W-:-:S11]  /*13a50*/  @!P1 DMUL R28, R14, R16 ;  /* 0x000000100e1c9228 */ /* 0x000fd60000000000 */
.L_x_777:
[----:B------:R-:W-:Y:S05]  /*13a60*/  BSYNC.RECONVERGENT B1 ;  /* 0x0000000000017941 */ /* 0x000fea0003800200 */
.L_x_776:
[----:B------:R-:W-:Y:S04]  /*13a70*/  BSSY.RECONVERGENT B2, `(.L_x_778) ;  /* 0x0000006000027945 */ /* 0x000fe80003800200 */
[----:B------:R-:W-:Y:S05]  /*13a80*/  @P2 BRA P3, `(.L_x_779) ;  /* 0x0000000000102947 */ /* 0x000fea0001800000 */
[----:B------:R-:W-:Y:S01]  /*13a90*/  IMAD.MOV.U32 R12, RZ, RZ, R24 ;  /* 0x000000ffff0c7224 */ /* 0x000fe200078e0018 */
[----:B------:R-:W-:Y:S01]  /*13aa0*/  MOV R14, 0x13ad0 ;  /* 0x00013ad0000e7802 */ /* 0x000fe20000000f00 */
[----:B------:R-:W-:-:S07]  /*13ab0*/  IMAD.MOV.U32 R13, RZ, RZ, R25 ;  /* 0x000000ffff0d7224 */ /* 0x000fce00078e0019 */
[----:B-12---:R-:W-:Y:S05]  /*13ac0*/  CALL.REL.NOINC `($__internal_1_$__cuda_sm20_div_rn_f64_full) ;  /* 0x0000009400607944 */ /* 0x006fea0003c00000 */
.L_x_779:
[----:B------:R-:W-:Y:S05]  /*13ad0*/  BSYNC.RECONVERGENT B2 ;  /* 0x0000000000027941 */ /* 0x000fea0003800200 */
.L_x_778:
        /* <DEDUP_REMOVED lines=26> */
.L_x_783:
[----:B------:R-:W-:Y:S05]  /*13c80*/  BSYNC.RECONVERGENT B4 ;  /* 0x0000000000047941 */ /* 0x000fea0003800200 */
.L_x_782:
[----:B------:R-:W-:Y:S01]  /*13c90*/  VIADD R10, R15, 0x1 ;  /* 0x000000010f0a7836 */ /* 0x000fe20000000000 */
[----:B------:R-:W-:Y:S06]  /*13ca0*/  BRA `(.L_x_784) ;  /* 0x0000000000087947 */ /* 0x000fec0003800000 */
.L_x_781:
[----:B------:R-:W-:Y:S01]  /*13cb0*/  DMUL R32, RZ, R12 ;  /* 0x0000000cff207228 */ /* 0x000fe20000000000 */
[----:B------:R-:W-:-:S10]  /*13cc0*/  IMAD.MOV.U32 R10, RZ, RZ, 0x1 ;  /* 0x00000001ff0a7424 */ /* 0x000fd400078e00ff */
.L_x_784:
[----:B------:R-:W-:Y:S05]  /*13cd0*/  BSYNC.RECONVERGENT B3 ;  /* 0x0000000000037941 */ /* 0x000fea0003800200 */
.L_x_780:
        /* <DEDUP_REMOVED lines=58> */
.L_x_786:
[----:B0-----:R-:W-:Y:S01]  /*14080*/  DMUL R28, RZ, R24 ;  /* 0x00000018ff1c7228 */ /* 0x001fe20000000000 */
[----:B------:R-:W-:-:S10]  /*14090*/  IMAD.MOV.U32 R34, RZ, RZ, RZ ;  /* 0x000000ffff227224 */ /* 0x000fd400078e00ff */
.L_x_787:
[----:B------:R-:W-:Y:S05]  /*140a0*/  BSYNC.RECONVERGENT B3 ;  /* 0x0000000000037941 */ /* 0x000fea0003800200 */
.L_x_785:
        /* <DEDUP_REMOVED lines=102> */
.L_x_789:
[----:B------:R-:W-:Y:S05]  /*14710*/  BSYNC.RECONVERGENT B1 ;  /* 0x0000000000017941 */ /* 0x000fea0003800200 */
.L_x_788:
[----:B------:R-:W-:Y:S04]  /*14720*/  BSSY.RECONVERGENT B2, `(.L_x_790) ;  /* 0x0000006000027945 */ /* 0x000fe80003800200 */
[----:B------:R-:W-:Y:S05]  /*14730*/  @P2 BRA P3, `(.L_x_791) ;  /* 0x0000000000102947 */ /* 0x000fea0001800000 */
[----:B------:R-:W-:Y:S01]  /*14740*/  IMAD.MOV.U32 R12, RZ, RZ, R24 ;  /* 0x000000ffff0c7224 */ /* 0x000fe200078e0018 */
[----:B------:R-:W-:Y:S01]  /*14750*/  MOV R14, 0x14780 ;  /* 0x00014780000e7802 */ /* 0x000fe20000000f00 */
[----:B------:R-:W-:-:S07]  /*14760*/  IMAD.MOV.U32 R13, RZ, RZ, R25 ;  /* 0x000000ffff0d7224 */ /* 0x000fce00078e0019 */
[----:B-12---:R-:W-:Y:S05]  /*14770*/  CALL.REL.NOINC `($__internal_1_$__cuda_sm20_div_rn_f64_full) ;  /* 0x0000008800347944 */ /* 0x006fea0003c00000 */
.L_x_791:
[----:B------:R-:W-:Y:S05]  /*14780*/  BSYNC.RECONVERGENT B2 ;  /* 0x0000000000027941 */ /* 0x000fea0003800200 */
.L_x_790:
        /* <DEDUP_REMOVED lines=26> */
.L_x_795:
[----:B------:R-:W-:Y:S05]  /*14930*/  BSYNC.RECONVERGENT B4 ;  /* 0x0000000000047941 */ /* 0x000fea0003800200 */
.L_x_794:
[----:B------:R-:W-:Y:S01]  /*14940*/  VIADD R36, R15, 0x1 ;  /* 0x000000010f247836 */ /* 0x000fe20000000000 */
[----:B------:R-:W-:Y:S06]  /*14950*/  BRA `(.L_x_796) ;  /* 0x0000000000087947 */ /* 0x000fec0003800000 */
.L_x_793:
[----:B------:R-:W-:Y:S01]  /*14960*/  DMUL R24, RZ, R12 ;  /* 0x0000000cff187228 */ /* 0x000fe20000000000 */
[----:B------:R-:W-:-:S10]  /*14970*/  IMAD.MOV.U32 R36, RZ, RZ, 0x1 ;  /* 0x00000001ff247424 */ /* 0x000fd400078e00ff */
.L_x_796:
[----:B------:R-:W-:Y:S05]  /*14980*/  BSYNC.RECONVERGENT B3 ;  /* 0x0000000000037941 */ /* 0x000fea0003800200 */
.L_x_792:
        /* <DEDUP_REMOVED lines=58> */
.L_x_798:
[----:B0-----:R-:W-:Y:S01]  /*14d30*/  DMUL R32, RZ, R28 ;  /* 0x0000001cff207228 */ /* 0x001fe20000000000 */
[----:B------:R-:W-:-:S10]  /*14d40*/  IMAD.MOV.U32 R24, RZ, RZ, RZ ;  /* 0x000000ffff187224 */ /* 0x000fd400078e00ff */
.L_x_799:
[----:B------:R-:W-:Y:S05]  /*14d50*/  BSYNC.RECONVERGENT B3 ;  /* 0x0000000000037941 */ /* 0x000fea0003800200 */
.L_x_797:
        /* <DEDUP_REMOVED lines=102> */
.L_x_801:
[----:B------:R-:W-:Y:S05]  /*153c0*/  BSYNC.RECONVERGENT B1 ;  /* 0x0000000000017941 */ /* 0x000fea0003800200 */
.L_x_800:
[----:B------:R-:W-:Y:S04]  /*153d0*/  BSSY.RECONVERGENT B2, `(.L_x_802) ;  /* 0x0000006000027945 */ /* 0x000fe80003800200 */
[----:B------:R-:W-:Y:S05]  /*153e0*/  @P2 BRA P3, `(.L_x_803) ;  /* 0x0000000000102947 */ /* 0x000fea0001800000 */
[----:B------:R-:W-:Y:S01]  /*153f0*/  IMAD.MOV.U32 R12, RZ, RZ, R28 ;  /* 0x000000ffff0c7224 */ /* 0x000fe200078e001c */
[----:B------:R-:W-:Y:S01]  /*15400*/  MOV R14, 0x15430 ;  /* 0x00015430000e7802 */ /* 0x000fe20000000f00 */
[----:B------:R-:W-:-:S07]  /*15410*/  IMAD.MOV.U32 R13, RZ, RZ, R29 ;  /* 0x000000ffff0d7224 */ /* 0x000fce00078e001d */
[----:B-12---:R-:W-:Y:S05]  /*15420*/  CALL.REL.NOINC `($__internal_1_$__cuda_sm20_div_rn_f64_full) ;  /* 0x0000007c00087944 */ /* 0x006fea0003c00000 */
.L_x_803:
[----:B------:R-:W-:Y:S05]  /*15430*/  BSYNC.RECONVERGENT B2 ;  /* 0x0000000000027941 */ /* 0x000fea0003800200 */
.L_x_802:
        /* <DEDUP_REMOVED lines=26> */
.L_x_807:
[----:B------:R-:W-:Y:S05]  /*155e0*/  BSYNC.RECONVERGENT B4 ;  /* 0x0000000000047941 */ /* 0x000fea0003800200 */
.L_x_806:
[----:B------:R-:W-:Y:S01]  /*155f0*/  VIADD R24, R15, 0x1 ;  /* 0x000000010f187836 */ /* 0x000fe20000000000 */
[----:B------:R-:W-:Y:S06]  /*15600*/  BRA `(.L_x_808) ;  /* 0x0000000000087947 */ /* 0x000fec0003800000 */
.L_x_805:
[----:B------:R-:W-:Y:S01]  /*15610*/  DMUL R34, RZ, R12 ;  /* 0x0000000cff227228 */ /* 0x000fe20000000000 */
[----:B------:R-:W-:-:S10]  /*15620*/  IMAD.MOV.U32 R24, RZ, RZ, 0x1 ;  /* 0x00000001ff187424 */ /* 0x000fd400078e00ff */
.L_x_808:
[----:B------:R-:W-:Y:S05]  /*15630*/  BSYNC.RECONVERGENT B3 ;  /* 0x0000000000037941 */ /* 0x000fea0003800200 */
.L_x_804:
        /* <DEDUP_REMOVED lines=58> */
.L_x_810:
[----:B0-----:R-:W-:Y:S01]  /*159e0*/  DMUL R32, RZ, R28 ;  /* 0x0000001cff207228 */ /* 0x001fe20000000000 */
[----:B------:R-:W-:-:S10]  /*159f0*/  IMAD.MOV.U32 R36, RZ, RZ, RZ ;  /* 0x000000ffff247224 */ /* 0x000fd400078e00ff */
.L_x_811:
[----:B------:R-:W-:Y:S05]  /*15a00*/  BSYNC.RECONVERGENT B3 ;  /* 0x0000000000037941 */ /* 0x000fea0003800200 */
.L_x_809:
        /* <DEDUP_REMOVED lines=102> */
.L_x_813:
[----:B------:R-:W-:Y:S05]  /*16070*/  BSYNC.RECONVERGENT B1 ;  /* 0x0000000000017941 */ /* 0x000fea0003800200 */
.L_x_812:
[----:B------:R-:W-:Y:S04]  /*16080*/  BSSY.RECONVERGENT B2, `(.L_x_814) ;  /* 0x0000006000027945 */ /* 0x000fe80003800200 */
[----:B------:R-:W-:Y:S05]  /*16090*/  @P2 BRA P3, `(.L_x_815) ;  /* 0x0000000000102947 */ /* 0x000fea0001800000 */
[----:B------:R-:W-:Y:S01]  /*160a0*/  IMAD.MOV.U32 R12, RZ, RZ, R28 ;  /* 0x000000ffff0c7224 */ /* 0x000fe200078e001c */
[----:B------:R-:W-:Y:S01]  /*160b0*/  MOV R14, 0x160e0 ;  /* 0x000160e0000e7802 */ /* 0x000fe20000000f00 */
[----:B------:R-:W-:-:S07]  /*160c0*/  IMAD.MOV.U32 R13, RZ, RZ, R29 ;  /* 0x000000ffff0d7224 */ /* 0x000fce00078e001d */
[----:B-12---:R-:W-:Y:S05]  /*160d0*/  CALL.REL.NOINC `($__internal_1_$__cuda_sm20_div_rn_f64_full) ;  /* 0x0000006c00dc7944 */ /* 0x006fea0003c00000 */
.L_x_815:
[----:B------:R-:W-:Y:S05]  /*160e0*/  BSYNC.RECONVERGENT B2 ;  /* 0x0000000000027941 */ /* 0x000fea0003800200 */
.L_x_814:
        /* <DEDUP_REMOVED lines=26> */
.L_x_819:
[----:B------:R-:W-:Y:S05]  /*16290*/  BSYNC.RECONVERGENT B4 ;  /* 0x0000000000047941 */ /* 0x000fea0003800200 */
.L_x_818:
[----:B------:R-:W-:Y:S01]  /*162a0*/  VIADD R40, R15, 0x1 ;  /* 0x000000010f287836 */ /* 0x000fe20000000000 */
[----:B------:R-:W-:Y:S06]  /*162b0*/  BRA `(.L_x_820) ;  /* 0x0000000000087947 */ /* 0x000fec0003800000 */
.L_x_817:
[----:B------:R-:W-:Y:S01]  /*162c0*/  DMUL R28, RZ, R12 ;  /* 0x0000000cff1c7228 */ /* 0x000fe20000000000 */
[----:B------:R-:W-:-:S10]  /*162d0*/  IMAD.MOV.U32 R40, RZ, RZ, 0x1 ;  /* 0x00000001ff287424 */ /* 0x000fd400078e00ff */
.L_x_820:
[----:B------:R-:W-:Y:S05]  /*162e0*/  BSYNC.RECONVERGENT B3 ;  /* 0x0000000000037941 */ /* 0x000fea0003800200 */
.L_x_816:
        /* <DEDUP_REMOVED lines=58> */
.L_x_822:
[----:B0-----:R-:W-:Y:S01]  /*16690*/  DMUL R34, RZ, R32 ;  /* 0x00000020ff227228 */ /* 0x001fe20000000000 */
[----:B------:R-:W-:-:S10]  /*166a0*/  IMAD.MOV.U32 R28, RZ, RZ, RZ ;  /* 0x000000ffff1c7224 */ /* 0x000fd400078e00ff */
.L_x_823:
[----:B------:R-:W-:Y:S05]  /*166b0*/  BSYNC.RECONVERGENT B3 ;  /* 0x0000000000037941 */ /* 0x000fea0003800200 */
.L_x_821:
        /* <DEDUP_REMOVED lines=101> */
.L_x_825:
[----:B------:R-:W-:Y:S05]  /*16d10*/  BSYNC.RECONVERGENT B1 ;  /* 0x0000000000017941 */ /* 0x000fea0003800200 */
.L_x_824:
[----:B------:R-:W-:Y:S04]  /*16d20*/  BSSY.RECONVERGENT B2, `(.L_x_826) ;  /* 0x0000006000027945 */ /* 0x000fe80003800200 */
[----:B------:R-:W-:Y:S05]  /*16d30*/  @P2 BRA P3, `(.L_x_827) ;  /* 0x0000000000102947 */ /* 0x000fea0001800000 */
[----:B------:R-:W-:Y:S01]  /*16d40*/  IMAD.MOV.U32 R12, RZ, RZ, R32 ;  /* 0x000000ffff0c7224 */ /* 0x000fe200078e0020 */
[----:B------:R-:W-:Y:S02]  /*16d50*/  MOV R13, R33 ;  /* 0x00000021000d7202 */ /* 0x000fe40000000f00 */
[----:B------:R-:W-:-:S07]  /*16d60*/  MOV R14, 0x16d80 ;  /* 0x00016d80000e7802 */ /* 0x000fce0000000f00 */
[----:B-12---:R-:W-:Y:S05]  /*16d70*/  CALL.REL.NOINC `($__internal_1_$__cuda_sm20_div_rn_f64_full) ;  /* 0x0000006000b47944 */ /* 0x006fea0003c00000 */
.L_x_827:
[----:B------:R-:W-:Y:S05]  /*16d80*/  BSYNC.RECONVERGENT B2 ;  /* 0x0000000000027941 */ /* 0x000fea0003800200 */
.L_x_826:
        /* <DEDUP_REMOVED lines=26> */
.L_x_831:
[----:B------:R-:W-:Y:S05]  /*16f30*/  BSYNC.RECONVERGENT B4 ;  /* 0x0000000000047941 */ /* 0x000fea0003800200 */
.L_x_830:
[----:B------:R-:W-:Y:S01]  /*16f40*/  VIADD R28, R15, 0x1 ;  /* 0x000000010f1c7836 */ /* 0x000fe20000000000 */
[----:B------:R-:W-:Y:S06]  /*16f50*/  BRA `(.L_x_832) ;  /* 0x0000000000087947 */ /* 0x000fec0003800000 */
.L_x_829:
[----:B------:R-:W-:Y:S01]  /*16f60*/  DMUL R40, RZ, R12 ;  /* 0x0000000cff287228 */ /* 0x000fe20000000000 */
[----:B------:R-:W-:-:S10]  /*16f70*/  IMAD.MOV.U32 R28, RZ, RZ, 0x1 ;  /* 0x00000001ff1c7424 */ /* 0x000fd400078e00ff */
.L_x_832:
[----:B------:R-:W-:Y:S05]  /*16f80*/  BSYNC.RECONVERGENT B3 ;  /* 0x0000000000037941 */ /* 0x000fea0003800200 */
.L_x_828:
        /* <DEDUP_REMOVED lines=58> */
.L_x_834:
[----:B------:R-:W-:Y:S01]  /*17330*/  DMUL R38, RZ, R32 ;  /* 0x00000020ff267228 */ /* 0x000fe20000000000 */
[----:B------:R-:W-:-:S10]  /*17340*/  IMAD.MOV.U32 R40, RZ, RZ, RZ ;  /* 0x000000ffff287224 */ /* 0x000fd400078e00ff */
.L_x_835:
[----:B------:R-:W-:Y:S05]  /*17350*/  BSYNC.RECONVERGENT B3 ;  /* 0x0000000000037941 */ /* 0x000fea0003800200 */
.L_x_833:
        /* <DEDUP_REMOVED lines=101> */
.L_x_837:
[----:B------:R-:W-:Y:S05]  /*179b0*/  BSYNC.RECONVERGENT B1 ;  /* 0x0000000000017941 */ /* 0x000fea0003800200 */
.L_x_836:
[----:B------:R-:W-:Y:S04]  /*179c0*/  BSSY.RECONVERGENT B2, `(.L_x_838) ;  /* 0x0000006000027945 */ /* 0x000fe80003800200 */
[----:B------:R-:W-:Y:S05]  /*179d0*/  @P2 BRA P3, `(.L_x_839) ;  /* 0x0000000000102947 */ /* 0x000fea0001800000 */
[----:B------:R-:W-:Y:S01]  /*179e0*/  IMAD.MOV.U32 R12, RZ, RZ, R32 ;  /* 0x000000ffff0c7224 */ /* 0x000fe200078e0020 */
[----:B------:R-:W-:Y:S01]  /*179f0*/  MOV R14, 0x17a20 ;  /* 0x00017a20000e7802 */ /* 0x000fe20000000f00 */
[----:B------:R-:W-:-:S07]  /*17a00*/  IMAD.MOV.U32 R13, RZ, RZ, R33 ;  /* 0x000000ffff0d7224 */ /* 0x000fce00078e0021 */
[----:B-12---:R-:W-:Y:S05]  /*17a10*/  CALL.REL.NOINC `($__internal_1_$__cuda_sm20_div_rn_f64_full) ;  /* 0x00000054008c7944 */ /* 0x006fea0003c00000 */
.L_x_839:
[----:B------:R-:W-:Y:S05]  /*17a20*/  BSYNC.RECONVERGENT B2 ;  /* 0x0000000000027941 */ /* 0x000fea0003800200 */
.L_x_838:
        /* <DEDUP_REMOVED lines=26> */
.L_x_843:
[----:B------:R-:W-:Y:S05]  /*17bd0*/  BSYNC.RECONVERGENT B4 ;  /* 0x0000000000047941 */ /* 0x000fea0003800200 */
.L_x_842:
[----:B------:R-:W-:Y:S01]  /*17be0*/  VIADD R42, R15, 0x1 ;  /* 0x000000010f2a7836 */ /* 0x000fe20000000000 */
[----:B------:R-:W-:Y:S06]  /*17bf0*/  BRA `(.L_x_844) ;  /* 0x0000000000087947 */ /* 0x000fec0003800000 */
.L_x_841:
[----:B------:R-:W-:Y:S01]  /*17c00*/  DMUL R38, RZ, R12 ;  /* 0x0000000cff267228 */ /* 0x000fe20000000000 */
[----:B------:R-:W-:-:S10]  /*17c10*/  IMAD.MOV.U32 R42, RZ, RZ, 0x1 ;  /* 0x00000001ff2a7424 */ /* 0x000fd400078e00ff */
.L_x_844:
[----:B------:R-:W-:Y:S05]  /*17c20*/  BSYNC.RECONVERGENT B3 ;  /* 0x0000000000037941 */ /* 0x000fea0003800200 */
.L_x_840:
        /* <DEDUP_REMOVED lines=54> */
[----:B------:R-:W-:Y:S01]  /*17f90*/  MOV R32, R15 ;  /* 0x0000000f00207202 */ /* 0x000fe20000000f00 */
[----:B------:R-:W-:Y:S02]  /*17fa0*/  IMAD.MOV.U32 R40, RZ, RZ, R16 ;  /* 0x000000ffff287224 */ /* 0x000fe400078e0010 */
[----:B------:R-:W-:Y:S01]  /*17fb0*/  IMAD.MOV.U32 R41, RZ, RZ, R17 ;  /* 0x000000ffff297224 */ /* 0x000fe200078e0011 */
[----:B------:R-:W-:Y:S06]  /*17fc0*/  BRA `(.L_x_847) ;  /* 0x0000000000087947 */ /* 0x000fec0003800000 */
.L_x_846:
[----:B0-----:R-:W-:Y:S01]  /*17fd0*/  DMUL R40, RZ, R34 ;  /* 0x00000022ff287228 */ /* 0x001fe20000000000 */
[----:B------:R-:W-:-:S10]  /*17fe0*/  IMAD.MOV.U32 R32, RZ, RZ, RZ ;  /* 0x000000ffff207224 */ /* 0x000fd400078e00ff */
.L_x_847:
[----:B------:R-:W-:Y:S05]  /*17ff0*/  BSYNC.RECONVERGENT B3 ;  /* 0x0000000000037941 */ /* 0x000fea0003800200 */
.L_x_845:
        /* <DEDUP_REMOVED lines=101> */
.L_x_849:
[----:B------:R-:W-:Y:S05]  /*18650*/  BSYNC.RECONVERGENT B1 ;  /* 0x0000000000017941 */ /* 0x000fea0003800200 */
.L_x_848:
[----:B------:R-:W-:Y:S04]  /*18660*/  BSSY.RECONVERGENT B2, `(.L_x_850) ;  /* 0x0000006000027945 */ /* 0x000fe80003800200 */
[----:B------:R-:W-:Y:S05]  /*18670*/  @P2 BRA P3, `(.L_x_851) ;  /* 0x0000000000102947 */ /* 0x000fea0001800000 */
[----:B------:R-:W-:Y:S01]  /*18680*/  IMAD.MOV.U32 R12, RZ, RZ, R34 ;  /* 0x000000ffff0c7224 */ /* 0x000fe200078e0022 */
[----:B------:R-:W-:Y:S01]  /*18690*/  MOV R14, 0x186c0 ;  /* 0x000186c0000e7802 */ /* 0x000fe20000000f00 */
[----:B------:R-:W-:-:S07]  /*186a0*/  IMAD.MOV.U32 R13, RZ, RZ, R35 ;  /* 0x000000ffff0d7224 */ /* 0x000fce00078e0023 */
[----:B-12---:R-:W-:Y:S05]  /*186b0*/  CALL.REL.NOINC `($__internal_1_$__cuda_sm20_div_rn_f64_full) ;  /* 0x0000004800647944 */ /* 0x006fea0003c00000 */
.L_x_851:
[----:B------:R-:W-:Y:S05]  /*186c0*/  BSYNC.RECONVERGENT B2 ;  /* 0x0000000000027941 */ /* 0x000fea0003800200 */
.L_x_850:
        /* <DEDUP_REMOVED lines=26> */
.L_x_855:
[----:B------:R-:W-:Y:S05]  /*18870*/  BSYNC.RECONVERGENT B4 ;  /* 0x0000000000047941 */ /* 0x000fea0003800200 */
.L_x_854:
[----:B------:R-:W-:Y:S01]  /*18880*/  VIADD R32, R15, 0x1 ;  /* 0x000000010f207836 */ /* 0x000fe20000000000 */
[----:B------:R-:W-:Y:S06]  /*18890*/  BRA `(.L_x_856) ;  /* 0x0000000000087947 */ /* 0x000fec0003800000 */
.L_x_853:
[----:B------:R-:W-:Y:S01]  /*188a0*/  DMUL R42, RZ, R12 ;  /* 0x0000000cff2a7228 */ /* 0x000fe20000000000 */
[----:B------:R-:W-:-:S10]  /*188b0*/  IMAD.MOV.U32 R32, RZ, RZ, 0x1 ;  /* 0x00000001ff207424 */ /* 0x000fd400078e00ff */
.L_x_856:
[----:B------:R-:W-:Y:S05]  /*188c0*/  BSYNC.RECONVERGENT B3 ;  /* 0x0000000000037941 */ /* 0x000fea0003800200 */
.L_x_852:
        /* <DEDUP_REMOVED lines=58> */
.L_x_858:
[----:B0-----:R-:W-:Y:S01]  /*18c70*/  DMUL R40, RZ, R34 ;  /* 0x00000022ff287228 */ /* 0x001fe20000000000 */
[----:B------:R-:W-:-:S10]  /*18c80*/  IMAD.MOV.U32 R44, RZ, RZ, RZ ;  /* 0x000000ffff2c7224 */ /* 0x000fd400078e00ff */
.L_x_859:
[----:B------:R-:W-:Y:S05]  /*18c90*/  BSYNC.RECONVERGENT B3 ;  /* 0x0000000000037941 */ /* 0x000fea0003800200 */
.L_x_857:
        /* <DEDUP_REMOVED lines=24> */
[----:B------:R-:W-:Y:S01]  /*18e20*/  IMAD.MOV.U32 R18, RZ, RZ, 0x0 ;  /* 0x00000000ff127424 */ /* 0x000fe200078e00ff */
[----:B------:R-:W-:-:S06]  /*18e30*/  MOV R19, 0x40440000 ;  /* 0x4044000000137802 */ /* 0x000fcc0000000f00 */
        /* <DEDUP_REMOVED lines=75> */
.L_x_861:
[----:B------:R-:W-:Y:S05]  /*192f0*/  BSYNC.RECONVERGENT B1 ;  /* 0x0000000000017941 */ /* 0x000fea0003800200 */
.L_x_860:
[----:B------:R-:W-:Y:S04]  /*19300*/  BSSY.RECONVERGENT B2, `(.L_x_862) ;  /* 0x0000008000027945 */ /* 0x000fe80003800200 */
[----:B------:R-:W-:Y:S05]  /*19310*/  @P2 BRA P3, `(.L_x_863) ;  /* 0x0000000000182947 */ /* 0x000fea0001800000 */
[----:B------:R-:W-:Y:S01]  /*19320*/  IMAD.MOV.U32 R12, RZ, RZ, R34 ;  /* 0x000000ffff0c7224 */ /* 0x000fe200078e0022 */
[----:B------:R-:W-:Y:S01]  /*19330*/  MOV R14, 0x19360 ;  /* 0x00019360000e7802 */ /* 0x000fe20000000f00 */
[----:B------:R-:W-:-:S07]  /*19340*/  IMAD.MOV.U32 R13, RZ, RZ, R35 ;  /* 0x000000ffff0d7224 */ /* 0x000fce00078e0023 */
[----:B-12---:R-:W-:Y:S05]  /*19350*/  CALL.REL.NOINC `($__internal_1_$__cuda_sm20_div_rn_f64_full) ;  /* 0x0000003c003c7944 */ /* 0x006fea0003c00000 */
[----:B------:R-:W-:Y:S02]  /*19360*/  IMAD.MOV.U32 R16, RZ, RZ, R12 ;  /* 0x000000ffff107224 */ /* 0x000fe400078e000c */
[----:B------:R-:W-:-:S07]  /*19370*/  IMAD.MOV.U32 R17, RZ, RZ, R13 ;  /* 0x000000ffff117224 */ /* 0x000fce00078e000d */
.L_x_863:
[----:B------:R-:W-:Y:S05]  /*19380*/  BSYNC.RECONVERGENT B2 ;  /* 0x0000000000027941 */ /* 0x000fea0003800200 */
.L_x_862:
        /* <DEDUP_REMOVED lines=22> */
[----:B-12---:R-:W-:Y:S05]  /*194f0*/  CALL.REL.NOINC `($_ZN3cub18CUB_300001_SM_10006detail6reduce28DeviceReduceSingleTileKernelINS2_10policy_hubIfyN4cuda3std3__44plusIfEEE10Policy1000EN6thrust24THRUST_300001_SM_1000_NS6detail15normal_iteratorINSD_10device_ptrIdEEEEPdyS9_df9integrateEEvT0_T1_T2_T3_T4_T6_$__internal_trig_reduction_slowpathd) ;  /* 0x0000004000687944 */ /* 0x006fea0003c00000 */
[----:B------:R-:W-:Y:S02]  /*19500*/  IMAD.MOV.U32 R12, RZ, RZ, R15 ;  /* 0x000000ffff0c7224 */ /* 0x000fe400078e000f */
[----:B------:R-:W-:Y:S02]  /*19510*/  IMAD.MOV.U32 R38, RZ, RZ, R16 ;  /* 0x000000ffff267224 */ /* 0x000fe400078e0010 */
[----:B------:R-:W-:-:S07]  /*19520*/  IMAD.MOV.U32 R39, RZ, RZ, R17 ;  /* 0x000000ffff277224 */ /* 0x000fce00078e0011 */
.L_x_867:
[----:B------:R-:W-:Y:S05]  /*19530*/  BSYNC.RECONVERGENT B4 ;  /* 0x0000000000047941 */ /* 0x000fea0003800200 */
.L_x_866:
[----:B------:R-:W-:Y:S01]  /*19540*/  VIADD R44, R12, 0x1 ;  /* 0x000000010c2c7836 */ /* 0x000fe20000000000 */
[----:B------:R-:W-:Y:S06]  /*19550*/  BRA `(.L_x_868) ;  /* 0x0000000000087947 */ /* 0x000fec0003800000 */
.L_x_865:
[----:B------:R-:W-:Y:S01]  /*19560*/  DMUL R38, RZ, R16 ;  /* 0x00000010ff267228 */ /* 0x000fe20000000000 */
[----:B------:R-:W-:-:S10]  /*19570*/  IMAD.MOV.U32 R44, RZ, RZ, 0x1 ;  /* 0x00000001ff2c7424 */ /* 0x000fd400078e00ff */
.L_x_868:
[----:B------:R-:W-:Y:S05]  /*19580*/  BSYNC.RECONVERGENT B3 ;  /* 0x0000000000037941 */ /* 0x000fea0003800200 */
.L_x_864:
        /* <DEDUP_REMOVED lines=58> */
.L_x_870:
[----:B0-----:R-:W-:Y:S01]  /*19930*/  DMUL R42, RZ, R40 ;  /* 0x00000028ff2a7228 */ /* 0x001fe20000000000 */
[----:B------:R-:W-:-:S10]  /*19940*/  IMAD.MOV.U32 R34, RZ, RZ, RZ ;  /* 0x000000ffff227224 */ /* 0x000fd400078e00ff */
.L_x_871:
[----:B------:R-:W-:Y:S05]  /*19950*/  BSYNC.RECONVERGENT B3 ;  /* 0x0000000000037941 */ /* 0x000fea0003800200 */
.L_x_869:
        /* <DEDUP_REMOVED lines=101> */
.L_x_873:
[----:B------:R-:W-:Y:S05]  /*19fb0*/  BSYNC.RECONVERGENT B1 ;  /* 0x0000000000017941 */ /* 0x000fea0003800200 */
.L_x_872:
        /* <DEDUP_REMOVED lines=8> */
.L_x_875:
[----:B------:R-:W-:Y:S05]  /*1a040*/  BSYNC.RECONVERGENT B2 ;  /* 0x0000000000027941 */ /* 0x000fea0003800200 */
.L_x_874:
        /* <DEDUP_REMOVED lines=20> */
[----:B------:R-:W-:Y:S02]  /*1a190*/  MOV R23, R17 ;  /* 0x0000001100177202 */ /* 0x000fe40000000f00 */
[----:B------:R-:W-:-:S07]  /*1a1a0*/  MOV R36, 0x1a1c0 ;  /* 0x0001a1c000247802 */ /* 0x000fce0000000f00 */
[----:B-12---:R-:W-:Y:S05]  /*1a1b0*/  CALL.REL.NOINC `($_ZN3cub18CUB_300001_SM_10006detail6reduce28DeviceReduceSingleTileKernelINS2_10policy_hubIfyN4cuda3std3__44plusIfEEE10Policy1000EN6thrust24THRUST_300001_SM_1000_NS6detail15normal_iteratorINSD_10device_ptrIdEEEEPdyS9_df9integrateEEvT0_T1_T2_T3_T4_T6_$__internal_trig_reduction_slowpathd) ;  /* 0x0000003400387944 */ /* 0x006fea0003c00000 */
[----:B------:R-:W-:Y:S02]  /*1a1c0*/  IMAD.MOV.U32 R12, RZ, RZ, R15 ;  /* 0x000000ffff0c7224 */ /* 0x000fe400078e000f */
[----:B------:R-:W-:Y:S02]  /*1a1d0*/  IMAD.MOV.U32 R44, RZ, RZ, R16 ;  /* 0x000000ffff2c7224 */ /* 0x000fe400078e0010 */
[----:B------:R-:W-:-:S07]  /*1a1e0*/  IMAD.MOV.U32 R45, RZ, RZ, R17 ;  /* 0x000000ffff2d7224 */ /* 0x000fce00078e0011 */
.L_x_879:
[----:B------:R-:W-:Y:S05]  /*1a1f0*/  BSYNC.RECONVERGENT B4 ;  /* 0x0000000000047941 */ /* 0x000fea0003800200 */
.L_x_878:
[----:B------:R-:W-:Y:S01]  /*1a200*/  VIADD R34, R12, 0x1 ;  /* 0x000000010c227836 */ /* 0x000fe20000000000 */
[----:B------:R-:W-:Y:S06]  /*1a210*/  BRA `(.L_x_880) ;  /* 0x0000000000087947 */ /* 0x000fec0003800000 */
.L_x_877:
[----:B------:R-:W-:Y:S01]  /*1a220*/  DMUL R44, RZ, R16 ;  /* 0x00000010ff2c7228 */ /* 0x000fe20000000000 */
[----:B------:R-:W-:-:S10]  /*1a230*/  IMAD.MOV.U32 R34, RZ, RZ, 0x1 ;  /* 0x00000001ff227424 */ /* 0x000fd400078e00ff */
.L_x_880:
[----:B------:R-:W-:Y:S05]  /*1a240*/  BSYNC.RECONVERGENT B3 ;  /* 0x0000000000037941 */ /* 0x000fea0003800200 */
.L_x_876:
        /* <DEDUP_REMOVED lines=58> */
.L_x_882:
[----:B0-----:R-:W-:Y:S01]  /*1a5f0*/  DMUL R42, RZ, R40 ;  /* 0x00000028ff2a7228 */ /* 0x001fe20000000000 */
[----:B------:R-:W-:-:S10]  /*1a600*/  IMAD.MOV.U32 R44, RZ, RZ, RZ ;  /* 0x000000ffff2c7224 */ /* 0x000fd400078e00ff */
.L_x_883:
[----:B------:R-:W-:Y:S05]  /*1a610*/  BSYNC.RECONVERGENT B3 ;  /* 0x0000000000037941 */ /* 0x000fea0003800200 */
.L_x_881:
        /* <DEDUP_REMOVED lines=101> */
.L_x_885:
[----:B------:R-:W-:Y:S05]  /*1ac70*/  BSYNC.RECONVERGENT B1 ;  /* 0x0000000000017941 */ /* 0x000fea0003800200 */
.L_x_884:
        /* <DEDUP_REMOVED lines=8> */
.L_x_887:
[----:B------:R-:W-:Y:S05]  /*1ad00*/  BSYNC.RECONVERGENT B2 ;  /* 0x0000000000027941 */ /* 0x000fea0003800200 */
.L_x_886:
        /* <DEDUP_REMOVED lines=26> */
.L_x_891:
[----:B------:R-:W-:Y:S05]  /*1aeb0*/  BSYNC.RECONVERGENT B4 ;  /* 0x0000000000047941 */ /* 0x000fea0003800200 */
.L_x_890:
[----:B------:R-:W-:Y:S01]  /*1aec0*/  VIADD R46, R12, 0x1 ;  /* 0x000000010c2e7836 */ /* 0x000fe20000000000 */
[----:B------:R-:W-:Y:S06]  /*1aed0*/  BRA `(.L_x_892) ;  /* 0x0000000000087947 */ /* 0x000fec0003800000 */
.L_x_889:
[----:B------:R-:W-:Y:S01]  /*1aee0*/  DMUL R36, RZ, R16 ;  /* 0x00000010ff247228 */ /* 0x000fe20000000000 */
[----:B------:R-:W-:-:S10]  /*1aef0*/  IMAD.MOV.U32 R46, RZ, RZ, 0x1 ;  /* 0x00000001ff2e7424 */ /* 0x000fd400078e00ff */
.L_x_892:
[----:B------:R-:W-:Y:S05]  /*1af00*/  BSYNC.RECONVERGENT B3 ;  /* 0x0000000000037941 */ /* 0x000fea0003800200 */
.L_x_888:
        /* <DEDUP_REMOVED lines=53> */
[----:B-12---:R-:W-:Y:S05]  /*1b260*/  CALL.REL.NOINC `($_ZN3cub18CUB_300001_SM_10006detail6reduce28DeviceReduceSingleTileKernelINS2_10policy_hubIfyN4cuda3std3__44plusIfEEE10Policy1000EN6thrust24THRUST_300001_SM_1000_NS6detail15normal_iteratorINSD_10device_ptrIdEEEEPdyS9_df9integrateEEvT0_T1_T2_T3_T4_T6_$__internal_trig_reduction_slowpathd) ;  /* 0x00000024000c7944 */ /* 0x006fea0003c00000 */
[----:B------:R-:W-:Y:S02]  /*1b270*/  IMAD.MOV.U32 R30, RZ, RZ, R15 ;  /* 0x000000ffff1e7224 */ /* 0x000fe400078e000f */
[----:B------:R-:W-:Y:S02]  /*1b280*/  IMAD.MOV.U32 R42, RZ, RZ, R16 ;  /* 0x000000ffff2a7224 */ /* 0x000fe400078e0010 */
[----:B------:R-:W-:Y:S01]  /*1b290*/  IMAD.MOV.U32 R43, RZ, RZ, R17 ;  /* 0x000000ffff2b7224 */ /* 0x000fe200078e0011 */
[----:B------:R-:W-:Y:S06]  /*1b2a0*/  BRA `(.L_x_895) ;  /* 0x0000000000087947 */ /* 0x000fec0003800000 */
.L_x_894:
[----:B0-----:R-:W-:Y:S01]  /*1b2b0*/  DMUL R42, RZ, R40 ;  /* 0x00000028ff2a7228 */ /* 0x001fe20000000000 */
[----:B------:R-:W-:-:S10]  /*1b2c0*/  IMAD.MOV.U32 R30, RZ, RZ, RZ ;  /* 0x000000ffff1e7224 */ /* 0x000fd400078e00ff */
.L_x_895:
[----:B------:R-:W-:Y:S05]  /*1b2d0*/  BSYNC.RECONVERGENT B3 ;  /* 0x0000000000037941 */ /* 0x000fea0003800200 */
.L_x_893:
        /* <DEDUP_REMOVED lines=101> */
.L_x_897:
[----:B------:R-:W-:Y:S05]  /*1b930*/  BSYNC.RECONVERGENT B1 ;  /* 0x0000000000017941 */ /* 0x000fea0003800200 */
.L_x_896:
        /* <DEDUP_REMOVED lines=8> */
.L_x_899:
[----:B------:R-:W-:Y:S05]  /*1b9c0*/  BSYNC.RECONVERGENT B2 ;  /* 0x0000000000027941 */ /* 0x000fea0003800200 */
.L_x_898:
        /* <DEDUP_REMOVED lines=26> */
.L_x_903:
[----:B------:R-:W-:Y:S05]  /*1bb70*/  BSYNC.RECONVERGENT B4 ;  /* 0x0000000000047941 */ /* 0x000fea0003800200 */
.L_x_902:
[----:B------:R-:W-:Y:S01]  /*1bb80*/  VIADD R30, R12, 0x1 ;  /* 0x000000010c1e7836 */ /* 0x000fe20000000000 */
[----:B------:R-:W-:Y:S06]  /*1bb90*/  BRA `(.L_x_904) ;  /* 0x0000000000087947 */ /* 0x000fec0003800000 */
.L_x_901:
[----:B------:R-:W-:Y:S01]  /*1bba0*/  DMUL R40, RZ, R16 ;  /* 0x00000010ff287228 */ /* 0x000fe20000000000 */
[----:B------:R-:W-:-:S10]  /*1bbb0*/  IMAD.MOV.U32 R30, RZ, RZ, 0x1 ;  /* 0x00000001ff1e7424 */ /* 0x000fd400078e00ff */
.L_x_904:
[----:B------:R-:W-:Y:S05]  /*1bbc0*/  BSYNC.RECONVERGENT B3 ;  /* 0x0000000000037941 */ /* 0x000fea0003800200 */
.L_x_900:
        /* <DEDUP_REMOVED lines=10> */
[----:B-1----:R-:W-:Y:S01]  /*1bc70*/  FADD R4, R4, R11 ;  /* 0x0000000b04047221 */ /* 0x002fe20000000000 */
[----:B------:R-:W-:Y:S01]  /*1bc80*/  ISETP.NE.U32.AND P0, PT, R36, 0x1, PT ;  /* 0x000000012400780c */ /* 0x000fe20003f05070 */
[----:B------:R-:W-:-:S02]  /*1bc90*/  IMAD.MOV.U32 R36, RZ, RZ, 0x20fd8164 ;  /* 0x20fd8164ff247424 */ /* 0x000fc400078e00ff */
[----:B------:R-:W-:Y:S01]  /*1bca0*/  FADD R11, R6, R7 ;  /* 0x00000007060b7221 */ /* 0x000fe20000000000 */
[----:B------:R-:W-:Y:S01]  /*1bcb0*/  FADD R8, R8, R9 ;  /* 0x0000000908087221 */ /* 0x000fe20000000000 */
[----:B------:R-:W-:Y:S01]  /*1bcc0*/  FSEL R37, -R37, 0.11223486810922622681, !P0 ;  /* 0x3de5db6525257808 */ /* 0x000fe20004000100 */
[----:B------:R-:W-:Y:S01]  /*1bcd0*/  FADD R25, R10, R25 ;  /* 0x000000190a197221 */ /* 0x000fe20000000000 */
[----:B------:R-:W-:Y:S01]  /*1bce0*/  FSEL R36, R36, -8.06006814911005101289e+34, !P0 ;  /* 0xf9785eba24247808 */ /* 0x000fe20004000000 */
[----:B------:R-:W-:Y:S01]  /*1bcf0*/  FADD R24, R24, R29 ;  /* 0x0000001d18187221 */ /* 0x000fe20000000000 */
[----:B------:R-:W-:Y:S01]  /*1bd00*/  FADD R33, R28, R33 ;  /* 0x000000211c217221 */ /* 0x000fe20000000000 */
[----:B------:R-:W-:Y:S01]  /*1bd10*/  FADD R32, R32, R35 ;  /* 0x0000002320207221 */ /* 0x000fe20000000000 */
[----:B--2---:R-:W-:Y:S01]  /*1bd20*/  FADD R31, R34, R31 ;  /* 0x0000001f221f7221 */ /* 0x004fe20000000000 */
[----:B------:R-:W-:Y:S01]  /*1bd30*/  FADD R4, R4, R11 ;  /* 0x0000000b04047221 */ /* 0x000fe20000000000 */
[----:B------:R-:W-:Y:S01]  /*1bd40*/  FADD R25, R8, R25 ;  /* 0x0000001908197221 */ /* 0x000fe20000000000 */
[----:B------:R-:W-:Y:S01]  /*1bd50*/  FADD R24, R24, R33 ;  /* 0x0000002118187221 */ /* 0x000fe20000000000 */
[----:B------:R-:W-:-:S02]  /*1bd60*/  FADD R31, R32, R31 ;  /* 0x0000001f201f7221 */ /* 0x000fc40000000000 */
[----:B------:R-:W-:Y:S02]  /*1bd70*/  FADD R4, R4, R25 ;  /* 0x0000001904047221 */ /* 0x000fe40000000000 */
[----:B------:R-:W-:-:S04]  /*1bd80*/  FADD R31, R24, R31 ;  /* 0x0000001f181f7221 */ /* 0x000fc80000000000 */
        /* <DEDUP_REMOVED lines=16> */
[----:B------:R-:W-:-:S04]  /*1be90*/  IADD3 R6, P1, PT, -R5, UR6, RZ ;  /* 0x0000000605067c10 */ /* 0x000fc8000ff3e1ff */
[----:B------:R-:W-:Y:S02]  /*1bea0*/  ISETP.GE.U32.AND P0, PT, R6, 0x1000, PT ;  /* 0x000010000600780c */ /* 0x000fe40003f06070 */
[----:B------:R-:W-:-:S03]  /*1beb0*/  IADD3.X R6, PT, PT, ~R2, UR7, RZ, P1, !PT ;  /* 0x0000000702067c10 */ /* 0x000fc60008ffe5ff */
[----:B------:R-:W0:Y:S01]  /*1bec0*/  F2F.F32.F64 R42, R42 ;  /* 0x0000002a002a7310 */ /* 0x000e220000301000 */
[----:B------:R-:W-:Y:S01]  /*1bed0*/  ISETP.GE.U32.AND.EX P0, PT, R6, RZ, PT, P0 ;  /* 0x000000ff0600720c */ /* 0x000fe20003f06100 */
[----:B0-----:R-:W-:-:S12]  /*1bee0*/  FADD R11, R42, R31 ;  /* 0x0000001f2a0b7221 */ /* 0x001fd80000000000 */
[----:B------:R-:W-:Y:S05]  /*1bef0*/  @!P0 BRA `(.L_x_905) ;  /* 0x0000000c008c8947 */ /* 0x000fea0003800000 */
[----:B------:R-:W-:-:S05]  /*1bf00*/  IADD3 R5, P0, PT, R5, 0x1000, RZ ;  /* 0x0000100005057810 */ /* 0x000fca0007f1e0ff */
[----:B------:R-:W-:Y:S01]  /*1bf10*/  IMAD.X R2, RZ, RZ, R2, P0 ;  /* 0x000000ffff027224 */ /* 0x000fe200000e0602 */
[----:B------:R-:W-:-:S04]  /*1bf20*/  ISETP.GT.U32.AND P0, PT, R5, UR5, PT ;  /* 0x0000000505007c0c */ /* 0x000fc8000bf04070 */
[----:B------:R-:W-:-:S13]  /*1bf30*/  ISETP.GT.U32.AND.EX P0, PT, R2, UR12, PT, P0 ;  /* 0x0000000c02007c0c */ /* 0x000fda000bf04100 */
[----:B------:R-:W-:Y:S05]  /*1bf40*/  @!P0 BRA `(.L_x_906) ;  /* 0xffffff3000c88947 */ /* 0x000fea000383ffff */
.L_x_714:
[----:B------:R-:W-:-:S04]  /*1bf50*/  ISETP.GE.U32.AND P0, PT, R5, UR6, PT ;  /* 0x0000000605007c0c */ /* 0x000fc8000bf06070 */
[----:B------:R-:W-:-:S13]  /*1bf60*/  ISETP.GE.U32.AND.EX P0, PT, R2, UR7, PT, P0 ;  /* 0x0000000702007c0c */ /* 0x000fda000bf06100 */
[----:B------:R-:W-:Y:S05]  /*1bf70*/  @P0 BRA `(.L_x_905) ;  /* 0x0000000c006c0947 */ /* 0x000fea0003800000 */
[----:B------:R-:W-:Y:S01]  /*1bf80*/  IADD3 R7, PT, PT, -R5, UR6, RZ ;  /* 0x0000000605077c10 */ /* 0x000fe2000fffe1ff */
[----:B------:R-:W0:Y:S01]  /*1bf90*/  LDCU.64 UR10, c[0x4][0x160] ;  /* 0x01002c00ff0a77ac */ /* 0x000e220008000a00 */
[----:B------:R-:W-:Y:S02]  /*1bfa0*/  BSSY.RECONVERGENT B3, `(.L_x_905) ;  /* 0x00000d8000037945 */ /* 0x000fe40003800200 */
[----:B------:R-:W-:-:S13]  /*1bfb0*/  ISETP.GE.AND P0, PT, R0, R7, PT ;  /* 0x000000070000720c */ /* 0x000fda0003f06270 */
[----:B------:R-:W-:Y:S05]  /*1bfc0*/  @P0 BRA `(.L_x_907) ;  /* 0x0000000c00540947 */ /* 0x000fea0003800000 */
[----:B------:R-:W1:Y:S01]  /*1bfd0*/  LDCU.64 UR6, c[0x0][0x380] ;  /* 0x00007000ff0677ac */ /* 0x000e620008000a00 */
[----:B------:R-:W-:-:S05]  /*1bfe0*/  IADD3 R5, P0, PT, R0, R5, RZ ;  /* 0x0000000500057210 */ /* 0x000fca0007f1e0ff */
[----:B------:R-:W-:Y:S02]  /*1bff0*/  IMAD.X R6, RZ, RZ, R2, P0 ;  /* 0x000000ffff067224 */ /* 0x000fe400000e0602 */
[----:B------:R-:W-:Y:S01]  /*1c000*/  IMAD.MOV.U32 R2, RZ, RZ, R0 ;  /* 0x000000ffff027224 */ /* 0x000fe200078e0000 */
[----:B-1----:R-:W-:-:S04]  /*1c010*/  LEA R4, P1, R5, UR6, 0x3 ;  /* 0x0000000605047c11 */ /* 0x002fc8000f8218ff */
[----:B------:R-:W-:-:S09]  /*1c020*/  LEA.HI.X R5, R5, UR7, R6, 0x3, P1 ;  /* 0x0000000705057c11 */ /* 0x000fd200088f1c06 */
.L_x_918:
        /* <DEDUP_REMOVED lines=25> */
[----:B0-----:R-:W-:Y:S05]  /*1c1c0*/  CALL.REL.NOINC `($_ZN3cub18CUB_300001_SM_10006detail6reduce28DeviceReduceSingleTileKernelINS2_10policy_hubIfyN4cuda3std3__44plusIfEEE10Policy1000EN6thrust24THRUST_300001_SM_1000_NS6detail15normal_iteratorINSD_10device_ptrIdEEEEPdyS9_df9integrateEEvT0_T1_T2_T3_T4_T6_$__internal_trig_reduction_slowpathd) ;  /* 0x0000001400347944 */ /* 0x001fea0003c00000 */
[----:B------:R-:W-:Y:S02]  /*1c1d0*/  IMAD.MOV.U32 R6, RZ, RZ, R15 ;  /* 0x000000ffff067224 */ /* 0x000fe400078e000f */
[----:B------:R-:W-:Y:S02]  /*1c1e0*/  IMAD.MOV.U32 R8, RZ, RZ, R16 ;  /* 0x000000ffff087224 */ /* 0x000fe400078e0010 */
[----:B------:R-:W-:-:S07]  /*1c1f0*/  IMAD.MOV.U32 R9, RZ, RZ, R17 ;  /* 0x000000ffff097224 */ /* 0x000fce00078e0011 */
.L_x_909:
[----:B0-----:R-:W-:Y:S05]  /*1c200*/  BSYNC.RECONVERGENT B4 ;  /* 0x0000000000047941 */ /* 0x001fea0003800200 */
.L_x_908:
        /* <DEDUP_REMOVED lines=102> */
.L_x_911:
[----:B------:R-:W-:Y:S05]  /*1c870*/  BSYNC.RECONVERGENT B1 ;  /* 0x0000000000017941 */ /* 0x000fea0003800200 */
.L_x_910:
[----:B------:R-:W-:Y:S04]  /*1c880*/  BSSY.RECONVERGENT B2, `(.L_x_912) ;  /* 0x0000006000027945 */ /* 0x000fe80003800200 */
[----:B------:R-:W-:Y:S05]  /*1c890*/  @P2 BRA P3, `(.L_x_913) ;  /* 0x0000000000102947 */ /* 0x000fea0001800000 */
[----:B------:R-:W-:Y:S01]  /*1c8a0*/  IMAD.MOV.U32 R12, RZ, RZ, R24 ;  /* 0x000000ffff0c7224 */ /* 0x000fe200078e0018 */
[----:B------:R-:W-:Y:S01]  /*1c8b0*/  MOV R14, 0x1c8e0 ;  /* 0x0001c8e0000e7802 */ /* 0x000fe20000000f00 */
[----:B------:R-:W-:-:S07]  /*1c8c0*/  IMAD.MOV.U32 R13, RZ, RZ, R25 ;  /* 0x000000ffff0d7224 */ /* 0x000fce00078e0019 */
[----:B------:R-:W-:Y:S05]  /*1c8d0*/  CALL.REL.NOINC `($__internal_1_$__cuda_sm20_div_rn_f64_full) ;  /* 0x0000000400dc7944 */ /* 0x000fea0003c00000 */
.L_x_913:
[----:B------:R-:W-:Y:S05]  /*1c8e0*/  BSYNC.RECONVERGENT B2 ;  /* 0x0000000000027941 */ /* 0x000fea0003800200 */
.L_x_912:
        /* <DEDUP_REMOVED lines=28> */
.L_x_917:
[----:B------:R-:W-:Y:S05]  /*1cab0*/  BSYNC.RECONVERGENT B5 ;  /* 0x0000000000057941 */ /* 0x000fea0003800200 */
.L_x_916:
[----:B------:R-:W-:-:S07]  /*1cac0*/  VIADD R6, R15, 0x1 ;  /* 0x000000010f067836 */ /* 0x000fce0000000000 */
.L_x_915:
[----:B------:R-:W-:Y:S05]  /*1cad0*/  BSYNC.RECONVERGENT B4 ;  /* 0x0000000000047941 */ /* 0x000fea0003800200 */
.L_x_914:
        /* <DEDUP_REMOVED lines=10> */
[----:B------:R-:W-:Y:S01]  /*1cb80*/  VIADD R2, R2, 0x100 ;  /* 0x0000010002027836 */ /* 0x000fe20000000000 */
[----:B------:R-:W-:Y:S01]  /*1cb90*/  ISETP.NE.U32.AND P0, PT, R10, 0x1, PT ;  /* 0x000000010a00780c */ /* 0x000fe20003f05070 */
[----:B------:R-:W-:Y:S01]  /*1cba0*/  IMAD.MOV.U32 R10, RZ, RZ, 0x3da8ff83 ;  /* 0x3da8ff83ff0a7424 */ /* 0x000fe200078e00ff */
        /* <DEDUP_REMOVED lines=18> */
[----:B------:R-:W-:-:S04]  /*1ccd0*/  ISETP.GE.AND P0, PT, R2, R7, PT ;  /* 0x000000070200720c */ /* 0x000fc80003f06270 */
[----:B------:R-:W-:-:S10]  /*1cce0*/  DMUL R8, R8, R12 ;  /* 0x0000000c08087228 */ /* 0x000fd40000000000 */
[----:B------:R-:W0:Y:S02]  /*1ccf0*/  F2F.F32.F64 R8, R8 ;  /* 0x0000000800087310 */ /* 0x000e240000301000 */
[----:B0-----:R-:W-:Y:S01]  /*1cd00*/  FADD R11, R8, R11 ;  /* 0x0000000b080b7221 */ /* 0x001fe20000000000 */
[----:B------:R-:W-:Y:S06]  /*1cd10*/  @!P0 BRA `(.L_x_918) ;  /* 0xfffffff000c48947 */ /* 0x000fec000383ffff */
.L_x_907:
[----:B0-----:R-:W-:Y:S05]  /*1cd20*/  BSYNC.RECONVERGENT B3 ;  /* 0x0000000000037941 */ /* 0x001fea0003800200 */
.L_x_905:
[----:B------:R-:W0:Y:S01]  /*1cd30*/  S2R R6, SR_LANEID ;  /* 0x0000000000067919 */ /* 0x000e220000000000 */
[----:B------:R-:W-:Y:S01]  /*1cd40*/  ISETP.NE.AND P5, PT, R0, RZ, PT ;  /* 0x000000ff0000720c */ /* 0x000fe20003fa5270 */
        /* <DEDUP_REMOVED lines=39> */
.L_x_523:
[----:B------:R-:W-:Y:S05]  /*1cfc0*/  BSYNC.RECONVERGENT B0 ;  /* 0x0000000000007941 */ /* 0x000fea0003800200 */
.L_x_495:
[----:B------:R-:W-:Y:S05]  /*1cfd0*/  @P5 EXIT ;  /* 0x000000000000594d */ /* 0x000fea0003800000 */
[----:B------:R-:W3:Y:S01]  /*1cfe0*/  LDCU.64 UR4, c[0x0][0x3a0] ;  /* 0x00007400ff0477ac */ /* 0x000ee20008000a00 */
[----:B012---:R-:W0:Y:S01]  /*1cff0*/  LDC.64 R4, c[0x0][0x388] ;  /* 0x0000e200ff047b82 */ /* 0x007e220000000a00 */
[----:B---3--:R-:W1:Y:S02]  /*1d000*/  F2F.F32.F64 R3, UR4 ;  /* 0x0000000400037d10 */ /* 0x008e640008301000 */
[----:B-1----:R-:W-:-:S06]  /*1d010*/  FADD R3, R3, R2 ;  /* 0x0000000203037221 */ /* 0x002fcc0000000000 */
[----:B------:R-:W0:Y:S02]  /*1d020*/  F2F.F64.F32 R2, R3 ;  /* 0x0000000300027310 */ /* 0x000e240000201800 */
[----:B0-----:R-:W-:Y:S01]  /*1d030*/  STG.E.64 desc[UR8][R4.64], R2 ;  /* 0x0000000204007986 */ /* 0x001fe2000c101b08 */
[----:B------:R-:W-:Y:S05]  /*1d040*/  EXIT ;  /* 0x000000000000794d */ /* 0x000fea0003800000 */
        .weak           $__internal_1_$__cuda_sm20_div_rn_f64_full
        .type           $__internal_1_$__cuda_sm20_div_rn_f64_full,@function
        .size           $__internal_1_$__cuda_sm20_div_rn_f64_full,($_ZN3cub18CUB_300001_SM_10006detail6reduce28DeviceReduceSingleTileKernelINS2_10policy_hubIfyN4cuda3std3__44plusIfEEE10Policy1000EN6thrust24THRUST_300001_SM_1000_NS6detail15normal_iteratorINSD_10device_ptrIdEEEEPdyS9_df9integrateEEvT0_T1_T2_T3_T4_T6_$__internal_trig_reduction_slowpathd - $__internal_1_$__cuda_sm20_div_rn_f64_full)
$__internal_1_$__cuda_sm20_div_rn_f64_full:
        /* <DEDUP_REMOVED lines=18> */
[----:B------:R-:W-:Y:S01]  /*1d170*/  @!P2 LOP3.LUT R13, R21, 0x7ff00000, RZ, 0xc0, !PT ;  /* 0x7ff00000150da812 */ /* 0x000fe200078ec0ff */
[----:B------:R-:W-:-:S03]  /*1d180*/  @!P2 IMAD.MOV.U32 R44, RZ, RZ, RZ ;  /* 0x000000ffff2ca224 */ /* 0x000fc600078e00ff */
[----:B------:R-:W-:Y:S01]  /*1d190*/  @!P2 ISETP.GE.U32.AND P3, PT, R12, R13, PT ;  /* 0x0000000d0c00a20c */ /* 0x000fe20003f66070 */
[----:B------:R-:W-:-:S05]  /*1d1a0*/  IMAD.MOV.U32 R13, RZ, RZ, 0x1ca00000 ;  /* 0x1ca00000ff0d7424 */ /* 0x000fca00078e00ff */
[----:B------:R-:W-:Y:S01]  /*1d1b0*/  @!P2 SEL R15, R13, 0x63400000, !P3 ;  /* 0x634000000d0fa807 */ /* 0x000fe20005800000 */
[----:B0-----:R-:W-:-:S03]  /*1d1c0*/  DFMA R16, R46, -R22, 1 ;  /* 0x3ff000002e10742b */ /* 0x001fc60000000816 */
[----:B------:R-:W-:-:S04]  /*1d1d0*/  @!P2 LOP3.LUT R15, R15, 0x80000000, R39, 0xf8, !PT ;  /* 0x800000000f0fa812 */ /* 0x000fc800078ef827 */
[----:B------:R-:W-:Y:S01]  /*1d1e0*/  @!P2 LOP3.LUT R45, R15, 0x100000, RZ, 0xfc, !PT ;  /* 0x001000000f2da812 */ /* 0x000fe200078efcff */
[----:B------:R-:W-:Y:S01]  /*1d1f0*/  DFMA R16, R16, R16, R16 ;  /* 0x000000101010722b */ /* 0x000fe20000000010 */
[----:B------:R-:W-:-:S07]  /*1d200*/  VIADD R15, R18, 0xffffffff ;  /* 0xffffffff120f7836 */ /* 0x000fce0000000000 */
[----:B------:R-:W-:Y:S01]  /*1d210*/  DFMA R46, R46, R16, R46 ;  /* 0x000000102e2e722b */ /* 0x000fe2000000002e */
[----:B------:R-:W-:-:S04]  /*1d220*/  SEL R16, R13, 0x63400000, !P1 ;  /* 0x634000000d107807 */ /* 0x000fc80004800000 */
[----:B------:R-:W-:-:S03]  /*1d230*/  LOP3.LUT R37, R16, 0x800fffff, R39, 0xf8, !PT ;  /* 0x800fffff10257812 */ /* 0x000fc600078ef827 */
[----:B------:R-:W-:-:S03]  /*1d240*/  DFMA R16, R46, -R22, 1 ;  /* 0x3ff000002e10742b */ /* 0x000fc60000000816 */
[----:B------:R-:W-:-:S05]  /*1d250*/  @!P2 DFMA R36, R36, 2, -R44 ;  /* 0x400000002424a82b */ /* 0x000fca000000082c */
[----:B------:R-:W-:Y:S01]  /*1d260*/  DFMA R46, R46, R16, R46 ;  /* 0x000000102e2e722b */ /* 0x000fe2000000002e */
[----:B------:R-:W-:-:S04]  /*1d270*/  IMAD.MOV.U32 R17, RZ, RZ, R12 ;  /* 0x000000ffff117224 */ /* 0x000fc800078e000c */
[----:B------:R-:W-:-:S03]  /*1d280*/  @!P2 LOP3.LUT R17, R37, 0x7ff00000, RZ, 0xc0, !PT ;  /* 0x7ff000002511a812 */ /* 0x000fc600078ec0ff */
[----:B------:R-:W-:Y:S02]  /*1d290*/  DMUL R44, R46, R36 ;  /* 0x000000242e2c7228 */ /* 0x000fe40000000000 */
[----:B------:R-:W-:-:S05]  /*1d2a0*/  VIADD R16, R17, 0xffffffff ;  /* 0xffffffff11107836 */ /* 0x000fca0000000000 */
[----:B------:R-:W-:Y:S01]  /*1d2b0*/  ISETP.GT.U32.AND P0, PT, R16, 0x7feffffe, PT ;  /* 0x7feffffe1000780c */ /* 0x000fe20003f04070 */
[----:B------:R-:W-:-:S03]  /*1d2c0*/  DFMA R48, R44, -R22, R36 ;  /* 0x800000162c30722b */ /* 0x000fc60000000024 */
[----:B------:R-:W-:-:S05]  /*1d2d0*/  ISETP.GT.U32.OR P0, PT, R15, 0x7feffffe, P0 ;  /* 0x7feffffe0f00780c */ /* 0x000fca0000704470 */
[----:B------:R-:W-:-:S08]  /*1d2e0*/  DFMA R44, R46, R48, R44 ;  /* 0x000000302e2c722b */ /* 0x000fd0000000002c */
        /* <DEDUP_REMOVED lines=19> */
[----:B------:R-:W-:Y:S01]  /*1d420*/  DMUL.RP R16, R44, R16 ;  /* 0x000000102c107228 */ /* 0x000fe20000008000 */
[----:B------:R-:W-:Y:S01]  /*1d430*/  IMAD.MOV.U32 R18, RZ, RZ, RZ ;  /* 0x000000ffff127224 */ /* 0x000fe200078e00ff */
[----:B------:R-:W-:-:S05]  /*1d440*/  IADD3 R13, PT, PT, -R13, -0x43300000, RZ ;  /* 0xbcd000000d0d7810 */ /* 0x000fca0007ffe1ff */
[----:B------:R-:W-:-:S03]  /*1d450*/  DFMA R18, R46, -R18, R44 ;  /* 0x800000122e12722b */ /* 0x000fc6000000002c */
[----:B------:R-:W-:-:S07]  /*1d460*/  LOP3.LUT R12, R17, R12, RZ, 0x3c, !PT ;  /* 0x0000000c110c7212 */ /* 0x000fce00078e3cff */
[----:B------:R-:W-:-:S04]  /*1d470*/  FSETP.NEU.AND P0, PT, |R19|, R13, PT ;  /* 0x0000000d1300720b */ /* 0x000fc80003f0d200 */
[----:B------:R-:W-:Y:S02]  /*1d480*/  FSEL R17, R12, R47, !P0 ;  /* 0x0000002f0c117208 */ /* 0x000fe40004000000 */
[----:B------:R-:W-:-:S03]  /*1d490*/  FSEL R16, R16, R46, !P0 ;  /* 0x0000002e10107208 */ /* 0x000fc60004000000 */
[----:B------:R-:W-:Y:S01]  /*1d4a0*/  IMAD.MOV.U32 R47, RZ, RZ, R17 ;  /* 0x000000ffff2f7224 */ /* 0x000fe200078e0011 */
[----:B------:R-:W-:Y:S01]  /*1d4b0*/  MOV R46, R16 ;  /* 0x00000010002e7202 */ /* 0x000fe20000000f00 */
[----:B------:R-:W-:Y:S06]  /*1d4c0*/  BRA `(.L_x_921) ;  /* 0x0000000000607947 */ /* 0x000fec0003800000 */
.L_x_920:
        /* <DEDUP_REMOVED lines=17> */
.L_x_923:
[----:B------:R-:W-:Y:S01]  /*1d5e0*/  LOP3.LUT R13, R21, 0x80000, RZ, 0xfc, !PT ;  /* 0x00080000150d7812 */ /* 0x000fe200078efcff */
[----:B------:R-:W-:-:S04]  /*1d5f0*/  IMAD.MOV.U32 R46, RZ, RZ, R20 ;  /* 0x000000ffff2e7224 */ /* 0x000fc800078e0014 */
[----:B------:R-:W-:Y:S01]  /*1d600*/  IMAD.MOV.U32 R47, RZ, RZ, R13 ;  /* 0x000000ffff2f7224 */ /* 0x000fe200078e000d */
[----:B------:R-:W-:Y:S06]  /*1d610*/  BRA `(.L_x_921) ;  /* 0x00000000000c7947 */ /* 0x000fec0003800000 */
.L_x_922:
[----:B------:R-:W-:Y:S01]  /*1d620*/  LOP3.LUT R13, R39, 0x80000, RZ, 0xfc, !PT ;  /* 0x00080000270d7812 */ /* 0x000fe200078efcff */
[----:B------:R-:W-:-:S04]  /*1d630*/  IMAD.MOV.U32 R46, RZ, RZ, R38 ;  /* 0x000000ffff2e7224 */ /* 0x000fc800078e0026 */
[----:B------:R-:W-:-:S07]  /*1d640*/  IMAD.MOV.U32 R47, RZ, RZ, R13 ;  /* 0x000000ffff2f7224 */ /* 0x000fce00078e000d */
.L_x_921:
[----:B------:R-:W-:Y:S05]  /*1d650*/  BSYNC.RECONVERGENT B1 ;  /* 0x0000000000017941 */ /* 0x000fea0003800200 */
.L_x_919:
[----:B------:R-:W-:Y:S02]  /*1d660*/  IMAD.MOV.U32 R15, RZ, RZ, 0x0 ;  /* 0x00000000ff0f7424 */ /* 0x000fe400078e00ff */
[----:B------:R-:W-:Y:S02]  /*1d670*/  IMAD.MOV.U32 R12, RZ, RZ, R46 ;  /* 0x000000ffff0c7224 */ /* 0x000fe400078e002e */
[----:B------:R-:W-:Y:S01]  /*1d680*/  IMAD.MOV.U32 R13, RZ, RZ, R47 ;  /* 0x000000ffff0d7224 */ /* 0x000fe200078e002f */
[----:B------:R-:W-:Y:S06]  /*1d690*/  RET.REL.NODEC R14 `(_ZN3cub18CUB_300001_SM_10006detail6reduce28DeviceReduceSingleTileKernelINS2_10policy_hubIfyN4cuda3std3__44plusIfEEE10Policy1000EN6thrust24THRUST_300001_SM_1000_NS6detail15normal_iteratorINSD_10device_ptrIdEEEEPdyS9_df9integrateEEvT0_T1_T2_T3_T4_T6_) ;  /* 0xfffffe280e587950 */ /* 0x000fec0003c3ffff */
        .type           $_ZN3cub18CUB_300001_SM_10006detail6reduce28DeviceReduceSingleTileKernelINS2_10policy_hubIfyN4cuda3std3__44plusIfEEE10Policy1000EN6thrust24THRUST_300001_SM_1000_NS6detail15normal_iteratorINSD_10device_ptrIdEEEEPdyS9_df9integrateEEvT0_T1_T2_T3_T4_T6_$__internal_trig_reduction_slowpathd,@function
        .size           $_ZN3cub18CUB_300001_SM_10006detail6reduce28DeviceReduceSingleTileKernelINS2_10policy_hubIfyN4cuda3std3__44plusIfEEE10Policy1000EN6thrust24THRUST_300001_SM_1000_NS6detail15normal_iteratorINSD_10device_ptrIdEEEEPdyS9_df9integrateEEvT0_T1_T2_T3_T4_T6_$__internal_trig_reduction_slowpathd,(.L_x_1868 - $_ZN3cub18CUB_300001_SM_10006detail6reduce28DeviceReduceSingleTileKernelINS2_10policy_hubIfyN4cuda3std3__44plusIfEEE10Policy1000EN6thrust24THRUST_300001_SM_1000_NS6detail15normal_iteratorINSD_10device_ptrIdEEEEPdyS9_df9integrateEEvT0_T1_T2_T3_T4_T6_$__internal_trig_reduction_slowpathd)
$_ZN3cub18CUB_300001_SM_10006detail6reduce28DeviceReduceSingleTileKernelINS2_10policy_hubIfyN4cuda3std3__44plusIfEEE10Policy1000EN6thrust24THRUST_300001_SM_1000_NS6detail15normal_iteratorINSD_10device_ptrIdEEEEPdyS9_df9integrateEEvT0_T1_T2_T3_T4_T6_$__internal_trig_reduction_slowpathd:
[----:B------:R-:W-:Y:S01]  /*1d6a0*/  SHF.R.U32.HI R37, RZ, 0x14, R23 ;  /* 0x00000014ff257819 */ /* 0x000fe20000011617 */
[----:B------:R-:W-:-:S03]  /*1d6b0*/  IMAD.MOV.U32 R15, RZ, RZ, RZ ;  /* 0x000000ffff0f7224 */ /* 0x000fc600078e00ff */
        /* <DEDUP_REMOVED lines=18> */
[----:B------:R-:W-:Y:S01]  /*1d7e0*/  IMAD.MOV.U32 R21, RZ, RZ, RZ ;  /* 0x000000ffff157224 */ /* 0x000fe200078e00ff */
[----:B------:R-:W-:Y:S02]  /*1d7f0*/  CS2R R50, SRZ ;  /* 0x0000000000327805 */ /* 0x000fe4000001ff00 */
[----:B------:R-:W-:Y:S01]  /*1d800*/  LOP3.LUT R14, R14, 0x80000000, RZ, 0xfc, !PT ;  /* 0x800000000e0e7812 */ /* 0x000fe200078efcff */
[----:B------:R-:W1:Y:S06]  /*1d810*/  LDC.64 R44, c[0x4][0x158] ;  /* 0x01005600ff2c7b82 */ /* 0x000e6c0000000a00 */
.L_x_928:
[----:B0-----:R-:W-:Y:S01]  /*1d820*/  R2UR UR14, R46 ;  /* 0x000000002e0e72ca */ /* 0x001fe200000e0000 */
[----:B-1----:R-:W-:Y:S01]  /*1d830*/  IMAD.WIDE R48, R19, 0x8, R44 ;  /* 0x0000000813307825 */ /* 0x002fe200078e022c */
[----:B------:R-:W-:-:S13]  /*1d840*/  R2UR UR15, R47 ;  /* 0x000000002f0f72ca */ /* 0x000fda00000e0000 */
[----:B------:R-:W2:Y:S01]  /*1d850*/  LDG.E.64.CONSTANT R48, desc[UR14][R48.64] ;  /* 0x0000000e30307981 */ /* 0x000ea2000c1e9b00 */
[----:B------:R-:W-:Y:S02]  /*1d860*/  VIADD R22, R22, 0x1 ;  /* 0x0000000116167836 */ /* 0x000fe40000000000 */
[----:B------:R-:W-:Y:S02]  /*1d870*/  IMAD R38, R21, 0x8, R1 ;  /* 0x0000000815267824 */ /* 0x000fe400078e0201 */
        /* <DEDUP_REMOVED lines=9> */
[----:B------:R-:W-:-:S04]  /*1d910*/  IMAD.HI.U32 R15, R49, R18, RZ ;  /* 0x00000012310f7227 */ /* 0x000fc800078e00ff */
[----:B------:R-:W-:Y:S01]  /*1d920*/  IMAD.HI.U32 R16, R49, R14, RZ ;  /* 0x0000000e31107227 */ /* 0x000fe200078e00ff */
[----:B------:R-:W-:Y:S01]  /*1d930*/  IADD3.X R20, P0, PT, R15, R20, RZ, P0, !PT ;  /* 0x000000140f147210 */ /* 0x000fe2000071e4ff */
[----:B------:R0:W-:Y:S02]  /*1d940*/  STL.64 [R38], R50 ;  /* 0x0000003226007387 */ /* 0x0001e40000100a00 */
[----:B------:R-:W-:Y:S02]  /*1d950*/  IMAD R17, R49, R14, RZ ;  /* 0x0000000e31117224 */ /* 0x000fe400078e02ff */
[----:B------:R-:W-:Y:S01]  /*1d960*/  IMAD.X R15, RZ, RZ, R16, P0 ;  /* 0x000000ffff0f7224 */ /* 0x000fe200000e0610 */
[----:B------:R-:W-:Y:S02]  /*1d970*/  ISETP.NE.AND P0, PT, R22, -0xf, PT ;  /* 0xfffffff11600780c */ /* 0x000fe40003f05270 */
[----:B------:R-:W-:-:S05]  /*1d980*/  IADD3.X R20, P1, PT, R17, R20, RZ, P1, !PT ;  /* 0x0000001411147210 */ /* 0x000fca0000f3e4ff */
[----:B------:R-:W-:Y:S02]  /*1d990*/  IMAD.X R15, RZ, RZ, R15, P1 ;  /* 0x000000ffff0f7224 */ /* 0x000fe400008e060f */
[----:B0-----:R-:W-:Y:S02]  /*1d9a0*/  IMAD.MOV.U32 R50, RZ, RZ, R20 ;  /* 0x000000ffff327224 */ /* 0x001fe400078e0014 */
[----:B------:R-:W-:Y:S02]  /*1d9b0*/  IMAD.MOV.U32 R51, RZ, RZ, R15 ;  /* 0x000000ffff337224 */ /* 0x000fe400078e000f */
[----:B------:R-:W-:Y:S05]  /*1d9c0*/  @P0 BRA `(.L_x_928) ;  /* 0xfffffffc00940947 */ /* 0x000fea000383ffff */
[----:B------:R-:W-:Y:S05]  /*1d9d0*/  BSYNC.RECONVERGENT B2 ;  /* 0x0000000000027941 */ /* 0x000fea0003800200 */
.L_x_927:
[----:B------:R-:W-:-:S07]  /*1d9e0*/  IMAD.MOV.U32 R19, RZ, RZ, R13 ;  /* 0x000000ffff137224 */ /* 0x000fce00078e000d */
.L_x_926:
[----:B------:R-:W-:Y:S05]  /*1d9f0*/  BSYNC.RECONVERGENT B1 ;  /* 0x0000000000017941 */ /* 0x000fea0003800200 */
.L_x_925:
[----:B------:R-:W-:Y:S01]  /*1da00*/  LOP3.LUT P0, R37, R37, 0x3f, RZ, 0xc0, !PT ;  /* 0x0000003f25257812 */ /* 0x000fe2000780c0ff */
[----:B------:R-:W-:-:S04]  /*1da10*/  IMAD.IADD R12, R12, 0x1, R19 ;  /* 0x000000010c0c7824 */ /* 0x000fc800078e0213 */
[----:B------:R-:W-:-:S05]  /*1da20*/  IMAD.U32 R21, R12, 0x8, R1 ;  /* 0x000000080c157824 */ /* 0x000fca00078e0001 */
[----:B------:R0:W-:Y:S04]  /*1da30*/  STL.64 [R21+-0x78], R50 ;  /* 0xffff883215007387 */ /* 0x0001e80000100a00 */
[----:B------:R-:W2:Y:S04]  /*1da40*/  @P0 LDL.64 R16, [R1+0x8] ;  /* 0x0000080001100983 */ /* 0x000ea80000100a00 */
[----:B------:R-:W3:Y:S04]  /*1da50*/  LDL.64 R12, [R1+0x10] ;  /* 0x00001000010c7983 */ /* 0x000ee80000100a00 */
[----:B------:R-:W4:Y:S01]  /*1da60*/  LDL.64 R14, [R1+0x18] ;  /* 0x00001800010e7983 */ /* 0x000f220000100a00 */
[----:B------:R-:W-:Y:S01]  /*1da70*/  @P0 LOP3.LUT R39, R37, 0x3f, RZ, 0x3c, !PT ;  /* 0x0000003f25270812 */ /* 0x000fe200078e3cff */
[----:B------:R-:W-:Y:S01]  /*1da80*/  BSSY.RECONVERGENT B1, `(.L_x_929) ;  /* 0x0000034000017945 */ /* 0x000fe20003800200 */
[----:B--2---:R-:W-:-:S02]  /*1da90*/  @P0 SHF.R.U64 R20, R16, 0x1, R17 ;  /* 0x0000000110140819 */ /* 0x004fc40000001211 */
[----:B------:R-:W-:Y:S02]  /*1daa0*/  @P0 SHF.R.U32.HI R22, RZ, 0x1, R17 ;  /* 0x00000001ff160819 */ /* 0x000fe40000011611 */
[----:B---3--:R-:W-:Y:S02]  /*1dab0*/  @P0 SHF.L.U32 R19, R12, R37, RZ ;  /* 0x000000250c130219 */ /* 0x008fe400000006ff */
[----:B------:R-:W-:Y:S02]  /*1dac0*/  @P0 SHF.R.U64 R20, R20, R39, R22 ;  /* 0x0000002714140219 */ /* 0x000fe40000001216 */
[--C-:B------:R-:W-:Y:S02]  /*1dad0*/  @P0 SHF.R.U32.HI R16, RZ, 0x1, R13.reuse ;  /* 0x00000001ff100819 */ /* 0x100fe4000001160d */
[C-C-:B------:R-:W-:Y:S02]  /*1dae0*/  @P0 SHF.R.U64 R17, R12.reuse, 0x1, R13.reuse ;  /* 0x000000010c110819 */ /* 0x140fe4000000120d */
[----:B------:R-:W-:-:S02]  /*1daf0*/  @P0 SHF.L.U64.HI R18, R12, R37, R13 ;  /* 0x000000250c120219 */ /* 0x000fc4000001020d */
[----:B0-----:R-:W-:Y:S02]  /*1db00*/  @P0 SHF.R.U32.HI R21, RZ, R39, R22 ;  /* 0x00000027ff150219 */ /* 0x001fe40000011616 */
[----:B------:R-:W-:Y:S02]  /*1db10*/  @P0 LOP3.LUT R12, R19, R20, RZ, 0xfc, !PT ;  /* 0x00000014130c0212 */ /* 0x000fe400078efcff */
[----:B----4-:R-:W-:Y:S02]  /*1db20*/  @P0 SHF.L.U32 R22, R14, R37, RZ ;  /* 0x000000250e160219 */ /* 0x010fe400000006ff */
[--C-:B------:R-:W-:Y:S02]  /*1db30*/  @P0 SHF.R.U64 R17, R17, R39, R16.reuse ;  /* 0x0000002711110219 */ /* 0x100fe40000001210 */
[----:B------:R-:W-:Y:S02]  /*1db40*/  @P0 LOP3.LUT R13, R18, R21, RZ, 0xfc, !PT ;  /* 0x00000015120d0212 */ /* 0x000fe400078efcff */
[----:B------:R-:W-:Y:S01]  /*1db50*/  @P0 SHF.R.U32.HI R18, RZ, R39, R16 ;  /* 0x00000027ff120219 */ /* 0x000fe20000011610 */
[----:B------:R-:W-:Y:S01]  /*1db60*/  IMAD.SHL.U32 R16, R12, 0x4, RZ ;  /* 0x000000040c107824 */ /* 0x000fe200078e00ff */
[----:B------:R-:W-:-:S02]  /*1db70*/  @P0 SHF.L.U64.HI R37, R14, R37, R15 ;  /* 0x000000250e250219 */ /* 0x000fc4000001020f */
[----:B------:R-:W-:Y:S02]  /*1db80*/  @P0 LOP3.LUT R14, R22, R17, RZ, 0xfc, !PT ;  /* 0x00000011160e0212 */ /* 0x000fe400078efcff */
[----:B------:R-:W-:Y:S02]  /*1db90*/  SHF.L.U64.HI R12, R12, 0x2, R13 ;  /* 0x000000020c0c7819 */ /* 0x000fe4000001020d */
[----:B------:R-:W-:Y:S02]  /*1dba0*/  @P0 LOP3.LUT R15, R37, R18, RZ, 0xfc, !PT ;  /* 0x00000012250f0212 */ /* 0x000fe400078efcff */
[----:B------:R-:W-:Y:S02]  /*1dbb0*/  SHF.L.W.U32.HI R17, R13, 0x2, R14 ;  /* 0x000000020d117819 */ /* 0x000fe40000010e0e */
[----:B------:R-:W-:Y:S02]  /*1dbc0*/  IADD3 RZ, P0, PT, RZ, -R16, RZ ;  /* 0x80000010ffff7210 */ /* 0x000fe40007f1e0ff */
[----:B------:R-:W-:-:S02]  /*1dbd0*/  LOP3.LUT R19, RZ, R12, RZ, 0x33, !PT ;  /* 0x0000000cff137212 */ /* 0x000fc400078e33ff */
[----:B------:R-:W-:Y:S02]  /*1dbe0*/  SHF.L.W.U32.HI R18, R14, 0x2, R15 ;  /* 0x000000020e127819 */ /* 0x000fe40000010e0f */
        /* <DEDUP_REMOVED lines=9> */
[----:B------:R-:W-:Y:S02]  /*1dc80*/  ISETP.NE.U32.AND P1, PT, R13, RZ, PT ;  /* 0x000000ff0d00720c */ /* 0x000fe40003f25070 */
[----:B------:R-:W-:Y:S02]  /*1dc90*/  SEL R19, R12, R19, P0 ;  /* 0x000000130c137207 */ /* 0x000fe40000000000 */
[----:B------:R-:W-:Y:S01]  /*1dca0*/  SEL R21, R14, R13, !P1 ;  /* 0x0000000d0e157207 */ /* 0x000fe20004800000 */
[----:B------:R-:W-:-:S03]  /*1dcb0*/  @!P0 IMAD.MOV R16, RZ, RZ, -R16 ;  /* 0x000000ffff108224 */ /* 0x000fc600078e0a10 */
[----:B------:R-:W0:Y:S02]  /*1dcc0*/  FLO.U32 R17, R21 ;  /* 0x0000001500117300 */ /* 0x000e2400000e0000 */
[C---:B0-----:R-:W-:Y:S02]  /*1dcd0*/  IADD3 R20, PT, PT, -R17.reuse, 0x1f, RZ ;  /* 0x0000001f11147810 */ /* 0x041fe40007ffe1ff */
[----:B------:R-:W-:-:S03]  /*1dce0*/  IADD3 R17, PT, PT, -R17, 0x3f, RZ ;  /* 0x0000003f11117810 */ /* 0x000fc60007ffe1ff */
[----:B------:R-:W-:-:S05]  /*1dcf0*/  @P1 IMAD.MOV R17, RZ, RZ, R20 ;  /* 0x000000ffff111224 */ /* 0x000fca00078e0214 */
[----:B------:R-:W-:-:S13]  /*1dd00*/  ISETP.NE.AND P1, PT, R17, RZ, PT ;  /* 0x000000ff1100720c */ /* 0x000fda0003f25270 */
[----:B------:R-:W-:Y:S05]  /*1dd10*/  @!P1 BRA `(.L_x_930) ;  /* 0x0000000000289947 */ /* 0x000fea0003800000 */
[C---:B------:R-:W-:Y:S02]  /*1dd20*/  LOP3.LUT R21, R17.reuse, 0x3f, RZ, 0xc0, !PT ;  /* 0x0000003f11157812 */ /* 0x040fe400078ec0ff */
[--C-:B------:R-:W-:Y:S02]  /*1dd30*/  SHF.R.U64 R16, R16, 0x1, R19.reuse ;  /* 0x0000000110107819 */ /* 0x100fe40000001213 */
[----:B------:R-:W-:Y:S02]  /*1dd40*/  SHF.R.U32.HI R19, RZ, 0x1, R19 ;  /* 0x00000001ff137819 */ /* 0x000fe40000011613 */
[----:B------:R-:W-:Y:S02]  /*1dd50*/  LOP3.LUT R12, R17, 0x3f, RZ, 0xc, !PT ;  /* 0x0000003f110c7812 */ /* 0x000fe400078e0cff */
[CC--:B------:R-:W-:Y:S02]  /*1dd60*/  SHF.L.U64.HI R13, R14.reuse, R21.reuse, R13 ;  /* 0x000000150e0d7219 */ /* 0x0c0fe4000001020d */
[----:B------:R-:W-:-:S02]  /*1dd70*/  SHF.L.U32 R14, R14, R21, RZ ;  /* 0x000000150e0e7219 */ /* 0x000fc400000006ff */
[-CC-:B------:R-:W-:Y:S02]  /*1dd80*/  SHF.R.U64 R21, R16, R12.reuse, R19.reuse ;  /* 0x0000000c10157219 */ /* 0x180fe40000001213 */
[----:B------:R-:W-:Y:S02]  /*1dd90*/  SHF.R.U32.HI R12, RZ, R12, R19 ;  /* 0x0000000cff0c7219 */ /* 0x000fe40000011613 */
[----:B------:R-:W-:Y:S02]  /*1dda0*/  LOP3.LUT R14, R14, R21, RZ, 0xfc, !PT ;  /* 0x000000150e0e7212 */ /* 0x000fe400078efcff */
[----:B------:R-:W-:-:S07]  /*1ddb0*/  LOP3.LUT R13, R13, R12, RZ, 0xfc, !PT ;  /* 0x0000000c0d0d7212 */ /* 0x000fce00078efcff */
.L_x_930:
[----:B------:R-:W-:Y:S05]  /*1ddc0*/  BSYNC.RECONVERGENT B1 ;  /* 0x0000000000017941 */ /* 0x000fea0003800200 */
.L_x_929:
        /* <DEDUP_REMOVED lines=36> */
.L_x_924:
[----:B------:R-:W-:Y:S02]  /*1e010*/  IMAD.MOV.U32 R37, RZ, RZ, 0x0 ;  /* 0x00000000ff257424 */ /* 0x000fe400078e00ff */
[----:B------:R-:W-:Y:S02]  /*1e020*/  IMAD.MOV.U32 R17, RZ, RZ, R23 ;  /* 0x000000ffff117224 */ /* 0x000fe400078e0017 */
[----:B------:R-:W-:Y:S05]  /*1e030*/  RET.REL.NODEC R36 `(_ZN3cub18CUB_300001_SM_10006detail6reduce28DeviceReduceSingleTileKernelINS2_10policy_hubIfyN4cuda3std3__44plusIfEEE10Policy1000EN6thrust24THRUST_300001_SM_1000_NS6detail15normal_iteratorINSD_10device_ptrIdEEEEPdyS9_df9integrateEEvT0_T1_T2_T3_T4_T6_) ;  /* 0xfffffe1c24f07950 */ /* 0x000fea0003c3ffff */
.L_x_931:
        /* <DEDUP_REMOVED lines=12> */
.L_x_1868:


//--------------------- .text._ZN3cub18CUB_300001_SM_10006detail6reduce28DeviceReduceSingleTileKernelINS2_10policy_hubIfjN4cuda3std3__44plusIfEEE10Policy1000EPfPdiS9_dfNS7_10__identityEEEvT0_T1_T2_T3_T4_T6_ --------------------------
	.section	.text._ZN3cub18CUB_300001_SM_10006detail6reduce28DeviceReduceSingleTileKernelINS2_10policy_hubIfjN4cuda3std3__44plusIfEEE10Policy1000EPfPdiS9_dfNS7_10__identityEEEvT0_T1_T2_T3_T4_T6_,"ax",@progbits
	.align	128
        .global         _ZN3cub18CUB_300001_SM_10006detail6reduce28DeviceReduceSingleTileKernelINS2_10policy_hubIfjN4cuda3std3__44plusIfEEE10Policy1000EPfPdiS9_dfNS7_10__identityEEEvT0_T1_T2_T3_T4_T6_
        .type           _ZN3cub18CUB_300001_SM_10006detail6reduce28DeviceReduceSingleTileKernelINS2_10policy_hubIfjN4cuda3std3__44plusIfEEE10Policy1000EPfPdiS9_dfNS7_10__identityEEEvT0_T1_T2_T3_T4_T6_,@function
        .size           _ZN3cub18CUB_300001_SM_10006detail6reduce28DeviceReduceSingleTileKernelINS2_10policy_hubIfjN4cuda3std3__44plusIfEEE10Policy1000EPfPdiS9_dfNS7_10__identityEEEvT0_T1_T2_T3_T4_T6_,(.L_x_1876 - _ZN3cub18CUB_300001_SM_10006detail6reduce28DeviceReduceSingleTileKernelINS2_10policy_hubIfjN4cuda3std3__44plusIfEEE10Policy1000EPfPdiS9_dfNS7_10__identityEEEvT0_T1_T2_T3_T4_T6_)
        .other          _ZN3cub18CUB_300001_SM_10006detail6reduce28DeviceReduceSingleTileKernelINS2_10policy_hubIfjN4cuda3std3__44plusIfEEE10Policy1000EPfPdiS9_dfNS7_10__identityEEEvT0_T1_T2_T3_T4_T6_,@"STO_CUDA_ENTRY STV_DEFAULT"
_ZN3cub18CUB_300001_SM_10006detail6reduce28DeviceReduceSingleTileKernelINS2_10policy_hubIfjN4cuda3std3__44plusIfEEE10Policy1000EPfPdiS9_dfNS7_10__identityEEEvT0_T1_T2_T3_T4_T6_:
.text._ZN3cub18CUB_300001_SM_10006detail6reduce28DeviceReduceSingleTileKernelINS2_10policy_hubIfjN4cuda3std3__44plusIfEEE10Policy1000EPfPdiS9_dfNS7_10__identityEEEvT0_T1_T2_T3_T4_T6_:
        /* <DEDUP_REMOVED lines=13> */
.L_x_932:
        /* <DEDUP_REMOVED lines=16> */
.L_x_937:
[----:B------:R-:W-:Y:S05]  /*01d0*/  BSYNC.RECONVERGENT B1 ;  /* 0x0000000000017941 */ /* 0x000fea0003800200 */
.L_x_936:
        /* <DEDUP_REMOVED lines=16> */
.L_x_942:
        /* <DEDUP_REMOVED lines=9> */
.L_x_941:
[----:B------:R-:W-:Y:S05]  /*0370*/  BSYNC.RECONVERGENT B2 ;  /* 0x0000000000027941 */ /* 0x000fea0003800200 */
.L_x_940:
        /* <DEDUP_REMOVED lines=8> */
.L_x_945:
        /* <DEDUP_REMOVED lines=43> */
.L_x_944:
[----:B------:R-:W-:Y:S05]  /*06b0*/  BSYNC.RECONVERGENT B2 ;  /* 0x0000000000027941 */ /* 0x000fea0003800200 */
.L_x_943:
        /* <DEDUP_REMOVED lines=26> */
.L_x_947:
[----:B------:R-:W-:Y:S05]  /*0860*/  BSYNC.RECONVERGENT B2 ;  /* 0x0000000000027941 */ /* 0x000fea0003800200 */
.L_x_946:
        /* <DEDUP_REMOVED lines=12> */
.L_x_939:
[----:B------:R-:W-:Y:S05]  /*0930*/  BSYNC.RECONVERGENT B1 ;  /* 0x0000000000017941 */ /* 0x000fea0003800200 */
.L_x_938:
        /* <DEDUP_REMOVED lines=10> */
[----:B------:R-:W1:Y:S06]  /*09e0*/  SHFL.DOWN PT, R3, R0, 0x2, 0x1f ;  /* 0x08401f0000037f89 */ /* 0x000e6c00000e0000 */
[----:B------:R-:W2:Y:S01]  /*09f0*/  @!P1 S2R R6, SR_CgaCtaId ;  /* 0x0000000000069919 */ /* 0x000ea20000008800 */
[----:B0-----:R-:W-:Y:S02]  /*0a00*/  @!P1 MOV R5, 0x400 ;  /* 0x0000040000059802 */ /* 0x001fe40000000f00 */
[----:B------:R-:W-:-:S04]  /*0a10*/  @!P1 SHF.R.U32.HI R4, RZ, 0x3, R2 ;  /* 0x00000003ff049819 */ /* 0x000fc80000011602 */
[----:B------:R-:W-:Y:S01]  /*0a20*/  @!P1 LOP3.LUT R4, R4, 0x7c, RZ, 0xc0, !PT ;  /* 0x0000007c04049812 */ /* 0x000fe200078ec0ff */
[----:B-1----:R-:W-:Y:S01]  /*0a30*/  @!P0 FADD R0, R0, R3 ;  /* 0x0000000300008221 */ /* 0x002fe20000000000 */
[----:B------:R-:W-:-:S04]  /*0a40*/  ISETP.GT.AND P0, PT, R8, 0x1b, PT ;  /* 0x0000001b0800780c */ /* 0x000fc80003f04270 */
[----:B------:R-:W0:Y:S01]  /*0a50*/  SHFL.DOWN PT, R3, R0, 0x4, 0x1f ;  /* 0x08801f0000037f89 */ /* 0x000e2200000e0000 */
[----:B--2---:R-:W-:-:S04]  /*0a60*/  @!P1 LEA R5, R6, R5, 0x18 ;  /* 0x0000000506059211 */ /* 0x004fc800078ec0ff */
        /* <DEDUP_REMOVED lines=16> */
[----:B0-----:R-:W0:Y:S04]  /*0b70*/  LDS.128 R4, [UR4+0x10] ;  /* 0x00001004ff047984 */ /* 0x001e280008000c00 */
[----:B------:R-:W1:Y:S04]  /*0b80*/  LDS.128 R12, [UR4+0x20] ;  /* 0x00002004ff0c7984 */ /* 0x000e680008000c00 */
[----:B------:R-:W2:Y:S04]  /*0b90*/  LDS.128 R8, [UR4+0x30] ;  /* 0x00003004ff087984 */ /* 0x000ea80008000c00 */
[----:B------:R-:W3:Y:S01]  /*0ba0*/  LDS.128 R16, [UR4+0x40] ;  /* 0x00004004ff107984 */ /* 0x000ee20008000c00 */
[----:B0-----:R-:W-:-:S04]  /*0bb0*/  FADD R5, R0, R5 ;  /* 0x0000000500057221 */ /* 0x001fc80000000000 */
[----:B------:R-:W-:-:S04]  /*0bc0*/  FADD R6, R5, R6 ;  /* 0x0000000605067221 */ /* 0x000fc80000000000 */
[----:B------:R-:W-:-:S04]  /*0bd0*/  FADD R7, R6, R7 ;  /* 0x0000000706077221 */ /* 0x000fc80000000000 */
[----:B-1----:R-:W-:-:S04]  /*0be0*/  FADD R12, R7, R12 ;  /* 0x0000000c070c7221 */ /* 0x002fc80000000000 */
[----:B------:R-:W-:-:S04]  /*0bf0*/  FADD R13, R12, R13 ;  /* 0x0000000d0c0d7221 */ /* 0x000fc80000000000 */
[----:B------:R-:W-:-:S04]  /*0c00*/  FADD R14, R13, R14 ;  /* 0x0000000e0d0e7221 */ /* 0x000fc80000000000 */
[----:B------:R-:W-:-:S04]  /*0c10*/  FADD R15, R14, R15 ;  /* 0x0000000f0e0f7221 */ /* 0x000fc80000000000 */
[----:B--2---:R-:W-:-:S04]  /*0c20*/  FADD R8, R15, R8 ;  /* 0x000000080f087221 */ /* 0x004fc80000000000 */
[----:B------:R-:W-:-:S04]  /*0c30*/  FADD R9, R8, R9 ;  /* 0x0000000908097221 */ /* 0x000fc80000000000 */
[----:B------:R-:W-:-:S04]  /*0c40*/  FADD R10, R9, R10 ;  /* 0x0000000a090a7221 */ /* 0x000fc80000000000 */
[----:B------:R-:W-:-:S04]  /*0c50*/  FADD R11, R10, R11 ;  /* 0x0000000b0a0b7221 */ /* 0x000fc80000000000 */
[----:B---3--:R-:W-:-:S04]  /*0c60*/  FADD R16, R11, R16 ;  /* 0x000000100b107221 */ /* 0x008fc80000000000 */
[----:B------:R-:W-:-:S04]  /*0c70*/  FADD R17, R16, R17 ;  /* 0x0000001110117221 */ /* 0x000fc80000000000 */
[----:B------:R-:W-:-:S04]  /*0c80*/  FADD R18, R17, R18 ;  /* 0x0000001211127221 */ /* 0x000fc80000000000 */
[----:B------:R-:W-:Y:S01]  /*0c90*/  FADD R0, R18, R19 ;  /* 0x0000001312007221 */ /* 0x000fe20000000000 */
[----:B------:R-:W-:Y:S06]  /*0ca0*/  BRA `(.L_x_949) ;  /* 0x0000003400707947 */ /* 0x000fec0003800000 */
.L_x_948:
        /* <DEDUP_REMOVED lines=23> */
[-C--:B------:R-:W-:Y:S02]  /*0e20*/  ISETP.GT.AND P0, PT, R5, R4.reuse, PT ;  /* 0x000000040500720c */ /* 0x080fe40003f04270 */
[----:B------:R-:W-:Y:S02]  /*0e30*/  IADD3 R5, PT, PT, R9, 0x10, RZ ;  /* 0x0000001009057810 */ /* 0x000fe40007ffe0ff */
        /* <DEDUP_REMOVED lines=20> */
[----:B------:R-:W0:Y:S04]  /*0f80*/  LDS.128 R16, [UR4+0x10] ;  /* 0x00001004ff107984 */ /* 0x000e280008000c00 */
[----:B----4-:R-:W1:Y:S04]  /*0f90*/  LDS.128 R4, [UR4+0x20] ;  /* 0x00002004ff047984 */ /* 0x010e680008000c00 */
[----:B------:R-:W2:Y:S04]  /*0fa0*/  LDS.128 R8, [UR4+0x30] ;  /* 0x00003004ff087984 */ /* 0x000ea80008000c00 */
[----:B------:R-:W3:Y:S01]  /*0fb0*/  LDS.128 R12, [UR4+0x40] ;  /* 0x00004004ff0c7984 */ /* 0x000ee20008000c00 */
[----:B0-----:R-:W-:Y:S01]  /*0fc0*/  @P2 FADD R0, R0, R17 ;  /* 0x0000001100002221 */ /* 0x001fe20000000000 */
[----:B------:R-:W-:-:S03]  /*0fd0*/  ISETP.GT.AND P2, PT, R3, 0x80, PT ;  /* 0x000000800300780c */ /* 0x000fc60003f44270 */
[----:B------:R-:W-:Y:S01]  /*0fe0*/  @P3 FADD R0, R0, R18 ;  /* 0x0000001200003221 */ /* 0x000fe20000000000 */
[----:B------:R-:W-:-:S03]  /*0ff0*/  ISETP.GT.AND P3, PT, R3, 0xa0, PT ;  /* 0x000000a00300780c */ /* 0x000fc60003f64270 */
[----:B------:R-:W-:Y:S01]  /*1000*/  @P1 FADD R0, R0, R19 ;  /* 0x0000001300001221 */ /* 0x000fe20000000000 */
[----:B------:R-:W-:-:S05]  /*1010*/  ISETP.GT.AND P1, PT, R3, 0xe0, PT ;  /* 0x000000e00300780c */ /* 0x000fca0003f24270 */
[----:B-1----:R-:W-:Y:S01]  /*1020*/  @P2 FADD R0, R0, R4 ;  /* 0x0000000400002221 */ /* 0x002fe20000000000 */
[----:B------:R-:W-:-:S03]  /*1030*/  ISETP.GT.AND P2, PT, R3, 0x100, PT ;  /* 0x000001000300780c */ /* 0x000fc60003f44270 */
[----:B------:R-:W-:Y:S01]  /*1040*/  @P3 FADD R0, R0, R5 ;  /* 0x0000000500003221 */ /* 0x000fe20000000000 */
[----:B------:R-:W-:-:S03]  /*1050*/  ISETP.GT.AND P3, PT, R3, 0x120, PT ;  /* 0x000001200300780c */ /* 0x000fc60003f64270 */
[----:B------:R-:W-:Y:S01]  /*1060*/  @P4 FADD R0, R0, R6 ;  /* 0x0000000600004221 */ /* 0x000fe20000000000 */
[----:B------:R-:W-:-:S03]  /*1070*/  ISETP.GT.AND P4, PT, R3, 0x140, PT ;  /* 0x000001400300780c */ /* 0x000fc60003f84270 */
[----:B------:R-:W-:Y:S01]  /*1080*/  @P1 FADD R0, R0, R7 ;  /* 0x0000000700001221 */ /* 0x000fe20000000000 */
[----:B------:R-:W-:-:S03]  /*1090*/  ISETP.GT.AND P1, PT, R3, 0x160, PT ;  /* 0x000001600300780c */ /* 0x000fc60003f24270 */
[----:B--2---:R-:W-:Y:S01]  /*10a0*/  @P2 FADD R0, R0, R8 ;  /* 0x0000000800002221 */ /* 0x004fe20000000000 */
[----:B------:R-:W-:-:S03]  /*10b0*/  ISETP.GT.AND P2, PT, R3, 0x180, PT ;  /* 0x000001800300780c */ /* 0x000fc60003f44270 */
[----:B------:R-:W-:Y:S01]  /*10c0*/  @P3 FADD R0, R0, R9 ;  /* 0x0000000900003221 */ /* 0x000fe20000000000 */
[----:B------:R-:W-:-:S03]  /*10d0*/  ISETP.GT.AND P3, PT, R3, 0x1a0, PT ;  /* 0x000001a00300780c */ /* 0x000fc60003f64270 */
[----:B------:R-:W-:Y:S01]  /*10e0*/  @P4 FADD R0, R0, R10 ;  /* 0x0000000a00004221 */ /* 0x000fe20000000000 */
[----:B------:R-:W-:-:S03]  /*10f0*/  ISETP.GT.AND P4, PT, R3, 0x1c0, PT ;  /* 0x000001c00300780c */ /* 0x000fc60003f84270 */
[----:B------:R-:W-:Y:S01]  /*1100*/  @P1 FADD R0, R0, R11 ;  /* 0x0000000b00001221 */ /* 0x000fe20000000000 */
[----:B------:R-:W-:-:S03]  /*1110*/  ISETP.GT.AND P1, PT, R3, 0x1e0, PT ;  /* 0x000001e00300780c */ /* 0x000fc60003f24270 */
[----:B---3--:R-:W-:-:S04]  /*1120*/  @P2 FADD R0, R0, R12 ;  /* 0x0000000c00002221 */ /* 0x008fc80000000000 */
[----:B------:R-:W-:-:S04]  /*1130*/  @P3 FADD R0, R0, R13 ;  /* 0x0000000d00003221 */ /* 0x000fc80000000000 */
[----:B------:R-:W-:-:S04]  /*1140*/  @P4 FADD R0, R0, R14 ;  /* 0x0000000e00004221 */ /* 0x000fc80000000000 */
[----:B------:R-:W-:Y:S01]  /*1150*/  @P1 FADD R0, R0, R15 ;  /* 0x0000000f00001221 */ /* 0x000fe20000000000 */
[----:B------:R-:W-:Y:S06]  /*1160*/  BRA `(.L_x_949) ;  /* 0x0000003000407947 */ /* 0x000fec0003800000 */
.L_x_935:
[----:B------:R-:W0:Y:S01]  /*1170*/  S2R R2, SR_TID.X ;  /* 0x0000000000027919 */ /* 0x000e220000002100 */
[----:B------:R-:W1:Y:S01]  /*1180*/  LDC.64 R4, c[0x0][0x380] ;  /* 0x0000e000ff047b82 */ /* 0x000e620000000a00 */
[----:B0-----:R-:W-:-:S05]  /*1190*/  SHF.L.U32 R7, R2, 0x1, RZ ;  /* 0x0000000102077819 */ /* 0x001fca00000006ff */
[----:B-1----:R-:W-:-:S05]  /*11a0*/  IMAD.WIDE.U32 R4, R7, 0x4, R4 ;  /* 0x0000000407047825 */ /* 0x002fca00078e0004 */
[----:B------:R-:W2:Y:S04]  /*11b0*/  LDG.E.64.CONSTANT R14, desc[UR6][R4.64] ;  /* 0x00000006040e7981 */ /* 0x000ea8000c1e9b00 */
[----:B------:R-:W3:Y:S04]  /*11c0*/  LDG.E.64.CONSTANT R16, desc[UR6][R4.64+0x1000] ;  /* 0x0010000604107981 */ /* 0x000ee8000c1e9b00 */
[----:B------:R-:W4:Y:S04]  /*11d0*/  LDG.E.64.CONSTANT R18, desc[UR6][R4.64+0x2000] ;  /* 0x0020000604127981 */ /* 0x000f28000c1e9b00 */
[----:B------:R-:W5:Y:S04]  /*11e0*/  LDG.E.64.CONSTANT R20, desc[UR6][R4.64+0x3000] ;  /* 0x0030000604147981 */ /* 0x000f68000c1e9b00 */
[----:B------:R-:W5:Y:S04]  /*11f0*/  LDG.E.64.CONSTANT R12, desc[UR6][R4.64+0x4000] ;  /* 0x00400006040c7981 */ /* 0x000f68000c1e9b00 */
[----:B------:R-:W5:Y:S04]  /*1200*/  LDG.E.64.CONSTANT R10, desc[UR6][R4.64+0x5000] ;  /* 0x00500006040a7981 */ /* 0x000f68000c1e9b00 */
[----:B------:R-:W5:Y:S04]  /*1210*/  LDG.E.64.CONSTANT R6, desc[UR6][R4.64+0x6000] ;  /* 0x0060000604067981 */ /* 0x000f68000c1e9b00 */
[----:B------:R-:W5:Y:S01]  /*1220*/  LDG.E.64.CONSTANT R8, desc[UR6][R4.64+0x7000] ;  /* 0x0070000604087981 */ /* 0x000f62000c1e9b00 */
[----:B------:R-:W-:Y:S01]  /*1230*/  ISETP.GE.U32.AND P0, PT, R3, 0x4000, PT ;  /* 0x000040000300780c */ /* 0x000fe20003f06070 */
[----:B--2---:R-:W-:Y:S01]  /*1240*/  FADD R14, R14, R15 ;  /* 0x0000000f0e0e7221 */ /* 0x004fe20000000000 */
[----:B---3--:R-:W-:Y:S01]  /*1250*/  FADD R17, R16, R17 ;  /* 0x0000001110117221 */ /* 0x008fe20000000000 */
[----:B----4-:R-:W-:-:S03]  /*1260*/  FADD R18, R18, R19 ;  /* 0x0000001312127221 */ /* 0x010fc60000000000 */
[----:B------:R-:W-:Y:S01]  /*1270*/  FADD R14, R14, R17 ;  /* 0x000000110e0e7221 */ /* 0x000fe20000000000 */
[----:B-----5:R-:W-:Y:S01]  /*1280*/  FADD R21, R20, R21 ;  /* 0x0000001514157221 */ /* 0x020fe20000000000 */
[----:B------:R-:W-:Y:S02]  /*1290*/  HFMA2 R20, -RZ, RZ, 0, 0.0078125 ;  /* 0x00002000ff147431 */ /* 0x000fe400000001ff */
[----:B------:R-:W-:Y:S01]  /*12a0*/  FADD R12, R12, R13 ;  /* 0x0000000d0c0c7221 */ /* 0x000fe20000000000 */
[----:B------:R-:W-:Y:S01]  /*12b0*/  FADD R21, R18, R21 ;  /* 0x0000001512157221 */ /* 0x000fe20000000000 */
[----:B------:R-:W-:-:S03]  /*12c0*/  FADD R11, R10, R11 ;  /* 0x0000000b0a0b7221 */ /* 0x000fc60000000000 */
[----:B------:R-:W-:Y:S01]  /*12d0*/  FADD R14, R14, R21 ;  /* 0x000000150e0e7221 */ /* 0x000fe20000000000 */
[----:B------:R-:W-:Y:S01]  /*12e0*/  FADD R6, R6, R7 ;  /* 0x0000000706067221 */ /* 0x000fe20000000000 */
[----:B------:R-:W-:Y:S01]  /*12f0*/  FADD R11, R12, R11 ;  /* 0x0000000b0c0b7221 */ /* 0x000fe20000000000 */
[----:B------:R-:W-:-:S04]  /*1300*/  FADD R9, R8, R9 ;  /* 0x0000000908097221 */ /* 0x000fc80000000000 */
[----:B------:R-:W-:-:S04]  /*1310*/  FADD R6, R6, R9 ;  /* 0x0000000906067221 */ /* 0x000fc80000000000 */
[----:B------:R-:W-:-:S04]  /*1320*/  FADD R11, R11, R6 ;  /* 0x000000060b0b7221 */ /* 0x000fc80000000000 */
[----:B------:R-:W-:Y:S01]  /*1330*/  FADD R0, R14, R11 ;  /* 0x0000000b0e007221 */ /* 0x000fe20000000000 */
[----:B------:R-:W-:Y:S06]  /*1340*/  @!P0 BRA `(.L_x_950) ;  /* 0x00000000008c8947 */ /* 0x000fec0003800000 */
[----:B------:R-:W0:Y:S01]  /*1350*/  LDC R24, c[0x0][0x390] ;  /* 0x0000e400ff187b82 */ /* 0x000e220000000800 */
[----:B------:R-:W-:Y:S02]  /*1360*/  IADD3 R21, PT, PT, R3, -0x2000, RZ ;  /* 0xffffe00003157810 */ /* 0x000fe40007ffe0ff */
[----:B------:R-:W-:-:S07]  /*1370*/  MOV R20, 0x2000 ;  /* 0x0000200000147802 */ /* 0x000fce0000000f00 */
.L_x_952:
[----:B------:R-:W-:-:S05]  /*1380*/  IMAD.WIDE R26, R20, 0x4, R4 ;  /* 0x00000004141a7825 */ /* 0x000fca00078e0204 */
[----:B------:R-:W2:Y:S04]  /*1390*/  LDG.E.64.CONSTANT R14, desc[UR6][R26.64+0x6000] ;  /* 0x006000061a0e7981 */ /* 0x000ea8000c1e9b00 */
[----:B------:R-:W2:Y:S04]  /*13a0*/  LDG.E.64.CONSTANT R6, desc[UR6][R26.64+0x7000] ;  /* 0x007000061a067981 */ /* 0x000ea8000c1e9b00 */
[----:B------:R-:W3:Y:S04]  /*13b0*/  LDG.E.64.CONSTANT R22, desc[UR6][R26.64] ;  /* 0x000000061a167981 */ /* 0x000ee8000c1e9b00 */
[----:B------:R-:W4:Y:S04]  /*13c0*/  LDG.E.64.CONSTANT R18, desc[UR6][R26.64+0x1000] ;  /* 0x001000061a127981 */ /* 0x000f28000c1e9b00 */
[----:B------:R-:W5:Y:S04]  /*13d0*/  LDG.E.64.CONSTANT R16, desc[UR6][R26.64+0x2000] ;  /* 0x002000061a107981 */ /* 0x000f68000c1e9b00 */
[----:B------:R-:W5:Y:S04]  /*13e0*/  LDG.E.64.CONSTANT R12, desc[UR6][R26.64+0x3000] ;  /* 0x003000061a0c7981 */ /* 0x000f68000c1e9b00 */
[----:B------:R-:W5:Y:S04]  /*13f0*/  LDG.E.64.CONSTANT R10, desc[UR6][R26.64+0x4000] ;  /* 0x004000061a0a7981 */ /* 0x000f68000c1e9b00 */
[----:B------:R-:W5:Y:S01]  /*1400*/  LDG.E.64.CONSTANT R8, desc[UR6][R26.64+0x5000] ;  /* 0x005000061a087981 */ /* 0x000f62000c1e9b00 */
[----:B0-----:R-:W-:Y:S01]  /*1410*/  MOV R3, R24 ;  /* 0x0000001800037202 */ /* 0x001fe20000000f00 */
[----:B--2---:R-:W-:-:S03]  /*1420*/  FADD R15, R15, R6 ;  /* 0x000000060f0f7221 */ /* 0x004fc60000000000 */
[----:B------:R-:W-:Y:S01]  /*1430*/  IADD3 R6, PT, PT, -R20, R3, RZ ;  /* 0x0000000314067210 */ /* 0x000fe20007ffe1ff */
[----:B---3--:R-:W-:-:S03]  /*1440*/  FADD R0, R22, R0 ;  /* 0x0000000016007221 */ /* 0x008fc60000000000 */
[----:B------:R-:W-:Y:S01]  /*1450*/  ISETP.GE.AND P0, PT, R6, 0x2000, PT ;  /* 0x000020000600780c */ /* 0x000fe20003f06270 */
[----:B----4-:R-:W-:Y:S01]  /*1460*/  FADD R23, R23, R18 ;  /* 0x0000001217177221 */ /* 0x010fe20000000000 */
[----:B-----5:R-:W-:Y:S01]  /*1470*/  FADD R18, R19, R16 ;  /* 0x0000001013127221 */ /* 0x020fe20000000000 */
[----:B------:R-:W-:Y:S01]  /*1480*/  FADD R17, R17, R12 ;  /* 0x0000000c11117221 */ /* 0x000fe20000000000 */
[----:B------:R-:W-:Y:S01]  /*1490*/  FADD R12, R13, R10 ;  /* 0x0000000a0d0c7221 */ /* 0x000fe20000000000 */
[----:B------:R-:W-:Y:S01]  /*14a0*/  FADD R11, R11, R8 ;  /* 0x000000080b0b7221 */ /* 0x000fe20000000000 */
[----:B------:R-:W-:Y:S01]  /*14b0*/  FADD R8, R9, R14 ;  /* 0x0000000e09087221 */ /* 0x000fe20000000000 */
[----:B------:R-:W-:Y:S01]  /*14c0*/  FADD R0, R0, R23 ;  /* 0x0000001700007221 */ /* 0x000fe20000000000 */
[----:B------:R-:W-:Y:S01]  /*14d0*/  FADD R17, R18, R17 ;  /* 0x0000001112117221 */ /* 0x000fe20000000000 */
[----:B------:R-:W-:Y:S01]  /*14e0*/  FADD R11, R12, R11 ;  /* 0x0000000b0c0b7221 */ /* 0x000fe20000000000 */
[----:B------:R-:W-:-:S02]  /*14f0*/  FADD R8, R8, R15 ;  /* 0x0000000f08087221 */ /* 0x000fc40000000000 */
[----:B------:R-:W-:Y:S02]  /*1500*/  FADD R0, R0, R17 ;  /* 0x0000001100007221 */ /* 0x000fe40000000000 */
[----:B------:R-:W-:-:S04]  /*1510*/  FADD R11, R11, R8 ;  /* 0x000000080b0b7221 */ /* 0x000fc80000000000 */
[----:B------:R-:W-:-:S04]  /*1520*/  FADD R11, R0, R11 ;  /* 0x0000000b000b7221 */ /* 0x000fc80000000000 */
[----:B------:R-:W-:Y:S01]  /*1530*/  FADD R0, R7, R11 ;  /* 0x0000000b07007221 */ /* 0x000fe20000000000 */
[----:B------:R-:W-:Y:S06]  /*1540*/  @!P0 BRA `(.L_x_951) ;  /* 0x0000000800308947 */ /* 0x000fec0003800000 */
[----:B------:R-:W-:-:S04]  /*1550*/  IADD3 R20, PT, PT, R20, 0x2000, RZ ;  /* 0x0000200014147810 */ /* 0x000fc80007ffe0ff */
[----:B------:R-:W-:-:S13]  /*1560*/  ISETP.GT.AND P0, PT, R20, R21, PT ;  /* 0x000000151400720c */ /* 0x000fda0003f04270 */
[----:B------:R-:W-:Y:S05]  /*1570*/  @!P0 BRA `(.L_x_952) ;  /* 0xfffffffc00808947 */ /* 0x000fea000383ffff */
.L_x_950:
        /* <DEDUP_REMOVED lines=20> */
.L_x_956:
        /* <DEDUP_REMOVED lines=8> */
.L_x_955:
[----:B------:R-:W-:Y:S05]  /*1740*/  BSYNC.RECONVERGENT B2 ;  /* 0x0000000000027941 */ /* 0x000fea0003800200 */
.L_x_954:
[----:B------:R-:W-:Y:S05]  /*1750*/  @!P1 BRA `(.L_x_953) ;  /* 0x0000000400a89947 */ /* 0x000fea0003800000 */
[----:B------:R-:W0:Y:S01]  /*1760*/  LDCU.64 UR4, c[0x0][0x380] ;  /* 0x00007000ff0477ac */ /* 0x000e220008000a00 */
[----:B------:R-:W-:Y:S01]  /*1770*/  IADD3 R5, PT, PT, R11, -R10, RZ ;  /* 0x8000000a0b057210 */ /* 0x000fe20007ffe0ff */
[----:B------:R-:W-:Y:S01]  /*1780*/  BSSY.RECONVERGENT B2, `(.L_x_957) ;  /* 0x000003b000027945 */ /* 0x000fe20003800200 */
[----:B------:R-:W-:Y:S02]  /*1790*/  IADD3 R3, P0, PT, R10, R20, RZ ;  /* 0x000000140a037210 */ /* 0x000fe40007f1e0ff */
[----:B------:R-:W-:Y:S02]  /*17a0*/  ISETP.GT.AND P1, PT, R5, 0x1800, PT ;  /* 0x000018000500780c */ /* 0x000fe40003f24270 */
[----:B------:R-:W-:Y:S02]  /*17b0*/  IADD3.X R6, PT, PT, RZ, RZ, RZ, P0, !PT ;  /* 0x000000ffff067210 */ /* 0x000fe400007fe4ff */
[----:B0-----:R-:W-:-:S04]  /*17c0*/  LEA R4, P0, R3, UR4, 0x2 ;  /* 0x0000000403047c11 */ /* 0x001fc8000f8010ff */
[----:B------:R-:W-:Y:S02]  /*17d0*/  LEA.HI.X R3, R3, UR5, R6, 0x2, P0 ;  /* 0x0000000503037c11 */ /* 0x000fe400080f1406 */
[----:B------:R-:W-:-:S04]  /*17e0*/  IADD3 R4, P0, PT, R4, 0x1000, RZ ;  /* 0x0000100004047810 */ /* 0x000fc80007f1e0ff */
[----:B------:R-:W-:Y:S02]  /*17f0*/  IADD3.X R5, PT, PT, RZ, R3, RZ, P0, !PT ;  /* 0x00000003ff057210 */ /* 0x000fe400007fe4ff */
[----:B------:R-:W-:Y:S02]  /*1800*/  PLOP3.LUT P0, PT, PT, PT, PT, 0x80, 0x8 ;  /* 0x000000000008781c */ /* 0x000fe40003f0f070 */
[----:B------:R-:W-:Y:S01]  /*1810*/  IADD3 R3, PT, PT, R10, R20, RZ ;  /* 0x000000140a037210 */ /* 0x000fe20007ffe0ff */
[----:B------:R-:W-:Y:S10]  /*1820*/  @!P1 BRA `(.L_x_958) ;  /* 0x0000000000c09947 */ /* 0x000ff40003800000 */
[----:B------:R-:W-:Y:S02]  /*1830*/  PLOP3.LUT P0, PT, PT, PT, PT, 0x8, 0x80 ;  /* 0x000000000080781c */ /* 0x000fe40003f0e170 */
[----:B------:R-:W-:-:S11]  /*1840*/  IADD3 R13, PT, PT, R11, -0x1800, RZ ;  /* 0xffffe8000b0d7810 */ /* 0x000fd60007ffe0ff */
.L_x_959:
        /* <DEDUP_REMOVED lines=46> */
.L_x_958:
[----:B------:R-:W-:Y:S05]  /*1b30*/  BSYNC.RECONVERGENT B2 ;  /* 0x0000000000027941 */ /* 0x000fea0003800200 */
.L_x_957:
        /* <DEDUP_REMOVED lines=31> */
.L_x_961:
[----:B------:R-:W-:Y:S05]  /*1d30*/  BSYNC.RECONVERGENT B2 ;  /* 0x0000000000027941 */ /* 0x000fea0003800200 */
.L_x_960:
        /* <DEDUP_REMOVED lines=9> */
[----:B----4-:R-:W-:-:S04]  /*1dd0*/  FADD R0, R0, R3 ;  /* 0x0000000300007221 */ /* 0x010fc80000000000 */
[----:B--2---:R-:W-:-:S04]  /*1de0*/  FADD R0, R0, R9 ;  /* 0x0000000900007221 */ /* 0x004fc80000000000 */
[----:B---3--:R-:W-:-:S07]  /*1df0*/  FADD R0, R0, R11 ;  /* 0x0000000b00007221 */ /* 0x008fce0000000000 */
.L_x_953:
[----:B------:R-:W-:Y:S05]  /*1e00*/  BSYNC.RECONVERGENT B1 ;  /* 0x0000000000017941 */ /* 0x000fea0003800200 */
.L_x_951:
        /* <DEDUP_REMOVED lines=32> */
[----:B---3--:R-:W0:Y:S04]  /*2010*/  LDS.128 R4, [UR4+0x10] ;  /* 0x00001004ff047984 */ /* 0x008e280008000c00 */
        /* <DEDUP_REMOVED lines=19> */
.L_x_934:
        /* <DEDUP_REMOVED lines=12> */
.L_x_964:
[----:B------:R-:W-:Y:S05]  /*2210*/  BSYNC.RECONVERGENT B1 ;  /* 0x0000000000017941 */ /* 0x000fea0003800200 */
.L_x_963:
        /* <DEDUP_REMOVED lines=16> */
.L_x_969:
        /* <DEDUP_REMOVED lines=9> */
.L_x_968:
[----:B------:R-:W-:Y:S05]  /*23b0*/  BSYNC.RECONVERGENT B2 ;  /* 0x0000000000027941 */ /* 0x000fea0003800200 */
.L_x_967:
        /* <DEDUP_REMOVED lines=8> */
.L_x_972:
        /* <DEDUP_REMOVED lines=43> */
.L_x_971:
[----:B------:R-:W-:Y:S05]  /*26f0*/  BSYNC.RECONVERGENT B2 ;  /* 0x0000000000027941 */ /* 0x000fea0003800200 */
.L_x_970:
        /* <DEDUP_REMOVED lines=26> */
.L_x_974:
[----:B------:R-:W-:Y:S05]  /*28a0*/  BSYNC.RECONVERGENT B2 ;  /* 0x0000000000027941 */ /* 0x000fea0003800200 */
.L_x_973:
        /* <DEDUP_REMOVED lines=12> */
.L_x_966:
[----:B------:R-:W-:Y:S05]  /*2970*/  BSYNC.RECONVERGENT B1 ;  /* 0x0000000000017941 */ /* 0x000fea0003800200 */
.L_x_965:
[----:B------:R-:W-:Y:S02]  /*2980*/  ISETP.GE.AND P0, PT, R3, 0x200, PT ;  /* 0x000002000300780c */ /* 0x000fe40003f06270 */
[----:B0----5:R-:W-:-:S11]  /*2990*/  MOV R5, R0 ;  /* 0x0000000000057202 */ /* 0x021fd60000000f00 */
[----:B------:R-:W-:Y:S05]  /*29a0*/  @!P0 BRA `(.L_x_975) ;  /* 0x0000000000d08947 */ /* 0x000fea0003800000 */
[----:B------:R-:W0:Y:S01]  /*29b0*/  S2R R7, SR_LANEID ;  /* 0x0000000000077919 */ /* 0x000e220000000000 */
[----:B------:R-:W1:Y:S02]  /*29c0*/  SHFL.DOWN PT, R0, R5, 0x1, 0x1f ;  /* 0x08201f0005007f89 */ /* 0x000e6400000e0000 */
[----:B-1----:R-:W-:Y:S01]  /*29d0*/  FADD R0, R0, R5 ;  /* 0x0000000500007221 */ /* 0x002fe20000000000 */
[C---:B0-----:R-:W-:Y:S02]  /*29e0*/  ISETP.GT.AND P0, PT, R7.reuse, 0x1e, PT ;  /* 0x0000001e0700780c */ /* 0x041fe40003f04270 */
[----:B------:R-:W-:Y:S02]  /*29f0*/  ISETP.NE.AND P1, PT, R7, RZ, PT ;  /* 0x000000ff0700720c */ /* 0x000fe40003f25270 */
[----:B------:R-:W-:Y:S02]  /*2a00*/  FSEL R0, R5, R0, P0 ;  /* 0x0000000005007208 */ /* 0x000fe40000000000 */
[----:B------:R-:W-:-:S03]  /*2a10*/  ISETP.GT.AND P0, PT, R7, 0x1d, PT ;  /* 0x0000001d0700780c */ /* 0x000fc60003f04270 */
[----:B------:R-:W0:Y:S06]  /*2a20*/  SHFL.DOWN PT, R3, R0, 0x2, 0x1f ;  /* 0x08401f0000037f89 */ /* 0x000e2c00000e0000 */
        /* <DEDUP_REMOVED lines=24> */
[----:B--2---:R-:W0:Y:S04]  /*2bb0*/  LDS.128 R4, [UR4+0x10] ;  /* 0x00001004ff047984 */ /* 0x004e280008000c00 */
        /* <DEDUP_REMOVED lines=19> */
.L_x_975:
[----:B------:R-:W0:Y:S01]  /*2cf0*/  S2R R4, SR_LANEID ;  /* 0x0000000000047919 */ /* 0x000e220000000000 */
[----:B------:R-:W-:-:S04]  /*2d00*/  LOP3.LUT R0, R2, 0x3e0, RZ, 0xc0, !PT ;  /* 0x000003e002007812 */ /* 0x000fc800078ec0ff */
[----:B------:R-:W-:Y:S02]  /*2d10*/  IADD3 R6, PT, PT, R0, 0x20, RZ ;  /* 0x0000002000067810 */ /* 0x000fe40007ffe0ff */
[----:B------:R-:W-:Y:S02]  /*2d20*/  LOP3.LUT R0, RZ, R0, RZ, 0x33, !PT ;  /* 0x00000000ff007212 */ /* 0x000fe400078e33ff */
[-C--:B------:R-:W-:Y:S02]  /*2d30*/  ISETP.GT.AND P0, PT, R6, R3.reuse, PT ;  /* 0x000000030600720c */ /* 0x080fe40003f04270 */
[----:B------:R-:W-:-:S04]  /*2d40*/  IADD3 R0, PT, PT, R0, R3, RZ ;  /* 0x0000000300007210 */ /* 0x000fc80007ffe0ff */
[----:B------:R-:W-:-:S05]  /*2d50*/  SEL R6, R0, 0x1f, P0 ;  /* 0x0000001f00067807 */ /* 0x000fca0000000000 */
[----:B------:R-:W1:Y:S01]  /*2d60*/  SHFL.DOWN PT, R0, R5, 0x1, R6 ;  /* 0x0820000005007989 */ /* 0x000e6200000e0006 */
[C---:B0-----:R-:W-:Y:S02]  /*2d70*/  ISETP.GE.AND P0, PT, R4.reuse, R6, PT ;  /* 0x000000060400720c */ /* 0x041fe40003f06270 */
[C---:B------:R-:W-:Y:S02]  /*2d80*/  IADD3 R7, PT, PT, R4.reuse, 0x2, RZ ;  /* 0x0000000204077810 */ /* 0x040fe40007ffe0ff */
[----:B------:R-:W-:-:S09]  /*2d90*/  ISETP.NE.AND P1, PT, R4, RZ, PT ;  /* 0x000000ff0400720c */ /* 0x000fd20003f25270 */
[----:B-1----:R-:W-:Y:S01]  /*2da0*/  @!P0 FADD R5, R0, R5 ;  /* 0x0000000500058221 */ /* 0x002fe20000000000 */
[-C--:B------:R-:W-:Y:S02]  /*2db0*/  ISETP.GT.AND P0, PT, R7, R6.reuse, PT ;  /* 0x000000060700720c */ /* 0x080fe40003f04270 */
[----:B------:R-:W-:Y:S01]  /*2dc0*/  IADD3 R7, PT, PT, R4, 0x4, RZ ;  /* 0x0000000404077810 */ /* 0x000fe20007ffe0ff */
[----:B------:R-:W0:Y:S01]  /*2dd0*/  @!P1 S2R R8, SR_CgaCtaId ;  /* 0x0000000000089919 */ /* 0x000e220000008800 */
        /* <DEDUP_REMOVED lines=31> */
[----:B-1----:R-:W1:Y:S04]  /*2fd0*/  LDS.128 R4, [UR4+0x20] ;  /* 0x00002004ff047984 */ /* 0x002e680008000c00 */
        /* <DEDUP_REMOVED lines=29> */
.L_x_962:
        /* <DEDUP_REMOVED lines=28> */
[----:B------:R-:W-:Y:S02]  /*3370*/  HFMA2 R11, -RZ, RZ, 0, 0.0078125 ;  /* 0x00002000ff0b7431 */ /* 0x000fe400000001ff */
[----:B------:R-:W-:-:S04]  /*3380*/  FADD R15, R14, R15 ;  /* 0x0000000f0e0f7221 */ /* 0x000fc80000000000 */
        /* <DEDUP_REMOVED lines=10> */
.L_x_978:
[----:B------:R-:W-:-:S05]  /*3430*/  IMAD.WIDE R2, R11, 0x4, R4 ;  /* 0x000000040b027825 */ /* 0x000fca00078e0204 */
        /* <DEDUP_REMOVED lines=15> */
[----:B------:R0:W5:Y:S02]  /*3530*/  LDG.E.CONSTANT R18, desc[UR6][R2.64+0x7800] ;  /* 0x0078000602127981 */ /* 0x000164000c1e9900 */
[----:B0-----:R-:W-:-:S04]  /*3540*/  MOV R3, R7 ;  /* 0x0000000700037202 */ /* 0x001fc80000000f00 */
[----:B------:R-:W-:-:S04]  /*3550*/  IADD3 R2, PT, PT, -R11, R3, RZ ;  /* 0x000000030b027210 */ /* 0x000fc80007ffe1ff */
[----:B------:R-:W-:Y:S01]  /*3560*/  ISETP.GE.AND P0, PT, R2, 0x2000, PT ;  /* 0x000020000200780c */ /* 0x000fe20003f06270 */
        /* <DEDUP_REMOVED lines=13> */
[----:B------:R-:W-:-:S04]  /*3640*/  FADD R15, R15, R12 ;  /* 0x0000000c0f0f7221 */ /* 0x000fc80000000000 */
[----:B------:R-:W-:-:S04]  /*3650*/  FADD R15, R0, R15 ;  /* 0x0000000f000f7221 */ /* 0x000fc80000000000 */
[----:B------:R-:W-:Y:S01]  /*3660*/  FADD R0, R18, R15 ;  /* 0x0000000f12007221 */ /* 0x000fe20000000000 */
[----:B------:R-:W-:Y:S06]  /*3670*/  @!P0 BRA `(.L_x_977) ;  /* 0x0000000800308947 */ /* 0x000fec0003800000 */
[----:B------:R-:W-:-:S04]  /*3680*/  IADD3 R11, PT, PT, R11, 0x2000, RZ ;  /* 0x000020000b0b7810 */ /* 0x000fc80007ffe0ff */
[----:B------:R-:W-:-:S13]  /*3690*/  ISETP.GT.AND P0, PT, R11, R6, PT ;  /* 0x000000060b00720c */ /* 0x000fda0003f04270 */
[----:B------:R-:W-:Y:S05]  /*36a0*/  @!P0 BRA `(.L_x_978) ;  /* 0xfffffffc00608947 */ /* 0x000fea000383ffff */
.L_x_976:
        /* <DEDUP_REMOVED lines=20> */
.L_x_982:
        /* <DEDUP_REMOVED lines=8> */
.L_x_981:
[----:B------:R-:W-:Y:S05]  /*3870*/  BSYNC.RECONVERGENT B2 ;  /* 0x0000000000027941 */ /* 0x000fea0003800200 */
.L_x_980:
        /* <DEDUP_REMOVED lines=16> */
.L_x_985:
        /* <DEDUP_REMOVED lines=46> */
.L_x_984:
[----:B------:R-:W-:Y:S05]  /*3c60*/  BSYNC.RECONVERGENT B2 ;  /* 0x0000000000027941 */ /* 0x000fea0003800200 */
.L_x_983:
        /* <DEDUP_REMOVED lines=31> */
.L_x_987:
[----:B------:R-:W-:Y:S05]  /*3e60*/  BSYNC.RECONVERGENT B2 ;  /* 0x0000000000027941 */ /* 0x000fea0003800200 */
.L_x_986:
        /* <DEDUP_REMOVED lines=12> */
.L_x_979:
[----:B------:R-:W-:Y:S05]  /*3f30*/  BSYNC.RECONVERGENT B1 ;  /* 0x0000000000017941 */ /* 0x000fea0003800200 */
.L_x_977:
        /* <DEDUP_REMOVED lines=50> */
[----:B------:R-:W-:-:S07]  /*4260*/  FADD R0, R18, R19 ;  /* 0x0000001312007221 */ /* 0x000fce0000000000 */
.L_x_949:
[----:B------:R-:W-:Y:S05]  /*4270*/  BSYNC.RECONVERGENT B0 ;  /* 0x0000000000007941 */ /* 0x000fea0003800200 */
.L_x_933:
[----:B------:R-:W-:Y:S05]  /*4280*/  @P0 EXIT ;  /* 0x000000000000094d */ /* 0x000fea0003800000 */
[----:B------:R-:W5:Y:S01]  /*4290*/  LDCU.64 UR4, c[0x0][0x398] ;  /* 0x00007300ff0477ac */ /* 0x000f620008000a00 */
[----:B0-234-:R-:W0:Y:S01]  /*42a0*/  LDC.64 R4, c[0x0][0x388] ;  /* 0x0000e200ff047b82 */ /* 0x01de220000000a00 */
[----:B-----5:R-:W2:Y:S02]  /*42b0*/  F2F.F32.F64 R3, UR4 ;  /* 0x0000000400037d10 */ /* 0x020ea40008301000 */
[----:B--2---:R-:W-:-:S06]  /*42c0*/  FADD R3, R3, R0 ;  /* 0x0000000003037221 */ /* 0x004fcc0000000000 */
[----:B------:R-:W0:Y:S02]  /*42d0*/  F2F.F64.F32 R2, R3 ;  /* 0x0000000300027310 */ /* 0x000e240000201800 */
[----:B0-----:R-:W-:Y:S01]  /*42e0*/  STG.E.64 desc[UR6][R4.64], R2 ;  /* 0x0000000204007986 */ /* 0x001fe2000c101b06 */
[----:B------:R-:W-:Y:S05]  /*42f0*/  EXIT ;  /* 0x000000000000794d */ /* 0x000fea0003800000 */
.L_x_988:
        /* <DEDUP_REMOVED lines=16> */
.L_x_1876:


//--------------------- .text._ZN3cub18CUB_300001_SM_10006detail6reduce18DeviceReduceKernelINS2_10policy_hubIfjN4cuda3std3__44plusIfEEE10Policy1000EN6thrust24THRUST_300001_SM_1000_NS6detail15normal_iteratorINSD_10device_ptrIdEEEEjS9_f9integrateEEvT0_PT3_T1_NS0_13GridEvenShareISN_EET2_T4_ --------------------------
	.section	.text._ZN3cub18CUB_300001_SM_10006detail6reduce18DeviceReduceKernelINS2_10policy_hubIfjN4cuda3std3__44plusIfEEE10Policy1000EN6thrust24THRUST_300001_SM_1000_NS6detail15normal_iteratorINSD_10device_ptrIdEEEEjS9_f9integrateEEvT0_PT3_T1_NS0_13GridEvenShareISN_EET2_T4_,"ax",@progbits
	.align	128
        .global         _ZN3cub18CUB_300001_SM_10006detail6reduce18DeviceReduceKernelINS2_10policy_hubIfjN4cuda3std3__44plusIfEEE10Policy1000EN6thrust24THRUST_300001_SM_1000_NS6detail15normal_iteratorINSD_10device_ptrIdEEEEjS9_f9integrateEEvT0_PT3_T1_NS0_13GridEvenShareISN_EET2_T4_
        .type           _ZN3cub18CUB_300001_SM_10006detail6reduce18DeviceReduceKernelINS2_10policy_hubIfjN4cuda3std3__44plusIfEEE10Policy1000EN6thrust24THRUST_300001_SM_1000_NS6detail15normal_iteratorINSD_10device_ptrIdEEEEjS9_f9integrateEEvT0_PT3_T1_NS0_13GridEvenShareISN_EET2_T4_,@function
        .size           _ZN3cub18CUB_300001_SM_10006detail6reduce18DeviceReduceKernelINS2_10policy_hubIfjN4cuda3std3__44plusIfEEE10Policy1000EN6thrust24THRUST_300001_SM_1000_NS6detail15normal_iteratorINSD_10device_ptrIdEEEEjS9_f9integrateEEvT0_PT3_T1_NS0_13GridEvenShareISN_EET2_T4_,(.L_x_1870 - _ZN3cub18CUB_300001_SM_10006detail6reduce18DeviceReduceKernelINS2_10policy_hubIfjN4cuda3std3__44plusIfEEE10Policy1000EN6thrust24THRUST_300001_SM_1000_NS6detail15normal_iteratorINSD_10device_ptrIdEEEEjS9_f9integrateEEvT0_PT3_T1_NS0_13GridEvenShareISN_EET2_T4_)
        .other          _ZN3cub18CUB_300001_SM_10006detail6reduce18DeviceReduceKernelINS2_10policy_hubIfjN4cuda3std3__44plusIfEEE10Policy1000EN6thrust24THRUST_300001_SM_1000_NS6detail15normal_iteratorINSD_10device_ptrIdEEEEjS9_f9integrateEEvT0_PT3_T1_NS0_13GridEvenShareISN_EET2_T4_,@"STO_CUDA_ENTRY STV_DEFAULT"
_ZN3cub18CUB_300001_SM_10006detail6reduce18DeviceReduceKernelINS2_10policy_hubIfjN4cuda3std3__44plusIfEEE10Policy1000EN6thrust24THRUST_300001_SM_1000_NS6detail15normal_iteratorINSD_10device_ptrIdEEEEjS9_f9integrateEEvT0_PT3_T1_NS0_13GridEvenShareISN_EET2_T4_:
.text._ZN3cub18CUB_300001_SM_10006detail6reduce18DeviceReduceKernelINS2_10policy_hubIfjN4cuda3std3__44plusIfEEE10Policy1000EN6thrust24THRUST_300001_SM_1000_NS6detail15normal_iteratorINSD_10device_ptrIdEEEEjS9_f9integrateEEvT0_PT3_T1_NS0_13GridEvenShareISN_EET2_T4_:
[----:B------:R-:W0:Y:S01]  /*0000*/  LDC R1, c[0x0][0x37c] ;  /* 0x0000df00ff017b82 */ /* 0x000e220000000800 */
[----:B------:R-:W1:Y:S07]  /*0010*/  S2R R0, SR_CTAID.X ;  /* 0x0000000000007919 */ /* 0x000e6e0000002500 */
[----:B------:R-:W1:Y:S01]  /*0020*/  LDC R3, c[0x0][0x3a8] ;  /* 0x0000ea00ff037b82 */ /* 0x000e620000000800 */
[----:B------:R-:W2:Y:S01]  /*0030*/  LDCU.64 UR8, c[0x0][0x358] ;  /* 0x00006b00ff0877ac */ /* 0x000ea20008000a00 */
[----:B------:R-:W-:Y:S01]  /*0040*/  BSSY.RECONVERGENT B0, `(.L_x_989) ;  /* 0x0001cfb000007945 */ /* 0x000fe20003800200 */
[----:B0-----:R-:W-:Y:S01]  /*0050*/  VIADD R1, R1, 0xffffffd8 ;  /* 0xffffffd801017836 */ /* 0x001fe20000000000 */
[----:B------:R-:W-:Y:S01]  /*0060*/  UMOV UR4, URZ ;  /* 0x000000ff00047c82 */ /* 0x000fe20008000000 */
[----:B-1----:R-:W-:-:S02]  /*0070*/  IMAD R2, R0, -0x2000, R3 ;  /* 0xffffe00000027824 */ /* 0x002fc400078e0203 */
[----:B------:R-:W-:-:S03]  /*0080*/  IMAD.MOV.U32 R3, RZ, RZ, 0x40440000 ;  /* 0x40440000ff037424 */ /* 0x000fc600078e00ff */
[----:B------:R-:W-:-:S13]  /*0090*/  ISETP.GT.U32.AND P0, PT, R2, 0x1fff, PT ;  /* 0x00001fff0200780c */ /* 0x000fda0003f04070 */
[----:B--2---:R-:W-:Y:S05]  /*00a0*/  @P0 BRA `(.L_x_990) ;  /* 0x0000002000bc0947 */ /* 0x004fea0003800000 */
[----:B------:R-:W0:Y:S01]  /*00b0*/  S2R R5, SR_TID.X ;  /* 0x0000000000057919 */ /* 0x000e220000002100 */
[----:B------:R-:W-:Y:S01]  /*00c0*/  BSSY.RECONVERGENT B3, `(.L_x_991) ;  /* 0x00000d4000037945 */ /* 0x000fe20003800200 */
[----:B------:R-:W-:Y:S01]  /*00d0*/  IMAD.MOV.U32 R6, RZ, RZ, RZ ;  /* 0x000000ffff067224 */ /* 0x000fe200078e00ff */
[----:B0-----:R-:W-:Y:S01]  /*00e0*/  ISETP.GE.U32.AND P0, PT, R5, R2, PT ;  /* 0x000000020500720c */ /* 0x001fe20003f06070 */
[----:B------:R-:W-:-:S12]  /*00f0*/  IMAD.MOV.U32 R7, RZ, RZ, R5 ;  /* 0x000000ffff077224 */ /* 0x000fd800078e0005 */
[----:B------:R-:W-:Y:S05]  /*0100*/  @P0 BRA `(.L_x_992) ;  /* 0x0000000c003c0947 */ /* 0x000fea0003800000 */
[----:B------:R-:W0:Y:S01]  /*0110*/  LDC.64 R8, c[0x0][0x380] ;  /* 0x0000e000ff087b82 */ /* 0x000e220000000a00 */
[----:B------:R-:W-:-:S04]  /*0120*/  IMAD R7, R0, 0x2000, R5 ;  /* 0x0000200000077824 */ /* 0x000fc800078e0205 */
        /* <DEDUP_REMOVED lines=26> */
[----:B------:R-:W-:Y:S05]  /*02d0*/  CALL.REL.NOINC `($_ZN3cub18CUB_300001_SM_10006detail6reduce18DeviceReduceKernelINS2_10policy_hubIfjN4cuda3std3__44plusIfEEE10Policy1000EN6thrust24THRUST_300001_SM_1000_NS6detail15normal_iteratorINSD_10device_ptrIdEEEEjS9_f9integrateEEvT0_PT3_T1_NS0_13GridEvenShareISN_EET2_T4_$__internal_trig_reduction_slowpathd) ;  /* 0x000001d000f07944 */ /* 0x000fea0003c00000 */
[----:B------:R-:W-:Y:S02]  /*02e0*/  IMAD.MOV.U32 R4, RZ, RZ, R15 ;  /* 0x000000ffff047224 */ /* 0x000fe400078e000f */
[----:B------:R-:W-:Y:S02]  /*02f0*/  IMAD.MOV.U32 R6, RZ, RZ, R12 ;  /* 0x000000ffff067224 */ /* 0x000fe400078e000c */
[----:B------:R-:W-:-:S07]  /*0300*/  IMAD.MOV.U32 R7, RZ, RZ, R13 ;  /* 0x000000ffff077224 */ /* 0x000fce00078e000d */
.L_x_994:
[----:B------:R-:W-:Y:S05]  /*0310*/  BSYNC.RECONVERGENT B4 ;  /* 0x0000000000047941 */ /* 0x000fea0003800200 */
.L_x_993:
        /* <DEDUP_REMOVED lines=25> */
[----:B----4-:R-:W-:Y:S02]  /*04b0*/  DFMA R12, R24, R16, R12 ;  /* 0x00000010180c722b */ /* 0x010fe4000000000c */
[----:B------:R-:W0:Y:S01]  /*04c0*/  MUFU.RCP64H R17, 40 ;  /* 0x4044000000117908 */ /* 0x000e220000001800 */
[----:B------:R-:W-:-:S05]  /*04d0*/  IMAD.MOV.U32 R16, RZ, RZ, 0x1 ;  /* 0x00000001ff107424 */ /* 0x000fca00078e00ff */
        /* <DEDUP_REMOVED lines=75> */
.L_x_996:
[----:B------:R-:W-:Y:S05]  /*0990*/  BSYNC.RECONVERGENT B1 ;  /* 0x0000000000017941 */ /* 0x000fea0003800200 */
.L_x_995:
[----:B------:R-:W-:Y:S04]  /*09a0*/  BSSY.RECONVERGENT B2, `(.L_x_997) ;  /* 0x0000006000027945 */ /* 0x000fe80003800200 */
[----:B------:R-:W-:Y:S05]  /*09b0*/  @P2 BRA P3, `(.L_x_998) ;  /* 0x0000000000102947 */ /* 0x000fea0001800000 */
[----:B------:R-:W-:Y:S01]  /*09c0*/  IMAD.MOV.U32 R12, RZ, RZ, R8 ;  /* 0x000000ffff0c7224 */ /* 0x000fe200078e0008 */
[----:B------:R-:W-:Y:S01]  /*09d0*/  MOV R14, 0xa00 ;  /* 0x00000a00000e7802 */ /* 0x000fe20000000f00 */
[----:B------:R-:W-:-:S07]  /*09e0*/  IMAD.MOV.U32 R13, RZ, RZ, R9 ;  /* 0x000000ffff0d7224 */ /* 0x000fce00078e0009 */
[----:B------:R-:W-:Y:S05]  /*09f0*/  CALL.REL.NOINC `($__internal_2_$__cuda_sm20_div_rn_f64_full) ;  /* 0x000001c400947944 */ /* 0x000fea0003c00000 */
.L_x_998:
[----:B------:R-:W-:Y:S05]  /*0a00*/  BSYNC.RECONVERGENT B2 ;  /* 0x0000000000027941 */ /* 0x000fea0003800200 */
.L_x_997:
[----:B------:R-:W-:Y:S01]  /*0a10*/  DSETP.NEU.AND P0, PT, |R12|, +INF , PT ;  /* 0x7ff000000c00742a */ /* 0x000fe20003f0d200 */
[----:B------:R-:W-:-:S13]  /*0a20*/  BSSY.RECONVERGENT B4, `(.L_x_999) ;  /* 0x000001d000047945 */ /* 0x000fda0003800200 */
[----:B------:R-:W-:Y:S01]  /*0a30*/  @!P0 DMUL R20, RZ, R12 ;  /* 0x0000000cff148228 */ /* 0x000fe20000000000 */
[----:B------:R-:W-:Y:S01]  /*0a40*/  @!P0 MOV R4, 0x1 ;  /* 0x0000000100048802 */ /* 0x000fe20000000f00 */
        /* <DEDUP_REMOVED lines=23> */
[----:B------:R-:W-:-:S07]  /*0bc0*/  IMAD.MOV.U32 R21, RZ, RZ, R13 ;  /* 0x000000ffff157224 */ /* 0x000fce00078e000d */
.L_x_1002:
[----:B------:R-:W-:Y:S05]  /*0bd0*/  BSYNC.RECONVERGENT B5 ;  /* 0x0000000000057941 */ /* 0x000fea0003800200 */
.L_x_1001:
[----:B------:R-:W-:-:S07]  /*0be0*/  VIADD R4, R15, 0x1 ;  /* 0x000000010f047836 */ /* 0x000fce0000000000 */
.L_x_1000:
[----:B------:R-:W-:Y:S05]  /*0bf0*/  BSYNC.RECONVERGENT B4 ;  /* 0x0000000000047941 */ /* 0x000fea0003800200 */
.L_x_999:
        /* <DEDUP_REMOVED lines=30> */
[----:B------:R-:W-:-:S05]  /*0de0*/  VIADD R7, R5, 0x200 ;  /* 0x0000020005077836 */ /* 0x000fca0000000000 */
[----:B------:R0:W1:Y:S05]  /*0df0*/  F2F.F32.F64 R6, R8 ;  /* 0x0000000800067310 */ /* 0x00006a0000301000 */
.L_x_992:
[----:B------:R-:W-:Y:S05]  /*0e00*/  BSYNC.RECONVERGENT B3 ;  /* 0x0000000000037941 */ /* 0x000fea0003800200 */
.L_x_991:
[----:B------:R-:W-:Y:S01]  /*0e10*/  ISETP.GE.U32.AND P0, PT, R7, R2, PT ;  /* 0x000000020700720c */ /* 0x000fe20003f06070 */
[----:B------:R-:W2:Y:S01]  /*0e20*/  LDCU.64 UR10, c[0x4][0x160] ;  /* 0x01002c00ff0a77ac */ /* 0x000ea20008000a00 */
[----:B------:R-:W-:Y:S11]  /*0e30*/  BSSY.RECONVERGENT B3, `(.L_x_1003) ;  /* 0x00000d3000037945 */ /* 0x000ff60003800200 */
[----:B------:R-:W-:Y:S05]  /*0e40*/  @P0 BRA `(.L_x_1004) ;  /* 0x0000000c00440947 */ /* 0x000fea0003800000 */
[----:B------:R-:W-:-:S07]  /*0e50*/  IMAD R4, R0, 0x2000, R7 ;  /* 0x0000200000047824 */ /* 0x000fce00078e0207 */
.L_x_1015:
[----:B------:R-:W3:Y:S02]  /*0e60*/  LDC.64 R10, c[0x0][0x380] ;  /* 0x0000e000ff0a7b82 */ /* 0x000ee40000000a00 */
[----:B---3--:R-:W-:-:S06]  /*0e70*/  IMAD.WIDE.U32 R10, R4, 0x8, R10 ;  /* 0x00000008040a7825 */ /* 0x008fcc00078e000a */
[----:B------:R-:W3:Y:S01]  /*0e80*/  LDG.E.64 R10, desc[UR8][R10.64] ;  /* 0x000000080a0a7981 */ /* 0x000ee2000c1e1b00 */
[----:B------:R-:W-:Y:S01]  /*0e90*/  BSSY.RECONVERGENT B4, `(.L_x_1005) ;  /* 0x000001c000047945 */ /* 0x000fe20003800200 */
[----:B---3--:R-:W-:-:S14]  /*0ea0*/  DSETP.NEU.AND P0, PT, |R10|, +INF , PT ;  /* 0x7ff000000a00742a */ /* 0x008fdc0003f0d200 */
[----:B------:R-:W-:Y:S01]  /*0eb0*/  @!P0 DMUL R24, RZ, R10 ;  /* 0x0000000aff188228 */ /* 0x000fe20000000000 */
[----:B0-----:R-:W-:Y:S01]  /*0ec0*/  @!P0 IMAD.MOV.U32 R8, RZ, RZ, RZ ;  /* 0x000000ffff088224 */ /* 0x001fe200078e00ff */
        /* <DEDUP_REMOVED lines=20> */
[----:B-12---:R-:W-:Y:S05]  /*1010*/  CALL.REL.NOINC `($_ZN3cub18CUB_300001_SM_10006detail6reduce18DeviceReduceKernelINS2_10policy_hubIfjN4cuda3std3__44plusIfEEE10Policy1000EN6thrust24THRUST_300001_SM_1000_NS6detail15normal_iteratorINSD_10device_ptrIdEEEEjS9_f9integrateEEvT0_PT3_T1_NS0_13GridEvenShareISN_EET2_T4_$__internal_trig_reduction_slowpathd) ;  /* 0x000001c400a07944 */ /* 0x006fea0003c00000 */
[----:B------:R-:W-:Y:S02]  /*1020*/  IMAD.MOV.U32 R8, RZ, RZ, R15 ;  /* 0x000000ffff087224 */ /* 0x000fe400078e000f */
[----:B------:R-:W-:Y:S02]  /*1030*/  IMAD.MOV.U32 R24, RZ, RZ, R12 ;  /* 0x000000ffff187224 */ /* 0x000fe400078e000c */
[----:B------:R-:W-:-:S07]  /*1040*/  IMAD.MOV.U32 R25, RZ, RZ, R13 ;  /* 0x000000ffff197224 */ /* 0x000fce00078e000d */
.L_x_1006:
[----:B--2---:R-:W-:Y:S05]  /*1050*/  BSYNC.RECONVERGENT B4 ;  /* 0x0000000000047941 */ /* 0x004fea0003800200 */
.L_x_1005:
        /* <DEDUP_REMOVED lines=96> */
[----:B------:R-:W-:Y:S02]  /*1660*/  FSEL R8, R20, RZ, P0 ;  /* 0x000000ff14087208 */ /* 0x000fe40000000000 */
[----:B------:R-:W-:Y:S01]  /*1670*/  @!P1 IADD3 R16, PT, PT, R16, -R15, RZ ;  /* 0x8000000f10109210 */ /* 0x000fe20007ffe0ff */
[----:B------:R-:W-:-:S03]  /*1680*/  @!P1 IMAD R15, R15, 0x100000, R19 ;  /* 0x001000000f0f9824 */ /* 0x000fc600078e0213 */
[----:B------:R-:W-:Y:S01]  /*1690*/  @!P1 LEA R17, R16, 0x3ff00000, 0x14 ;  /* 0x3ff0000010119811 */ /* 0x000fe200078ea0ff */
[----:B------:R-:W-:-:S06]  /*16a0*/  @!P1 IMAD.MOV.U32 R16, RZ, RZ, RZ ;  /* 0x000000ffff109224 */ /* 0x000fcc00078e00ff */
[----:B------:R-:W-:-:S11]  /*16b0*/  @!P1 DMUL R8, R14, R16 ;  /* 0x000000100e089228 */ /* 0x000fd60000000000 */
.L_x_1008:
[----:B------:R-:W-:Y:S05]  /*16c0*/  BSYNC.RECONVERGENT B1 ;  /* 0x0000000000017941 */ /* 0x000fea0003800200 */
.L_x_1007:
[----:B------:R-:W-:Y:S04]  /*16d0*/  BSSY.RECONVERGENT B2, `(.L_x_1009) ;  /* 0x0000006000027945 */ /* 0x000fe80003800200 */
[----:B------:R-:W-:Y:S05]  /*16e0*/  @P2 BRA P3, `(.L_x_1010) ;  /* 0x0000000000102947 */ /* 0x000fea0001800000 */
[----:B------:R-:W-:Y:S01]  /*16f0*/  IMAD.MOV.U32 R12, RZ, RZ, R10 ;  /* 0x000000ffff0c7224 */ /* 0x000fe200078e000a */
[----:B------:R-:W-:Y:S01]  /*1700*/  MOV R14, 0x1730 ;  /* 0x00001730000e7802 */ /* 0x000fe20000000f00 */
[----:B------:R-:W-:-:S07]  /*1710*/  IMAD.MOV.U32 R13, RZ, RZ, R11 ;  /* 0x000000ffff0d7224 */ /* 0x000fce00078e000b */
[----:B-1----:R-:W-:Y:S05]  /*1720*/  CALL.REL.NOINC `($__internal_2_$__cuda_sm20_div_rn_f64_full) ;  /* 0x000001b800487944 */ /* 0x002fea0003c00000 */
.L_x_1010:
[----:B------:R-:W-:Y:S05]  /*1730*/  BSYNC.RECONVERGENT B2 ;  /* 0x0000000000027941 */ /* 0x000fea0003800200 */
.L_x_1009:
        /* <DEDUP_REMOVED lines=25> */
[----:B-1----:R-:W-:Y:S05]  /*18d0*/  CALL.REL.NOINC `($_ZN3cub18CUB_300001_SM_10006detail6reduce18DeviceReduceKernelINS2_10policy_hubIfjN4cuda3std3__44plusIfEEE10Policy1000EN6thrust24THRUST_300001_SM_1000_NS6detail15normal_iteratorINSD_10device_ptrIdEEEEjS9_f9integrateEEvT0_PT3_T1_NS0_13GridEvenShareISN_EET2_T4_$__internal_trig_reduction_slowpathd) ;  /* 0x000001bc00707944 */ /* 0x002fea0003c00000 */
[----:B------:R-:W-:Y:S02]  /*18e0*/  IMAD.MOV.U32 R10, RZ, RZ, R12 ;  /* 0x000000ffff0a7224 */ /* 0x000fe400078e000c */
[----:B------:R-:W-:-:S07]  /*18f0*/  IMAD.MOV.U32 R11, RZ, RZ, R13 ;  /* 0x000000ffff0b7224 */ /* 0x000fce00078e000d */
.L_x_1014:
[----:B------:R-:W-:Y:S05]  /*1900*/  BSYNC.RECONVERGENT B5 ;  /* 0x0000000000057941 */ /* 0x000fea0003800200 */
.L_x_1013:
[----:B------:R-:W-:-:S07]  /*1910*/  VIADD R30, R15, 0x1 ;  /* 0x000000010f1e7836 */ /* 0x000fce0000000000 */
.L_x_1012:
[----:B------:R-:W-:Y:S05]  /*1920*/  BSYNC.RECONVERGENT B4 ;  /* 0x0000000000047941 */ /* 0x000fea0003800200 */
.L_x_1011:
        /* <DEDUP_REMOVED lines=11> */
[----:B------:R-:W-:Y:S01]  /*19e0*/  DMUL R26, R10, R10 ;  /* 0x0000000a0a1a7228 */ /* 0x000fe20000000000 */
[----:B------:R-:W-:Y:S02]  /*19f0*/  VIADD R7, R7, 0x200 ;  /* 0x0000020007077836 */ /* 0x000fe40000000000 */
[----:B------:R-:W-:Y:S01]  /*1a00*/  FSEL R28, R28, -8.06006814911005101289e+34, !P0 ;  /* 0xf9785eba1c1c7808 */ /* 0x000fe20004000000 */
[----:B------:R-:W-:Y:S01]  /*1a10*/  VIADD R4, R4, 0x200 ;  /* 0x0000020004047836 */ /* 0x000fe20000000000 */
        /* <DEDUP_REMOVED lines=17> */
[----:B------:R-:W1:Y:S02]  /*1b30*/  F2F.F32.F64 R9, R8 ;  /* 0x0000000800097310 */ /* 0x000e640000301000 */
[----:B-1----:R-:W-:Y:S01]  /*1b40*/  FADD R6, R9, R6 ;  /* 0x0000000609067221 */ /* 0x002fe20000000000 */
[----:B------:R-:W-:Y:S06]  /*1b50*/  @!P0 BRA `(.L_x_1015) ;  /* 0xfffffff000c08947 */ /* 0x000fec000383ffff */
.L_x_1004:
[----:B--2---:R-:W-:Y:S05]  /*1b60*/  BSYNC.RECONVERGENT B3 ;  /* 0x0000000000037941 */ /* 0x004fea0003800200 */
.L_x_1003:
[----:B------:R-:W-:Y:S01]  /*1b70*/  ISETP.GE.AND P0, PT, R2, 0x200, PT ;  /* 0x000002000200780c */ /* 0x000fe20003f06270 */
[----:B01----:R-:W-:-:S12]  /*1b80*/  IMAD.MOV.U32 R9, RZ, RZ, R6 ;  /* 0x000000ffff097224 */ /* 0x003fd800078e0006 */
[----:B------:R-:W-:Y:S05]  /*1b90*/  @!P0 BRA `(.L_x_1016) ;  /* 0x0000000000d08947 */ /* 0x000fea0003800000 */
[----:B------:R-:W0:Y:S01]  /*1ba0*/  S2R R8, SR_LANEID ;  /* 0x0000000000087919 */ /* 0x000e220000000000 */
[----:B------:R-:W1:Y:S02]  /*1bb0*/  SHFL.DOWN PT, R2, R9, 0x1, 0x1f ;  /* 0x08201f0009027f89 */ /* 0x000e6400000e0000 */
[----:B-1----:R-:W-:Y:S01]  /*1bc0*/  FADD R2, R2, R9 ;  /* 0x0000000902027221 */ /* 0x002fe20000000000 */
[C---:B0-----:R-:W-:Y:S02]  /*1bd0*/  ISETP.GT.AND P0, PT, R8.reuse, 0x1e, PT ;  /* 0x0000001e0800780c */ /* 0x041fe40003f04270 */
[C---:B------:R-:W-:Y:S02]  /*1be0*/  ISETP.NE.AND P1, PT, R8.reuse, RZ, PT ;  /* 0x000000ff0800720c */ /* 0x040fe40003f25270 */
        /* <DEDUP_REMOVED lines=27> */
[----:B------:R-:W1:Y:S04]  /*1da0*/  LDS.128 R16, [UR4+0x10] ;  /* 0x00001004ff107984 */ /* 0x000e680008000c00 */
[----:B------:R-:W2:Y:S04]  /*1db0*/  LDS.128 R12, [UR4+0x20] ;  /* 0x00002004ff0c7984 */ /* 0x000ea80008000c00 */
[----:B0-----:R-:W0:Y:S01]  /*1dc0*/  LDS.128 R4, [UR4+0x30] ;  /* 0x00003004ff047984 */ /* 0x001e220008000c00 */
[----:B-1----:R-:W-:-:S03]  /*1dd0*/  FADD R3, R8, R17 ;  /* 0x0000001108037221 */ /* 0x002fc60000000000 */
[----:B------:R-:W1:Y:S01]  /*1de0*/  LDS.128 R8, [UR4+0x40] ;  /* 0x00004004ff087984 */ /* 0x000e620008000c00 */
[----:B------:R-:W-:-:S04]  /*1df0*/  FADD R2, R3, R18 ;  /* 0x0000001203027221 */ /* 0x000fc80000000000 */
[----:B------:R-:W-:-:S04]  /*1e00*/  FADD R3, R2, R19 ;  /* 0x0000001302037221 */ /* 0x000fc80000000000 */
[----:B--2---:R-:W-:-:S04]  /*1e10*/  FADD R12, R3, R12 ;  /* 0x0000000c030c7221 */ /* 0x004fc80000000000 */
[----:B------:R-:W-:-:S04]  /*1e20*/  FADD R13, R12, R13 ;  /* 0x0000000d0c0d7221 */ /* 0x000fc80000000000 */
[----:B------:R-:W-:-:S04]  /*1e30*/  FADD R14, R13, R14 ;  /* 0x0000000e0d0e7221 */ /* 0x000fc80000000000 */
[----:B------:R-:W-:-:S04]  /*1e40*/  FADD R15, R14, R15 ;  /* 0x0000000f0e0f7221 */ /* 0x000fc80000000000 */
[----:B0-----:R-:W-:-:S04]  /*1e50*/  FADD R4, R15, R4 ;  /* 0x000000040f047221 */ /* 0x001fc80000000000 */
[----:B------:R-:W-:-:S04]  /*1e60*/  FADD R5, R4, R5 ;  /* 0x0000000504057221 */ /* 0x000fc80000000000 */
[----:B------:R-:W-:-:S04]  /*1e70*/  FADD R6, R5, R6 ;  /* 0x0000000605067221 */ /* 0x000fc80000000000 */
[----:B------:R-:W-:-:S04]  /*1e80*/  FADD R7, R6, R7 ;  /* 0x0000000706077221 */ /* 0x000fc80000000000 */
[----:B-1----:R-:W-:-:S04]  /*1e90*/  FADD R8, R7, R8 ;  /* 0x0000000807087221 */ /* 0x002fc80000000000 */
[----:B------:R-:W-:-:S04]  /*1ea0*/  FADD R9, R8, R9 ;  /* 0x0000000908097221 */ /* 0x000fc80000000000 */
[----:B------:R-:W-:-:S04]  /*1eb0*/  FADD R10, R9, R10 ;  /* 0x0000000a090a7221 */ /* 0x000fc80000000000 */
[----:B------:R-:W-:Y:S01]  /*1ec0*/  FADD R8, R10, R11 ;  /* 0x0000000b0a087221 */ /* 0x000fe20000000000 */
[----:B------:R-:W-:Y:S06]  /*1ed0*/  BRA `(.L_x_1017) ;  /* 0x000001b000447947 */ /* 0x000fec0003800000 */
.L_x_1016:
[----:B------:R-:W0:Y:S01]  /*1ee0*/  S2R R8, SR_LANEID ;  /* 0x0000000000087919 */ /* 0x000e220000000000 */
[----:B------:R-:W-:-:S05]  /*1ef0*/  LOP3.LUT R3, R5, 0x3e0, RZ, 0xc0, !PT ;  /* 0x000003e005037812 */ /* 0x000fca00078ec0ff */
[----:B------:R-:W-:Y:S01]  /*1f00*/  VIADD R7, R3, 0x20 ;  /* 0x0000002003077836 */ /* 0x000fe20000000000 */
[----:B------:R-:W-:-:S04]  /*1f10*/  LOP3.LUT R3, RZ, R3, RZ, 0x33, !PT ;  /* 0x00000003ff037212 */ /* 0x000fc800078e33ff */
[----:B------:R-:W-:Y:S01]  /*1f20*/  ISETP.GT.AND P0, PT, R7, R2, PT ;  /* 0x000000020700720c */ /* 0x000fe20003f04270 */
[----:B------:R-:W-:-:S05]  /*1f30*/  IMAD.IADD R3, R2, 0x1, R3 ;  /* 0x0000000102037824 */ /* 0x000fca00078e0203 */
[----:B------:R-:W-:-:S05]  /*1f40*/  SEL R3, R3, 0x1f, P0 ;  /* 0x0000001f03037807 */ /* 0x000fca0000000000 */
[----:B------:R-:W1:Y:S01]  /*1f50*/  SHFL.DOWN PT, R4, R9, 0x1, R3 ;  /* 0x0820000009047989 */ /* 0x000e6200000e0003 */
[C---:B0-----:R-:W-:Y:S01]  /*1f60*/  ISETP.GE.AND P0, PT, R8.reuse, R3, PT ;  /* 0x000000030800720c */ /* 0x041fe20003f06270 */
[C---:B------:R-:W-:Y:S01]  /*1f70*/  VIADD R6, R8.reuse, 0x2 ;  /* 0x0000000208067836 */ /* 0x040fe20000000000 */
[----:B------:R-:W-:-:S11]  /*1f80*/  ISETP.NE.AND P1, PT, R8, RZ, PT ;  /* 0x000000ff0800720c */ /* 0x000fd60003f25270 */
[----:B-1----:R-:W-:Y:S01]  /*1f90*/  @!P0 FADD R9, R4, R9 ;  /* 0x0000000904098221 */ /* 0x002fe20000000000 */
        /* <DEDUP_REMOVED lines=64> */
.L_x_990:
[----:B------:R-:W0:Y:S01]  /*23a0*/  S2R R5, SR_TID.X ;  /* 0x0000000000057919 */ /* 0x000e220000002100 */
[----:B------:R-:W1:Y:S01]  /*23b0*/  LDC.64 R30, c[0x0][0x380] ;  /* 0x0000e000ff1e7b82 */ /* 0x000e620000000a00 */
[----:B0-----:R-:W-:-:S04]  /*23c0*/  IMAD R7, R0, 0x2000, R5 ;  /* 0x0000200000077824 */ /* 0x001fc800078e0205 */
        /* <DEDUP_REMOVED lines=26> */
[----:B------:R-:W-:Y:S05]  /*2570*/  CALL.REL.NOINC `($_ZN3cub18CUB_300001_SM_10006detail6reduce18DeviceReduceKernelINS2_10policy_hubIfjN4cuda3std3__44plusIfEEE10Policy1000EN6thrust24THRUST_300001_SM_1000_NS6detail15normal_iteratorINSD_10device_ptrIdEEEEjS9_f9integrateEEvT0_PT3_T1_NS0_13GridEvenShareISN_EET2_T4_$__internal_trig_reduction_slowpathd) ;  /* 0x000001b000487944 */ /* 0x000fea0003c00000 */
[----:B------:R-:W-:Y:S02]  /*2580*/  IMAD.MOV.U32 R4, RZ, RZ, R15 ;  /* 0x000000ffff047224 */ /* 0x000fe400078e000f */
[----:B------:R-:W-:Y:S02]  /*2590*/  IMAD.MOV.U32 R6, RZ, RZ, R12 ;  /* 0x000000ffff067224 */ /* 0x000fe400078e000c */
[----:B------:R-:W-:-:S07]  /*25a0*/  IMAD.MOV.U32 R7, RZ, RZ, R13 ;  /* 0x000000ffff077224 */ /* 0x000fce00078e000d */
.L_x_1019:
[----:B------:R-:W-:Y:S05]  /*25b0*/  BSYNC.RECONVERGENT B3 ;  /* 0x0000000000037941 */ /* 0x000fea0003800200 */
.L_x_1018:
        /* <DEDUP_REMOVED lines=21> */
[----:B---3--:R-:W-:-:S08]  /*2710*/  DFMA R12, R24, R20, R12 ;  /* 0x00000014180c722b */ /* 0x008fd0000000000c */
[----:B------:R-:W-:Y:S01]  /*2720*/  DFMA R12, R24, R12, R14 ;  /* 0x0000000c180c722b */ /* 0x000fe2000000000e */
[----:B------:R-:W-:Y:S02]  /*2730*/  IMAD.MOV.U32 R14, RZ, RZ, 0x652b82fe ;  /* 0x652b82feff0e7424 */ /* 0x000fe400078e00ff */
[----:B------:R-:W-:-:S05]  /*2740*/  IMAD.MOV.U32 R15, RZ, RZ, 0x3ff71547 ;  /* 0x3ff71547ff0f7424 */ /* 0x000fca00078e00ff */
[----:B----4-:R-:W-:Y:S01]  /*2750*/  DFMA R12, R24, R12, R16 ;  /* 0x0000000c180c722b */ /* 0x010fe20000000010 */
[----:B------:R-:W0:Y:S01]  /*2760*/  MUFU.RCP64H R17, 40 ;  /* 0x4044000000117908 */ /* 0x000e220000001800 */
[----:B------:R-:W-:-:S06]  /*2770*/  IMAD.MOV.U32 R16, RZ, RZ, 0x1 ;  /* 0x00000001ff107424 */ /* 0x000fcc00078e00ff */
        /* <DEDUP_REMOVED lines=75> */
.L_x_1021:
[----:B------:R-:W-:Y:S05]  /*2c30*/  BSYNC.RECONVERGENT B1 ;  /* 0x0000000000017941 */ /* 0x000fea0003800200 */
.L_x_1020:
[----:B------:R-:W-:Y:S04]  /*2c40*/  BSSY.RECONVERGENT B2, `(.L_x_1022) ;  /* 0x0000006000027945 */ /* 0x000fe80003800200 */
[----:B------:R-:W-:Y:S05]  /*2c50*/  @P2 BRA P3, `(.L_x_1023) ;  /* 0x0000000000102947 */ /* 0x000fea0001800000 */
[----:B------:R-:W-:Y:S01]  /*2c60*/  IMAD.MOV.U32 R12, RZ, RZ, R8 ;  /* 0x000000ffff0c7224 */ /* 0x000fe200078e0008 */
[----:B------:R-:W-:Y:S01]  /*2c70*/  MOV R14, 0x2ca0 ;  /* 0x00002ca0000e7802 */ /* 0x000fe20000000f00 */
[----:B------:R-:W-:-:S07]  /*2c80*/  IMAD.MOV.U32 R13, RZ, RZ, R9 ;  /* 0x000000ffff0d7224 */ /* 0x000fce00078e0009 */
[----:B------:R-:W-:Y:S05]  /*2c90*/  CALL.REL.NOINC `($__internal_2_$__cuda_sm20_div_rn_f64_full) ;  /* 0x000001a000ec7944 */ /* 0x000fea0003c00000 */
.L_x_1023:
[----:B------:R-:W-:Y:S05]  /*2ca0*/  BSYNC.RECONVERGENT B2 ;  /* 0x0000000000027941 */ /* 0x000fea0003800200 */
.L_x_1022:
        /* <DEDUP_REMOVED lines=29> */
.L_x_1027:
[----:B------:R-:W-:Y:S05]  /*2e80*/  BSYNC.RECONVERGENT B4 ;  /* 0x0000000000047941 */ /* 0x000fea0003800200 */
.L_x_1026:
[----:B------:R-:W-:-:S07]  /*2e90*/  VIADD R4, R4, 0x1 ;  /* 0x0000000104047836 */ /* 0x000fce0000000000 */
.L_x_1025:
[----:B------:R-:W-:Y:S05]  /*2ea0*/  BSYNC.RECONVERGENT B3 ;  /* 0x0000000000037941 */ /* 0x000fea0003800200 */
.L_x_1024:
[----:B------:R-:W0:Y:S01]  /*2eb0*/  LDCU.64 UR6, c[0x4][0x160] ;  /* 0x01002c00ff0677ac */ /* 0x000e220008000a00 */
[----:B------:R-:W-:-:S05]  /*2ec0*/  IMAD.SHL.U32 R8, R4, 0x40, RZ ;  /* 0x0000004004087824 */ /* 0x000fca00078e00ff */
[----:B------:R-:W-:-:S04]  /*2ed0*/  LOP3.LUT R8, R8, 0x40, RZ, 0xc0, !PT ;  /* 0x0000004008087812 */ /* 0x000fc800078ec0ff */
[----:B0-----:R-:W-:Y:S02]  /*2ee0*/  IADD3 R24, P0, PT, R8, UR6, RZ ;  /* 0x0000000608187c10 */ /* 0x001fe4000ff1e0ff */
[----:B------:R-:W2:Y:S02]  /*2ef0*/  LDG.E.64 R8, desc[UR8][R30.64+0x1000] ;  /* 0x001000081e087981 */ /* 0x000ea4000c1e1b00 */
[----:B------:R-:W-:-:S05]  /*2f00*/  IADD3.X R25, PT, PT, RZ, UR7, RZ, P0, !PT ;  /* 0x00000007ff197c10 */ /* 0x000fca00087fe4ff */
        /* <DEDUP_REMOVED lines=50> */
[----:B------:R-:W-:Y:S02]  /*3230*/  IMAD.MOV.U32 R10, RZ, RZ, R12 ;  /* 0x000000ffff0a7224 */ /* 0x000fe400078e000c */
[----:B------:R-:W-:Y:S01]  /*3240*/  IMAD.MOV.U32 R11, RZ, RZ, R13 ;  /* 0x000000ffff0b7224 */ /* 0x000fe200078e000d */
[----:B------:R-:W-:Y:S06]  /*3250*/  BRA `(.L_x_1030) ;  /* 0x0000000000087947 */ /* 0x000fec0003800000 */
.L_x_1029:
[----:B------:R-:W-:Y:S01]  /*3260*/  DMUL R10, RZ, R8 ;  /* 0x00000008ff0a7228 */ /* 0x000fe20000000000 */
[----:B------:R-:W-:-:S10]  /*3270*/  IMAD.MOV.U32 R4, RZ, RZ, RZ ;  /* 0x000000ffff047224 */ /* 0x000fd400078e00ff */
.L_x_1030:
[----:B------:R-:W-:Y:S05]  /*3280*/  BSYNC.RECONVERGENT B3 ;  /* 0x0000000000037941 */ /* 0x000fea0003800200 */
.L_x_1028:
[----:B------:R-:W2:Y:S01]  /*3290*/  LDCU.64 UR6, c[0x4][0x160] ;  /* 0x01002c00ff0677ac */ /* 0x000ea20008000a00 */
[----:B0-----:R-:W-:-:S05]  /*32a0*/  IMAD.SHL.U32 R6, R4, 0x40, RZ ;  /* 0x0000004004067824 */ /* 0x001fca00078e00ff */
[----:B------:R-:W-:-:S04]  /*32b0*/  LOP3.LUT R6, R6, 0x40, RZ, 0xc0, !PT ;  /* 0x0000004006067812 */ /* 0x000fc800078ec0ff */
[----:B--2---:R-:W-:-:S05]  /*32c0*/  IADD3 R6, P0, PT, R6, UR6, RZ ;  /* 0x0000000606067c10 */ /* 0x004fca000ff1e0ff */
        /* <DEDUP_REMOVED lines=99> */
.L_x_1032:
[----:B------:R-:W-:Y:S05]  /*3900*/  BSYNC.RECONVERGENT B1 ;  /* 0x0000000000017941 */ /* 0x000fea0003800200 */
.L_x_1031:
[----:B------:R-:W-:Y:S04]  /*3910*/  BSSY.RECONVERGENT B2, `(.L_x_1033) ;  /* 0x0000006000027945 */ /* 0x000fe80003800200 */
[----:B------:R-:W-:Y:S05]  /*3920*/  @P2 BRA P3, `(.L_x_1034) ;  /* 0x0000000000102947 */ /* 0x000fea0001800000 */
[----:B------:R-:W-:Y:S01]  /*3930*/  IMAD.MOV.U32 R12, RZ, RZ, R8 ;  /* 0x000000ffff0c7224 */ /* 0x000fe200078e0008 */
[----:B------:R-:W-:Y:S01]  /*3940*/  MOV R14, 0x3970 ;  /* 0x00003970000e7802 */ /* 0x000fe20000000f00 */
[----:B------:R-:W-:-:S07]  /*3950*/  IMAD.MOV.U32 R13, RZ, RZ, R9 ;  /* 0x000000ffff0d7224 */ /* 0x000fce00078e0009 */
[----:B-1----:R-:W-:Y:S05]  /*3960*/  CALL.REL.NOINC `($__internal_2_$__cuda_sm20_div_rn_f64_full) ;  /* 0x0000019400b87944 */ /* 0x002fea0003c00000 */
.L_x_1034:
[----:B------:R-:W-:Y:S05]  /*3970*/  BSYNC.RECONVERGENT B2 ;  /* 0x0000000000027941 */ /* 0x000fea0003800200 */
.L_x_1033:
        /* <DEDUP_REMOVED lines=24> */
[----:B------:R-:W-:Y:S01]  /*3b00*/  IMAD.MOV.U32 R8, RZ, RZ, R15 ;  /* 0x000000ffff087224 */ /* 0x000fe200078e000f */
[----:B------:R-:W-:Y:S01]  /*3b10*/  MOV R10, R12 ;  /* 0x0000000c000a7202 */ /* 0x000fe20000000f00 */
[----:B------:R-:W-:-:S07]  /*3b20*/  IMAD.MOV.U32 R11, RZ, RZ, R13 ;  /* 0x000000ffff0b7224 */ /* 0x000fce00078e000d */
.L_x_1038:
[----:B------:R-:W-:Y:S05]  /*3b30*/  BSYNC.RECONVERGENT B4 ;  /* 0x0000000000047941 */ /* 0x000fea0003800200 */
.L_x_1037:
[----:B------:R-:W-:Y:S01]  /*3b40*/  VIADD R4, R8, 0x1 ;  /* 0x0000000108047836 */ /* 0x000fe20000000000 */
[----:B------:R-:W-:Y:S06]  /*3b50*/  BRA `(.L_x_1039) ;  /* 0x0000000000087947 */ /* 0x000fec0003800000 */
.L_x_1036:
[----:B------:R-:W-:Y:S01]  /*3b60*/  DMUL R10, RZ, R12 ;  /* 0x0000000cff0a7228 */ /* 0x000fe20000000000 */
[----:B------:R-:W-:-:S10]  /*3b70*/  IMAD.MOV.U32 R4, RZ, RZ, 0x1 ;  /* 0x00000001ff047424 */ /* 0x000fd400078e00ff */
.L_x_1039:
[----:B------:R-:W-:Y:S05]  /*3b80*/  BSYNC.RECONVERGENT B3 ;  /* 0x0000000000037941 */ /* 0x000fea0003800200 */
.L_x_1035:
        /* <DEDUP_REMOVED lines=57> */
[----:B------:R-:W-:Y:S01]  /*3f20*/  IMAD.MOV.U32 R11, RZ, RZ, R13 ;  /* 0x000000ffff0b7224 */ /* 0x000fe200078e000d */
[----:B------:R-:W-:Y:S06]  /*3f30*/  BRA `(.L_x_1042) ;  /* 0x0000000000087947 */ /* 0x000fec0003800000 */
.L_x_1041:
[----:B------:R-:W-:Y:S01]  /*3f40*/  DMUL R10, RZ, R8 ;  /* 0x00000008ff0a7228 */ /* 0x000fe20000000000 */
[----:B0-----:R-:W-:-:S10]  /*3f50*/  IMAD.MOV.U32 R6, RZ, RZ, RZ ;  /* 0x000000ffff067224 */ /* 0x001fd400078e00ff */
.L_x_1042:
[----:B------:R-:W-:Y:S05]  /*3f60*/  BSYNC.RECONVERGENT B3 ;  /* 0x0000000000037941 */ /* 0x000fea0003800200 */
.L_x_1040:
        /* <DEDUP_REMOVED lines=100> */
[----:B------:R-:W-:Y:S02]  /*45b0*/  @!P1 LEA R15, R14, 0x3ff00000, 0x14 ;  /* 0x3ff000000e0f9811 */ /* 0x000fe400078ea0ff */
[----:B------:R-:W-:-:S06]  /*45c0*/  @!P1 MOV R14, RZ ;  /* 0x000000ff000e9202 */ /* 0x000fcc0000000f00 */
[----:B------:R-:W-:-:S11]  /*45d0*/  @!P1 DMUL R6, R10, R14 ;  /* 0x0000000e0a069228 */ /* 0x000fd60000000000 */
.L_x_1044:
[----:B------:R-:W-:Y:S05]  /*45e0*/  BSYNC.RECONVERGENT B1 ;  /* 0x0000000000017941 */ /* 0x000fea0003800200 */
.L_x_1043:
[----:B------:R-:W-:Y:S04]  /*45f0*/  BSSY.RECONVERGENT B2, `(.L_x_1045) ;  /* 0x0000006000027945 */ /* 0x000fe80003800200 */
[----:B------:R-:W-:Y:S05]  /*4600*/  @P2 BRA P3, `(.L_x_1046) ;  /* 0x0000000000102947 */ /* 0x000fea0001800000 */
[----:B------:R-:W-:Y:S01]  /*4610*/  IMAD.MOV.U32 R12, RZ, RZ, R8 ;  /* 0x000000ffff0c7224 */ /* 0x000fe200078e0008 */
[----:B------:R-:W-:Y:S01]  /*4620*/  MOV R14, 0x4650 ;  /* 0x00004650000e7802 */ /* 0x000fe20000000f00 */
[----:B------:R-:W-:-:S07]  /*4630*/  IMAD.MOV.U32 R13, RZ, RZ, R9 ;  /* 0x000000ffff0d7224 */ /* 0x000fce00078e0009 */
[----:B-12---:R-:W-:Y:S05]  /*4640*/  CALL.REL.NOINC `($__internal_2_$__cuda_sm20_div_rn_f64_full) ;  /* 0x0000018800807944 */ /* 0x006fea0003c00000 */
.L_x_1046:
[----:B------:R-:W-:Y:S05]  /*4650*/  BSYNC.RECONVERGENT B2 ;  /* 0x0000000000027941 */ /* 0x000fea0003800200 */
.L_x_1045:
        /* <DEDUP_REMOVED lines=27> */
.L_x_1050:
[----:B------:R-:W-:Y:S05]  /*4810*/  BSYNC.RECONVERGENT B4 ;  /* 0x0000000000047941 */ /* 0x000fea0003800200 */
.L_x_1049:
[----:B------:R-:W-:Y:S01]  /*4820*/  VIADD R24, R10, 0x1 ;  /* 0x000000010a187836 */ /* 0x000fe20000000000 */
[----:B------:R-:W-:Y:S06]  /*4830*/  BRA `(.L_x_1051) ;  /* 0x0000000000087947 */ /* 0x000fec0003800000 */
.L_x_1048:
[----:B------:R-:W-:Y:S01]  /*4840*/  DMUL R8, RZ, R12 ;  /* 0x0000000cff087228 */ /* 0x000fe20000000000 */
[----:B------:R-:W-:-:S10]  /*4850*/  IMAD.MOV.U32 R24, RZ, RZ, 0x1 ;  /* 0x00000001ff187424 */ /* 0x000fd400078e00ff */
.L_x_1051:
[----:B------:R-:W-:Y:S05]  /*4860*/  BSYNC.RECONVERGENT B3 ;  /* 0x0000000000037941 */ /* 0x000fea0003800200 */
.L_x_1047:
        /* <DEDUP_REMOVED lines=59> */
.L_x_1053:
[----:B------:R-:W-:Y:S01]  /*4c20*/  DMUL R8, RZ, R10 ;  /* 0x0000000aff087228 */ /* 0x000fe20000000000 */
[----:B0-----:R-:W-:-:S10]  /*4c30*/  IMAD.MOV.U32 R7, RZ, RZ, RZ ;  /* 0x000000ffff077224 */ /* 0x001fd400078e00ff */
.L_x_1054:
[----:B------:R-:W-:Y:S05]  /*4c40*/  BSYNC.RECONVERGENT B3 ;  /* 0x0000000000037941 */ /* 0x000fea0003800200 */
.L_x_1052:
        /* <DEDUP_REMOVED lines=26> */
[----:B------:R-:W-:-:S06]  /*4df0*/  HFMA2 R18, -RZ, RZ, 0, 5.9604644775390625e-08 ;  /* 0x00000001ff127431 */ /* 0x000fcc00000001ff */
        /* <DEDUP_REMOVED lines=76> */
.L_x_1056:
[----:B------:R-:W-:Y:S05]  /*52c0*/  BSYNC.RECONVERGENT B1 ;  /* 0x0000000000017941 */ /* 0x000fea0003800200 */
.L_x_1055:
[----:B------:R-:W-:Y:S04]  /*52d0*/  BSSY.RECONVERGENT B2, `(.L_x_1057) ;  /* 0x0000006000027945 */ /* 0x000fe80003800200 */
[----:B------:R-:W-:Y:S05]  /*52e0*/  @P2 BRA P3, `(.L_x_1058) ;  /* 0x0000000000102947 */ /* 0x000fea0001800000 */
[----:B------:R-:W-:Y:S01]  /*52f0*/  IMAD.MOV.U32 R12, RZ, RZ, R10 ;  /* 0x000000ffff0c7224 */ /* 0x000fe200078e000a */
[----:B------:R-:W-:Y:S01]  /*5300*/  MOV R14, 0x5330 ;  /* 0x00005330000e7802 */ /* 0x000fe20000000f00 */
[----:B------:R-:W-:-:S07]  /*5310*/  IMAD.MOV.U32 R13, RZ, RZ, R11 ;  /* 0x000000ffff0d7224 */ /* 0x000fce00078e000b */
[----:B-12---:R-:W-:Y:S05]  /*5320*/  CALL.REL.NOINC `($__internal_2_$__cuda_sm20_div_rn_f64_full) ;  /* 0x0000017c00487944 */ /* 0x006fea0003c00000 */
.L_x_1058:
[----:B------:R-:W-:Y:S05]  /*5330*/  BSYNC.RECONVERGENT B2 ;  /* 0x0000000000027941 */ /* 0x000fea0003800200 */
.L_x_1057:
        /* <DEDUP_REMOVED lines=27> */
.L_x_1062:
[----:B------:R-:W-:Y:S05]  /*54f0*/  BSYNC.RECONVERGENT B4 ;  /* 0x0000000000047941 */ /* 0x000fea0003800200 */
.L_x_1061:
[----:B------:R-:W-:Y:S01]  /*5500*/  VIADD R7, R10, 0x1 ;  /* 0x000000010a077836 */ /* 0x000fe20000000000 */
[----:B------:R-:W-:Y:S06]  /*5510*/  BRA `(.L_x_1063) ;  /* 0x0000000000087947 */ /* 0x000fec0003800000 */
.L_x_1060:
[----:B------:R-:W-:Y:S01]  /*5520*/  DMUL R26, RZ, R12 ;  /* 0x0000000cff1a7228 */ /* 0x000fe20000000000 */
[----:B------:R-:W-:-:S10]  /*5530*/  IMAD.MOV.U32 R7, RZ, RZ, 0x1 ;  /* 0x00000001ff077424 */ /* 0x000fd400078e00ff */
.L_x_1063:
[----:B------:R-:W-:Y:S05]  /*5540*/  BSYNC.RECONVERGENT B3 ;  /* 0x0000000000037941 */ /* 0x000fea0003800200 */
.L_x_1059:
        /* <DEDUP_REMOVED lines=59> */
.L_x_1065:
[----:B------:R-:W-:Y:S01]  /*5900*/  DMUL R26, RZ, R10 ;  /* 0x0000000aff1a7228 */ /* 0x000fe20000000000 */
[----:B0-----:R-:W-:-:S10]  /*5910*/  IMAD.MOV.U32 R8, RZ, RZ, RZ ;  /* 0x000000ffff087224 */ /* 0x001fd400078e00ff */
.L_x_1066:
[----:B------:R-:W-:Y:S05]  /*5920*/  BSYNC.RECONVERGENT B3 ;  /* 0x0000000000037941 */ /* 0x000fea0003800200 */
.L_x_1064:
        /* <DEDUP_REMOVED lines=103> */
.L_x_1068:
[----:B------:R-:W-:Y:S05]  /*5fa0*/  BSYNC.RECONVERGENT B1 ;  /* 0x0000000000017941 */ /* 0x000fea0003800200 */
.L_x_1067:
[----:B------:R-:W-:Y:S04]  /*5fb0*/  BSSY.RECONVERGENT B2, `(.L_x_1069) ;  /* 0x0000006000027945 */ /* 0x000fe80003800200 */
[----:B------:R-:W-:Y:S05]  /*5fc0*/  @P2 BRA P3, `(.L_x_1070) ;  /* 0x0000000000102947 */ /* 0x000fea0001800000 */
[----:B------:R-:W-:Y:S01]  /*5fd0*/  IMAD.MOV.U32 R12, RZ, RZ, R10 ;  /* 0x000000ffff0c7224 */ /* 0x000fe200078e000a */
[----:B------:R-:W-:Y:S01]  /*5fe0*/  MOV R14, 0x6010 ;  /* 0x00006010000e7802 */ /* 0x000fe20000000f00 */
[----:B------:R-:W-:-:S07]  /*5ff0*/  IMAD.MOV.U32 R13, RZ, RZ, R11 ;  /* 0x000000ffff0d7224 */ /* 0x000fce00078e000b */
[----:B-12---:R-:W-:Y:S05]  /*6000*/  CALL.REL.NOINC `($__internal_2_$__cuda_sm20_div_rn_f64_full) ;  /* 0x0000017000107944 */ /* 0x006fea0003c00000 */
.L_x_1070:
[----:B------:R-:W-:Y:S05]  /*6010*/  BSYNC.RECONVERGENT B2 ;  /* 0x0000000000027941 */ /* 0x000fea0003800200 */
.L_x_1069:
        /* <DEDUP_REMOVED lines=25> */
[----:B------:R-:W-:-:S07]  /*61b0*/  IMAD.MOV.U32 R11, RZ, RZ, R13 ;  /* 0x000000ffff0b7224 */ /* 0x000fce00078e000d */
.L_x_1074:
[----:B------:R-:W-:Y:S05]  /*61c0*/  BSYNC.RECONVERGENT B4 ;  /* 0x0000000000047941 */ /* 0x000fea0003800200 */
.L_x_1073:
[----:B------:R-:W-:Y:S01]  /*61d0*/  VIADD R24, R15, 0x1 ;  /* 0x000000010f187836 */ /* 0x000fe20000000000 */
[----:B------:R-:W-:Y:S06]  /*61e0*/  BRA `(.L_x_1075) ;  /* 0x0000000000087947 */ /* 0x000fec0003800000 */
.L_x_1072:
[----:B------:R-:W-:Y:S01]  /*61f0*/  DMUL R10, RZ, R12 ;  /* 0x0000000cff0a7228 */ /* 0x000fe20000000000 */
[----:B------:R-:W-:-:S10]  /*6200*/  IMAD.MOV.U32 R24, RZ, RZ, 0x1 ;  /* 0x00000001ff187424 */ /* 0x000fd400078e00ff */
.L_x_1075:
[----:B------:R-:W-:Y:S05]  /*6210*/  BSYNC.RECONVERGENT B3 ;  /* 0x0000000000037941 */ /* 0x000fea0003800200 */
.L_x_1071:
        /* <DEDUP_REMOVED lines=59> */
.L_x_1077:
[----:B------:R-:W-:Y:S01]  /*65d0*/  DMUL R10, RZ, R26 ;  /* 0x0000001aff0a7228 */ /* 0x000fe20000000000 */
[----:B0-----:R-:W-:-:S10]  /*65e0*/  MOV R9, RZ ;  /* 0x000000ff00097202 */ /* 0x001fd40000000f00 */
.L_x_1078:
[----:B------:R-:W-:Y:S05]  /*65f0*/  BSYNC.RECONVERGENT B3 ;  /* 0x0000000000037941 */ /* 0x000fea0003800200 */
.L_x_1076:
        /* <DEDUP_REMOVED lines=103> */
.L_x_1080:
[----:B------:R-:W-:Y:S05]  /*6c70*/  BSYNC.RECONVERGENT B1 ;  /* 0x0000000000017941 */ /* 0x000fea0003800200 */
.L_x_1079:
[----:B------:R-:W-:Y:S04]  /*6c80*/  BSSY.RECONVERGENT B2, `(.L_x_1081) ;  /* 0x0000006000027945 */ /* 0x000fe80003800200 */
[----:B------:R-:W-:Y:S05]  /*6c90*/  @P2 BRA P3, `(.L_x_1082) ;  /* 0x0000000000102947 */ /* 0x000fea0001800000 */
[----:B------:R-:W-:Y:S01]  /*6ca0*/  IMAD.MOV.U32 R12, RZ, RZ, R26 ;  /* 0x000000ffff0c7224 */ /* 0x000fe200078e001a */
[----:B------:R-:W-:Y:S01]  /*6cb0*/  MOV R14, 0x6ce0 ;  /* 0x00006ce0000e7802 */ /* 0x000fe20000000f00 */
[----:B------:R-:W-:-:S07]  /*6cc0*/  IMAD.MOV.U32 R13, RZ, RZ, R27 ;  /* 0x000000ffff0d7224 */ /* 0x000fce00078e001b */
[----:B-12---:R-:W-:Y:S05]  /*6cd0*/  CALL.REL.NOINC `($__internal_2_$__cuda_sm20_div_rn_f64_full) ;  /* 0x0000016000dc7944 */ /* 0x006fea0003c00000 */
.L_x_1082:
[----:B------:R-:W-:Y:S05]  /*6ce0*/  BSYNC.RECONVERGENT B2 ;  /* 0x0000000000027941 */ /* 0x000fea0003800200 */
.L_x_1081:
        /* <DEDUP_REMOVED lines=26> */
.L_x_1086:
[----:B------:R-:W-:Y:S05]  /*6e90*/  BSYNC.RECONVERGENT B4 ;  /* 0x0000000000047941 */ /* 0x000fea0003800200 */
.L_x_1085:
[----:B------:R-:W-:Y:S01]  /*6ea0*/  VIADD R9, R15, 0x1 ;  /* 0x000000010f097836 */ /* 0x000fe20000000000 */
[----:B------:R-:W-:Y:S06]  /*6eb0*/  BRA `(.L_x_1087) ;  /* 0x0000000000087947 */ /* 0x000fec0003800000 */
.L_x_1084:
[----:B------:R-:W-:Y:S01]  /*6ec0*/  DMUL R28, RZ, R12 ;  /* 0x0000000cff1c7228 */ /* 0x000fe20000000000 */
[----:B------:R-:W-:-:S10]  /*6ed0*/  IMAD.MOV.U32 R9, RZ, RZ, 0x1 ;  /* 0x00000001ff097424 */ /* 0x000fd400078e00ff */
.L_x_1087:
[----:B------:R-:W-:Y:S05]  /*6ee0*/  BSYNC.RECONVERGENT B3 ;  /* 0x0000000000037941 */ /* 0x000fea0003800200 */
.L_x_1083:
        /* <DEDUP_REMOVED lines=54> */
[----:B-12---:R-:W-:Y:S05]  /*7250*/  CALL.REL.NOINC `($_ZN3cub18CUB_300001_SM_10006detail6reduce18DeviceReduceKernelINS2_10policy_hubIfjN4cuda3std3__44plusIfEEE10Policy1000EN6thrust24THRUST_300001_SM_1000_NS6detail15normal_iteratorINSD_10device_ptrIdEEEEjS9_f9integrateEEvT0_PT3_T1_NS0_13GridEvenShareISN_EET2_T4_$__internal_trig_reduction_slowpathd) ;  /* 0x0000016400107944 */ /* 0x006fea0003c00000 */
[----:B------:R-:W-:Y:S02]  /*7260*/  IMAD.MOV.U32 R10, RZ, RZ, R15 ;  /* 0x000000ffff0a7224 */ /* 0x000fe400078e000f */
[----:B------:R-:W-:Y:S02]  /*7270*/  IMAD.MOV.U32 R28, RZ, RZ, R12 ;  /* 0x000000ffff1c7224 */ /* 0x000fe400078e000c */
[----:B------:R-:W-:Y:S01]  /*7280*/  IMAD.MOV.U32 R29, RZ, RZ, R13 ;  /* 0x000000ffff1d7224 */ /* 0x000fe200078e000d */
[----:B------:R-:W-:Y:S06]  /*7290*/  BRA `(.L_x_1090) ;  /* 0x0000000000087947 */ /* 0x000fec0003800000 */
.L_x_1089:
[----:B------:R-:W-:Y:S01]  /*72a0*/  DMUL R28, RZ, R26 ;  /* 0x0000001aff1c7228 */ /* 0x000fe20000000000 */
[----:B0-----:R-:W-:-:S10]  /*72b0*/  IMAD.MOV.U32 R10, RZ, RZ, RZ ;  /* 0x000000ffff0a7224 */ /* 0x001fd400078e00ff */
.L_x_1090:
[----:B------:R-:W-:Y:S05]  /*72c0*/  BSYNC.RECONVERGENT B3 ;  /* 0x0000000000037941 */ /* 0x000fea0003800200 */
.L_x_1088:
        /* <DEDUP_REMOVED lines=103> */
.L_x_1092:
[----:B------:R-:W-:Y:S05]  /*7940*/  BSYNC.RECONVERGENT B1 ;  /* 0x0000000000017941 */ /* 0x000fea0003800200 */
.L_x_1091:
[----:B------:R-:W-:Y:S04]  /*7950*/  BSSY.RECONVERGENT B2, `(.L_x_1093) ;  /* 0x0000006000027945 */ /* 0x000fe80003800200 */
[----:B------:R-:W-:Y:S05]  /*7960*/  @P2 BRA P3, `(.L_x_1094) ;  /* 0x0000000000102947 */ /* 0x000fea0001800000 */
[----:B------:R-:W-:Y:S01]  /*7970*/  IMAD.MOV.U32 R12, RZ, RZ, R26 ;  /* 0x000000ffff0c7224 */ /* 0x000fe200078e001a */
[----:B------:R-:W-:Y:S01]  /*7980*/  MOV R14, 0x79b0 ;  /* 0x000079b0000e7802 */ /* 0x000fe20000000f00 */
[----:B------:R-:W-:-:S07]  /*7990*/  IMAD.MOV.U32 R13, RZ, RZ, R27 ;  /* 0x000000ffff0d7224 */ /* 0x000fce00078e001b */
[----:B-12---:R-:W-:Y:S05]  /*79a0*/  CALL.REL.NOINC `($__internal_2_$__cuda_sm20_div_rn_f64_full) ;  /* 0x0000015400a87944 */ /* 0x006fea0003c00000 */
.L_x_1094:
[----:B------:R-:W-:Y:S05]  /*79b0*/  BSYNC.RECONVERGENT B2 ;  /* 0x0000000000027941 */ /* 0x000fea0003800200 */
.L_x_1093:
        /* <DEDUP_REMOVED lines=26> */
.L_x_1098:
[----:B------:R-:W-:Y:S05]  /*7b60*/  BSYNC.RECONVERGENT B4 ;  /* 0x0000000000047941 */ /* 0x000fea0003800200 */
.L_x_1097:
[----:B------:R-:W-:Y:S01]  /*7b70*/  VIADD R24, R15, 0x1 ;  /* 0x000000010f187836 */ /* 0x000fe20000000000 */
[----:B------:R-:W-:Y:S06]  /*7b80*/  BRA `(.L_x_1099) ;  /* 0x0000000000087947 */ /* 0x000fec0003800000 */
.L_x_1096:
[----:B------:R-:W-:Y:S01]  /*7b90*/  DMUL R28, RZ, R12 ;  /* 0x0000000cff1c7228 */ /* 0x000fe20000000000 */
[----:B------:R-:W-:-:S10]  /*7ba0*/  MOV R24, 0x1 ;  /* 0x0000000100187802 */ /* 0x000fd40000000f00 */
.L_x_1099:
[----:B------:R-:W-:Y:S05]  /*7bb0*/  BSYNC.RECONVERGENT B3 ;  /* 0x0000000000037941 */ /* 0x000fea0003800200 */
.L_x_1095:
        /* <DEDUP_REMOVED lines=59> */
.L_x_1101:
[----:B------:R-:W-:Y:S01]  /*7f70*/  DMUL R28, RZ, R26 ;  /* 0x0000001aff1c7228 */ /* 0x000fe20000000000 */
[----:B0-----:R-:W-:-:S10]  /*7f80*/  IMAD.MOV.U32 R11, RZ, RZ, RZ ;  /* 0x000000ffff0b7224 */ /* 0x001fd400078e00ff */
.L_x_1102:
[----:B------:R-:W-:Y:S05]  /*7f90*/  BSYNC.RECONVERGENT B3 ;  /* 0x0000000000037941 */ /* 0x000fea0003800200 */
.L_x_1100:
        /* <DEDUP_REMOVED lines=103> */
.L_x_1104:
[----:B------:R-:W-:Y:S05]  /*8610*/  BSYNC.RECONVERGENT B1 ;  /* 0x0000000000017941 */ /* 0x000fea0003800200 */
.L_x_1103:
[----:B------:R-:W-:Y:S04]  /*8620*/  BSSY.RECONVERGENT B2, `(.L_x_1105) ;  /* 0x0000006000027945 */ /* 0x000fe80003800200 */
[----:B------:R-:W-:Y:S05]  /*8630*/  @P2 BRA P3, `(.L_x_1106) ;  /* 0x0000000000102947 */ /* 0x000fea0001800000 */
[----:B------:R-:W-:Y:S01]  /*8640*/  IMAD.MOV.U32 R12, RZ, RZ, R26 ;  /* 0x000000ffff0c7224 */ /* 0x000fe200078e001a */
[----:B------:R-:W-:Y:S01]  /*8650*/  MOV R14, 0x8680 ;  /* 0x00008680000e7802 */ /* 0x000fe20000000f00 */
[----:B------:R-:W-:-:S07]  /*8660*/  IMAD.MOV.U32 R13, RZ, RZ, R27 ;  /* 0x000000ffff0d7224 */ /* 0x000fce00078e001b */
[----:B-12---:R-:W-:Y:S05]  /*8670*/  CALL.REL.NOINC `($__internal_2_$__cuda_sm20_div_rn_f64_full) ;  /* 0x0000014800747944 */ /* 0x006fea0003c00000 */
.L_x_1106:
[----:B------:R-:W-:Y:S05]  /*8680*/  BSYNC.RECONVERGENT B2 ;  /* 0x0000000000027941 */ /* 0x000fea0003800200 */
.L_x_1105:
        /* <DEDUP_REMOVED lines=25> */
[----:B------:R-:W-:-:S07]  /*8820*/  IMAD.MOV.U32 R33, RZ, RZ, R13 ;  /* 0x000000ffff217224 */ /* 0x000fce00078e000d */
.L_x_1110:
[----:B------:R-:W-:Y:S05]  /*8830*/  BSYNC.RECONVERGENT B4 ;  /* 0x0000000000047941 */ /* 0x000fea0003800200 */
.L_x_1109:
[----:B------:R-:W-:Y:S01]  /*8840*/  VIADD R11, R15, 0x1 ;  /* 0x000000010f0b7836 */ /* 0x000fe20000000000 */
[----:B------:R-:W-:Y:S06]  /*8850*/  BRA `(.L_x_1111) ;  /* 0x0000000000087947 */ /* 0x000fec0003800000 */
.L_x_1108:
[----:B------:R-:W-:Y:S01]  /*8860*/  DMUL R32, RZ, R12 ;  /* 0x0000000cff207228 */ /* 0x000fe20000000000 */
[----:B------:R-:W-:-:S10]  /*8870*/  IMAD.MOV.U32 R11, RZ, RZ, 0x1 ;  /* 0x00000001ff0b7424 */ /* 0x000fd400078e00ff */
.L_x_1111:
[----:B------:R-:W-:Y:S05]  /*8880*/  BSYNC.RECONVERGENT B3 ;  /* 0x0000000000037941 */ /* 0x000fea0003800200 */
.L_x_1107:
        /* <DEDUP_REMOVED lines=59> */
.L_x_1113:
[----:B0-----:R-:W-:Y:S01]  /*8c40*/  DMUL R28, RZ, R26 ;  /* 0x0000001aff1c7228 */ /* 0x001fe20000000000 */
[----:B------:R-:W-:-:S10]  /*8c50*/  IMAD.MOV.U32 R24, RZ, RZ, RZ ;  /* 0x000000ffff187224 */ /* 0x000fd400078e00ff */
.L_x_1114:
[----:B------:R-:W-:Y:S05]  /*8c60*/  BSYNC.RECONVERGENT B3 ;  /* 0x0000000000037941 */ /* 0x000fea0003800200 */
.L_x_1112:
        /* <DEDUP_REMOVED lines=103> */
.L_x_1116:
[----:B------:R-:W-:Y:S05]  /*92e0*/  BSYNC.RECONVERGENT B1 ;  /* 0x0000000000017941 */ /* 0x000fea0003800200 */
.L_x_1115:
[----:B------:R-:W-:Y:S04]  /*92f0*/  BSSY.RECONVERGENT B2, `(.L_x_1117) ;  /* 0x0000006000027945 */ /* 0x000fe80003800200 */
[----:B------:R-:W-:Y:S05]  /*9300*/  @P2 BRA P3, `(.L_x_1118) ;  /* 0x0000000000102947 */ /* 0x000fea0001800000 */
[----:B------:R-:W-:Y:S01]  /*9310*/  IMAD.MOV.U32 R12, RZ, RZ, R26 ;  /* 0x000000ffff0c7224 */ /* 0x000fe200078e001a */
[----:B------:R-:W-:Y:S01]  /*9320*/  MOV R14, 0x9350 ;  /* 0x00009350000e7802 */ /* 0x000fe20000000f00 */
[----:B------:R-:W-:-:S07]  /*9330*/  IMAD.MOV.U32 R13, RZ, RZ, R27 ;  /* 0x000000ffff0d7224 */ /* 0x000fce00078e001b */
[----:B-12---:R-:W-:Y:S05]  /*9340*/  CALL.REL.NOINC `($__internal_2_$__cuda_sm20_div_rn_f64_full) ;  /* 0x0000013c00407944 */ /* 0x006fea0003c00000 */
.L_x_1118:
[----:B------:R-:W-:Y:S05]  /*9350*/  BSYNC.RECONVERGENT B2 ;  /* 0x0000000000027941 */ /* 0x000fea0003800200 */
.L_x_1117:
        /* <DEDUP_REMOVED lines=26> */
.L_x_1122:
[----:B------:R-:W-:Y:S05]  /*9500*/  BSYNC.RECONVERGENT B4 ;  /* 0x0000000000047941 */ /* 0x000fea0003800200 */
.L_x_1121:
[----:B------:R-:W-:Y:S01]  /*9510*/  VIADD R24, R15, 0x1 ;  /* 0x000000010f187836 */ /* 0x000fe20000000000 */
[----:B------:R-:W-:Y:S06]  /*9520*/  BRA `(.L_x_1123) ;  /* 0x0000000000087947 */ /* 0x000fec0003800000 */
.L_x_1120:
[----:B------:R-:W-:Y:S01]  /*9530*/  DMUL R32, RZ, R12 ;  /* 0x0000000cff207228 */ /* 0x000fe20000000000 */
[----:B------:R-:W-:-:S10]  /*9540*/  IMAD.MOV.U32 R24, RZ, RZ, 0x1 ;  /* 0x00000001ff187424 */ /* 0x000fd400078e00ff */
.L_x_1123:
[----:B------:R-:W-:Y:S05]  /*9550*/  BSYNC.RECONVERGENT B3 ;  /* 0x0000000000037941 */ /* 0x000fea0003800200 */
.L_x_1119:
        /* <DEDUP_REMOVED lines=59> */
.L_x_1125:
[----:B0-----:R-:W-:Y:S01]  /*9910*/  DMUL R28, RZ, R26 ;  /* 0x0000001aff1c7228 */ /* 0x001fe20000000000 */
[----:B------:R-:W-:-:S10]  /*9920*/  IMAD.MOV.U32 R34, RZ, RZ, RZ ;  /* 0x000000ffff227224 */ /* 0x000fd400078e00ff */
.L_x_1126:
[----:B------:R-:W-:Y:S05]  /*9930*/  BSYNC.RECONVERGENT B3 ;  /* 0x0000000000037941 */ /* 0x000fea0003800200 */
.L_x_1124:
        /* <DEDUP_REMOVED lines=29> */
[----:B------:R-:W-:Y:S01]  /*9b10*/  IMAD.MOV.U32 R22, RZ, RZ, 0x0 ;  /* 0x00000000ff167424 */ /* 0x000fe200078e00ff */
[----:B------:R-:W-:-:S06]  /*9b20*/  MOV R23, 0x40440000 ;  /* 0x4044000000177802 */ /* 0x000fcc0000000f00 */
        /* <DEDUP_REMOVED lines=72> */
.L_x_1128:
[----:B------:R-:W-:Y:S05]  /*9fb0*/  BSYNC.RECONVERGENT B1 ;  /* 0x0000000000017941 */ /* 0x000fea0003800200 */
.L_x_1127:
[----:B------:R-:W-:Y:S04]  /*9fc0*/  BSSY.RECONVERGENT B2, `(.L_x_1129) ;  /* 0x0000006000027945 */ /* 0x000fe80003800200 */
[----:B------:R-:W-:Y:S05]  /*9fd0*/  @P2 BRA P3, `(.L_x_1130) ;  /* 0x0000000000102947 */ /* 0x000fea0001800000 */
[----:B------:R-:W-:Y:S01]  /*9fe0*/  IMAD.MOV.U32 R12, RZ, RZ, R26 ;  /* 0x000000ffff0c7224 */ /* 0x000fe200078e001a */
[----:B------:R-:W-:Y:S01]  /*9ff0*/  MOV R14, 0xa020 ;  /* 0x0000a020000e7802 */ /* 0x000fe20000000f00 */
[----:B------:R-:W-:-:S07]  /*a000*/  IMAD.MOV.U32 R13, RZ, RZ, R27 ;  /* 0x000000ffff0d7224 */ /* 0x000fce00078e001b */
[----:B-12---:R-:W-:Y:S05]  /*a010*/  CALL.REL.NOINC `($__internal_2_$__cuda_sm20_div_rn_f64_full) ;  /* 0x00000130000c7944 */ /* 0x006fea0003c00000 */
.L_x_1130:
[----:B------:R-:W-:Y:S05]  /*a020*/  BSYNC.RECONVERGENT B2 ;  /* 0x0000000000027941 */ /* 0x000fea0003800200 */
.L_x_1129:
        /* <DEDUP_REMOVED lines=26> */
.L_x_1134:
[----:B------:R-:W-:Y:S05]  /*a1d0*/  BSYNC.RECONVERGENT B4 ;  /* 0x0000000000047941 */ /* 0x000fea0003800200 */
.L_x_1133:
[----:B------:R-:W-:Y:S01]  /*a1e0*/  VIADD R36, R15, 0x1 ;  /* 0x000000010f247836 */ /* 0x000fe20000000000 */
[----:B------:R-:W-:Y:S06]  /*a1f0*/  BRA `(.L_x_1135) ;  /* 0x0000000000087947 */ /* 0x000fec0003800000 */
.L_x_1132:
[----:B------:R-:W-:Y:S01]  /*a200*/  DMUL R26, RZ, R12 ;  /* 0x0000000cff1a7228 */ /* 0x000fe20000000000 */
[----:B------:R-:W-:-:S10]  /*a210*/  IMAD.MOV.U32 R36, RZ, RZ, 0x1 ;  /* 0x00000001ff247424 */ /* 0x000fd400078e00ff */
.L_x_1135:
[----:B------:R-:W-:Y:S05]  /*a220*/  BSYNC.RECONVERGENT B3 ;  /* 0x0000000000037941 */ /* 0x000fea0003800200 */
.L_x_1131:
        /* <DEDUP_REMOVED lines=59> */
.L_x_1137:
[----:B0-----:R-:W-:Y:S01]  /*a5e0*/  DMUL R32, RZ, R28 ;  /* 0x0000001cff207228 */ /* 0x001fe20000000000 */
[----:B------:R-:W-:-:S10]  /*a5f0*/  IMAD.MOV.U32 R26, RZ, RZ, RZ ;  /* 0x000000ffff1a7224 */ /* 0x000fd400078e00ff */
.L_x_1138:
[----:B------:R-:W-:Y:S05]  /*a600*/  BSYNC.RECONVERGENT B3 ;  /* 0x0000000000037941 */ /* 0x000fea0003800200 */
.L_x_1136:
        /* <DEDUP_REMOVED lines=103> */
.L_x_1140:
[----:B------:R-:W-:Y:S05]  /*ac80*/  BSYNC.RECONVERGENT B1 ;  /* 0x0000000000017941 */ /* 0x000fea0003800200 */
.L_x_1139:
[----:B------:R-:W-:Y:S04]  /*ac90*/  BSSY.RECONVERGENT B2, `(.L_x_1141) ;  /* 0x0000006000027945 */ /* 0x000fe80003800200 */
[----:B------:R-:W-:Y:S05]  /*aca0*/  @P2 BRA P3, `(.L_x_1142) ;  /* 0x0000000000102947 */ /* 0x000fea0001800000 */
[----:B------:R-:W-:Y:S01]  /*acb0*/  IMAD.MOV.U32 R12, RZ, RZ, R28 ;  /* 0x000000ffff0c7224 */ /* 0x000fe200078e001c */
[----:B------:R-:W-:Y:S01]  /*acc0*/  MOV R14, 0xacf0 ;  /* 0x0000acf0000e7802 */ /* 0x000fe20000000f00 */
[----:B------:R-:W-:-:S07]  /*acd0*/  IMAD.MOV.U32 R13, RZ, RZ, R29 ;  /* 0x000000ffff0d7224 */ /* 0x000fce00078e001d */
[----:B-12---:R-:W-:Y:S05]  /*ace0*/  CALL.REL.NOINC `($__internal_2_$__cuda_sm20_div_rn_f64_full) ;  /* 0x0000012000d87944 */ /* 0x006fea0003c00000 */
.L_x_1142:
[----:B------:R-:W-:Y:S05]  /*acf0*/  BSYNC.RECONVERGENT B2 ;  /* 0x0000000000027941 */ /* 0x000fea0003800200 */
.L_x_1141:
        /* <DEDUP_REMOVED lines=26> */
.L_x_1146:
[----:B------:R-:W-:Y:S05]  /*aea0*/  BSYNC.RECONVERGENT B4 ;  /* 0x0000000000047941 */ /* 0x000fea0003800200 */
.L_x_1145:
[----:B------:R-:W-:Y:S01]  /*aeb0*/  VIADD R26, R15, 0x1 ;  /* 0x000000010f1a7836 */ /* 0x000fe20000000000 */
[----:B------:R-:W-:Y:S06]  /*aec0*/  BRA `(.L_x_1147) ;  /* 0x0000000000087947 */ /* 0x000fec0003800000 */
.L_x_1144:
[----:B------:R-:W-:Y:S01]  /*aed0*/  DMUL R34, RZ, R12 ;  /* 0x0000000cff227228 */ /* 0x000fe20000000000 */
[----:B------:R-:W-:-:S10]  /*aee0*/  IMAD.MOV.U32 R26, RZ, RZ, 0x1 ;  /* 0x00000001ff1a7424 */ /* 0x000fd400078e00ff */
.L_x_1147:
[----:B------:R-:W-:Y:S05]  /*aef0*/  BSYNC.RECONVERGENT B3 ;  /* 0x0000000000037941 */ /* 0x000fea0003800200 */
.L_x_1143:
        /* <DEDUP_REMOVED lines=59> */
.L_x_1149:
[----:B0-----:R-:W-:Y:S01]  /*b2b0*/  DMUL R32, RZ, R28 ;  /* 0x0000001cff207228 */ /* 0x001fe20000000000 */
[----:B------:R-:W-:-:S10]  /*b2c0*/  MOV R36, RZ ;  /* 0x000000ff00247202 */ /* 0x000fd40000000f00 */
.L_x_1150:
[----:B------:R-:W-:Y:S05]  /*b2d0*/  BSYNC.RECONVERGENT B3 ;  /* 0x0000000000037941 */ /* 0x000fea0003800200 */
.L_x_1148:
        /* <DEDUP_REMOVED lines=103> */
.L_x_1152:
[----:B------:R-:W-:Y:S05]  /*b950*/  BSYNC.RECONVERGENT B1 ;  /* 0x0000000000017941 */ /* 0x000fea0003800200 */
.L_x_1151:
[----:B------:R-:W-:Y:S04]  /*b960*/  BSSY.RECONVERGENT B2, `(.L_x_1153) ;  /* 0x0000006000027945 */ /* 0x000fe80003800200 */
[----:B------:R-:W-:Y:S05]  /*b970*/  @P2 BRA P3, `(.L_x_1154) ;  /* 0x0000000000102947 */ /* 0x000fea0001800000 */
[----:B------:R-:W-:Y:S01]  /*b980*/  IMAD.MOV.U32 R12, RZ, RZ, R28 ;  /* 0x000000ffff0c7224 */ /* 0x000fe200078e001c */
[----:B------:R-:W-:Y:S01]  /*b990*/  MOV R14, 0xb9c0 ;  /* 0x0000b9c0000e7802 */ /* 0x000fe20000000f00 */
[----:B------:R-:W-:-:S07]  /*b9a0*/  IMAD.MOV.U32 R13, RZ, RZ, R29 ;  /* 0x000000ffff0d7224 */ /* 0x000fce00078e001d */
[----:B-12---:R-:W-:Y:S05]  /*b9b0*/  CALL.REL.NOINC `($__internal_2_$__cuda_sm20_div_rn_f64_full) ;  /* 0x0000011400a47944 */ /* 0x006fea0003c00000 */
.L_x_1154:
[----:B------:R-:W-:Y:S05]  /*b9c0*/  BSYNC.RECONVERGENT B2 ;  /* 0x0000000000027941 */ /* 0x000fea0003800200 */
.L_x_1153:
        /* <DEDUP_REMOVED lines=26> */
.L_x_1158:
[----:B------:R-:W-:Y:S05]  /*bb70*/  BSYNC.RECONVERGENT B4 ;  /* 0x0000000000047941 */ /* 0x000fea0003800200 */
.L_x_1157:
[----:B------:R-:W-:Y:S01]  /*bb80*/  VIADD R38, R15, 0x1 ;  /* 0x000000010f267836 */ /* 0x000fe20000000000 */
[----:B------:R-:W-:Y:S06]  /*bb90*/  BRA `(.L_x_1159) ;  /* 0x0000000000087947 */ /* 0x000fec0003800000 */
.L_x_1156:
[----:B------:R-:W-:Y:S01]  /*bba0*/  DMUL R28, RZ, R12 ;  /* 0x0000000cff1c7228 */ /* 0x000fe20000000000 */
[----:B------:R-:W-:-:S10]  /*bbb0*/  IMAD.MOV.U32 R38, RZ, RZ, 0x1 ;  /* 0x00000001ff267424 */ /* 0x000fd400078e00ff */
.L_x_1159:
[----:B------:R-:W-:Y:S05]  /*bbc0*/  BSYNC.RECONVERGENT B3 ;  /* 0x0000000000037941 */ /* 0x000fea0003800200 */
.L_x_1155:
        /* <DEDUP_REMOVED lines=59> */
.L_x_1161:
[----:B0-----:R-:W-:Y:S01]  /*bf80*/  DMUL R34, RZ, R32 ;  /* 0x00000020ff227228 */ /* 0x001fe20000000000 */
[----:B------:R-:W-:-:S10]  /*bf90*/  IMAD.MOV.U32 R28, RZ, RZ, RZ ;  /* 0x000000ffff1c7224 */ /* 0x000fd400078e00ff */
.L_x_1162:
[----:B------:R-:W-:Y:S05]  /*bfa0*/  BSYNC.RECONVERGENT B3 ;  /* 0x0000000000037941 */ /* 0x000fea0003800200 */
.L_x_1160:
        /* <DEDUP_REMOVED lines=103> */
.L_x_1164:
[----:B------:R-:W-:Y:S05]  /*c620*/  BSYNC.RECONVERGENT B1 ;  /* 0x0000000000017941 */ /* 0x000fea0003800200 */
.L_x_1163:
[----:B------:R-:W-:Y:S04]  /*c630*/  BSSY.RECONVERGENT B2, `(.L_x_1165) ;  /* 0x0000006000027945 */ /* 0x000fe80003800200 */
[----:B------:R-:W-:Y:S05]  /*c640*/  @P2 BRA P3, `(.L_x_1166) ;  /* 0x0000000000102947 */ /* 0x000fea0001800000 */
[----:B------:R-:W-:Y:S01]  /*c650*/  IMAD.MOV.U32 R12, RZ, RZ, R32 ;  /* 0x000000ffff0c7224 */ /* 0x000fe200078e0020 */
[----:B------:R-:W-:Y:S01]  /*c660*/  MOV R14, 0xc690 ;  /* 0x0000c690000e7802 */ /* 0x000fe20000000f00 */
[----:B------:R-:W-:-:S07]  /*c670*/  IMAD.MOV.U32 R13, RZ, RZ, R33 ;  /* 0x000000ffff0d7224 */ /* 0x000fce00078e0021 */
[----:B-12---:R-:W-:Y:S05]  /*c680*/  CALL.REL.NOINC `($__internal_2_$__cuda_sm20_div_rn_f64_full) ;  /* 0x0000010800707944 */ /* 0x006fea0003c00000 */
.L_x_1166:
[----:B------:R-:W-:Y:S05]  /*c690*/  BSYNC.RECONVERGENT B2 ;  /* 0x0000000000027941 */ /* 0x000fea0003800200 */
.L_x_1165:
        /* <DEDUP_REMOVED lines=26> */
.L_x_1170:
[----:B------:R-:W-:Y:S05]  /*c840*/  BSYNC.RECONVERGENT B4 ;  /* 0x0000000000047941 */ /* 0x000fea0003800200 */
.L_x_1169:
[----:B------:R-:W-:Y:S01]  /*c850*/  VIADD R28, R15, 0x1 ;  /* 0x000000010f1c7836 */ /* 0x000fe20000000000 */
[----:B------:R-:W-:Y:S06]  /*c860*/  BRA `(.L_x_1171) ;  /* 0x0000000000087947 */ /* 0x000fec0003800000 */
.L_x_1168:
[----:B------:R-:W-:Y:S01]  /*c870*/  DMUL R36, RZ, R12 ;  /* 0x0000000cff247228 */ /* 0x000fe20000000000 */
[----:B------:R-:W-:-:S10]  /*c880*/  MOV R28, 0x1 ;  /* 0x00000001001c7802 */ /* 0x000fd40000000f00 */
.L_x_1171:
[----:B------:R-:W-:Y:S05]  /*c890*/  BSYNC.RECONVERGENT B3 ;  /* 0x0000000000037941 */ /* 0x000fea0003800200 */
.L_x_1167:
        /* <DEDUP_REMOVED lines=9> */
[----:B------:R-:W-:-:S04]  /*c930*/  LOP3.LUT R38, R28, 0x1, RZ, 0xc0, !PT ;  /* 0x000000011c267812 */ /* 0x000fc800078ec0ff */
[----:B------:R-:W-:Y:S01]  /*c940*/  ISETP.NE.U32.AND P0, PT, R38, 0x1, PT ;  /* 0x000000012600780c */ /* 0x000fe20003f05070 */
[----:B------:R-:W-:Y:S02]  /*c950*/  IMAD.MOV.U32 R38, RZ, RZ, 0x3da8ff83 ;  /* 0x3da8ff83ff267424 */ /* 0x000fe400078e00ff */
[----:B------:R-:W-:-:S03]  /*c960*/  IMAD.MOV.U32 R42, RZ, RZ, 0x20fd8164 ;  /* 0x20fd8164ff2a7424 */ /* 0x000fc600078e00ff */
[----:B------:R-:W-:Y:S01]  /*c970*/  FSEL R43, -R38, 0.11223486810922622681, !P0 ;  /* 0x3de5db65262b7808 */ /* 0x000fe20004000100 */
[----:B------:R-:W-:Y:S01]  /*c980*/  DMUL R38, R36, R36 ;  /* 0x0000002424267228 */ /* 0x000fe20000000000 */
[----:B------:R-:W-:Y:S01]  /*c990*/  FSEL R42, R42, -8.06006814911005101289e+34, !P0 ;  /* 0xf9785eba2a2a7808 */ /* 0x000fe20004000000 */
[----:B------:R-:W-:Y:S06]  /*c9a0*/  BSSY.RECONVERGENT B3, `(.L_x_1172) ;  /* 0x000002d000037945 */ /* 0x000fec0003800200 */
        /* <DEDUP_REMOVED lines=42> */
.L_x_1173:
[----:B0-----:R-:W-:Y:S01]  /*cc50*/  DMUL R34, RZ, R32 ;  /* 0x00000020ff227228 */ /* 0x001fe20000000000 */
[----:B------:R-:W-:-:S10]  /*cc60*/  IMAD.MOV.U32 R38, RZ, RZ, RZ ;  /* 0x000000ffff267224 */ /* 0x000fd400078e00ff */
.L_x_1174:
[----:B------:R-:W-:Y:S05]  /*cc70*/  BSYNC.RECONVERGENT B3 ;  /* 0x0000000000037941 */ /* 0x000fea0003800200 */
.L_x_1172:
        /* <DEDUP_REMOVED lines=103> */
.L_x_1176:
[----:B------:R-:W-:Y:S05]  /*d2f0*/  BSYNC.RECONVERGENT B1 ;  /* 0x0000000000017941 */ /* 0x000fea0003800200 */
.L_x_1175:
[----:B------:R-:W-:Y:S04]  /*d300*/  BSSY.RECONVERGENT B2, `(.L_x_1177) ;  /* 0x0000006000027945 */ /* 0x000fe80003800200 */
[----:B------:R-:W-:Y:S05]  /*d310*/  @P2 BRA P3, `(.L_x_1178) ;  /* 0x0000000000102947 */ /* 0x000fea0001800000 */
[----:B------:R-:W-:Y:S01]  /*d320*/  IMAD.MOV.U32 R12, RZ, RZ, R32 ;  /* 0x000000ffff0c7224 */ /* 0x000fe200078e0020 */
[----:B------:R-:W-:Y:S01]  /*d330*/  MOV R14, 0xd360 ;  /* 0x0000d360000e7802 */ /* 0x000fe20000000f00 */
[----:B------:R-:W-:-:S07]  /*d340*/  IMAD.MOV.U32 R13, RZ, RZ, R33 ;  /* 0x000000ffff0d7224 */ /* 0x000fce00078e0021 */
[----:B-12---:R-:W-:Y:S05]  /*d350*/  CALL.REL.NOINC `($__internal_2_$__cuda_sm20_div_rn_f64_full) ;  /* 0x000000fc003c7944 */ /* 0x006fea0003c00000 */
.L_x_1178:
[----:B------:R-:W-:Y:S05]  /*d360*/  BSYNC.RECONVERGENT B2 ;  /* 0x0000000000027941 */ /* 0x000fea0003800200 */
.L_x_1177:
        /* <DEDUP_REMOVED lines=26> */
.L_x_1182:
[----:B------:R-:W-:Y:S05]  /*d510*/  BSYNC.RECONVERGENT B4 ;  /* 0x0000000000047941 */ /* 0x000fea0003800200 */
.L_x_1181:
[----:B------:R-:W-:Y:S01]  /*d520*/  VIADD R40, R15, 0x1 ;  /* 0x000000010f287836 */ /* 0x000fe20000000000 */
[----:B------:R-:W-:Y:S06]  /*d530*/  BRA `(.L_x_1183) ;  /* 0x0000000000087947 */ /* 0x000fec0003800000 */
.L_x_1180:
[----:B------:R-:W-:Y:S01]  /*d540*/  DMUL R32, RZ, R12 ;  /* 0x0000000cff207228 */ /* 0x000fe20000000000 */
[----:B------:R-:W-:-:S10]  /*d550*/  IMAD.MOV.U32 R40, RZ, RZ, 0x1 ;  /* 0x00000001ff287424 */ /* 0x000fd400078e00ff */
.L_x_1183:
[----:B------:R-:W-:Y:S05]  /*d560*/  BSYNC.RECONVERGENT B3 ;  /* 0x0000000000037941 */ /* 0x000fea0003800200 */
.L_x_1179:
        /* <DEDUP_REMOVED lines=59> */
.L_x_1185:
[----:B0-----:R-:W-:Y:S01]  /*d920*/  DMUL R36, RZ, R34 ;  /* 0x00000022ff247228 */ /* 0x001fe20000000000 */
[----:B------:R-:W-:-:S10]  /*d930*/  IMAD.MOV.U32 R32, RZ, RZ, RZ ;  /* 0x000000ffff207224 */ /* 0x000fd400078e00ff */
.L_x_1186:
[----:B------:R-:W-:Y:S05]  /*d940*/  BSYNC.RECONVERGENT B3 ;  /* 0x0000000000037941 */ /* 0x000fea0003800200 */
.L_x_1184:
        /* <DEDUP_REMOVED lines=11> */
[----:B------:R-:W-:Y:S01]  /*da00*/  UMOV UR7, 0x3fe62e42 ;  /* 0x3fe62e4200077882 */ /* 0x000fe20000000000 */
[----:B------:R-:W-:Y:S01]  /*da10*/  ISETP.NE.U32.AND P0, PT, R38, 0x1, PT ;  /* 0x000000012600780c */ /* 0x000fe20003f05070 */
[----:B------:R-:W-:Y:S01]  /*da20*/  IMAD.MOV.U32 R38, RZ, RZ, 0x3da8ff83 ;  /* 0x3da8ff83ff267424 */ /* 0x000fe200078e00ff */
[----:B------:R-:W-:Y:S01]  /*da30*/  BSSY.RECONVERGENT B1, `(.L_x_1187) ;  /* 0x0000059000017945 */ /* 0x000fe20003800200 */
[----:B------:R-:W-:-:S02]  /*da40*/  FSETP.GEU.AND P3, PT, |R35|, 6.5827683646048100446e-37, PT ;  /* 0x036000002300780b */ /* 0x000fc40003f6e200 */
[----:B------:R-:W-:Y:S02]  /*da50*/  FSEL R40, R40, -8.06006814911005101289e+34, !P0 ;  /* 0xf9785eba28287808 */ /* 0x000fe40004000000 */
[----:B------:R-:W-:Y:S01]  /*da60*/  FSEL R41, -R38, 0.11223486810922622681, !P0 ;  /* 0x3de5db6526297808 */ /* 0x000fe20004000100 */
[----:B------:R-:W-:-:S08]  /*da70*/  DMUL R38, R36, R36 ;  /* 0x0000002424267228 */ /* 0x000fd00000000000 */
        /* <DEDUP_REMOVED lines=84> */
.L_x_1188:
[----:B------:R-:W-:Y:S05]  /*dfc0*/  BSYNC.RECONVERGENT B1 ;  /* 0x0000000000017941 */ /* 0x000fea0003800200 */
.L_x_1187:
[----:B------:R-:W-:Y:S04]  /*dfd0*/  BSSY.RECONVERGENT B2, `(.L_x_1189) ;  /* 0x0000006000027945 */ /* 0x000fe80003800200 */
[----:B------:R-:W-:Y:S05]  /*dfe0*/  @P2 BRA P3, `(.L_x_1190) ;  /* 0x0000000000102947 */ /* 0x000fea0001800000 */
[----:B------:R-:W-:Y:S01]  /*dff0*/  IMAD.MOV.U32 R12, RZ, RZ, R34 ;  /* 0x000000ffff0c7224 */ /* 0x000fe200078e0022 */
[----:B------:R-:W-:Y:S01]  /*e000*/  MOV R14, 0xe030 ;  /* 0x0000e030000e7802 */ /* 0x000fe20000000f00 */
[----:B------:R-:W-:-:S07]  /*e010*/  IMAD.MOV.U32 R13, RZ, RZ, R35 ;  /* 0x000000ffff0d7224 */ /* 0x000fce00078e0023 */
[----:B-12---:R-:W-:Y:S05]  /*e020*/  CALL.REL.NOINC `($__internal_2_$__cuda_sm20_div_rn_f64_full) ;  /* 0x000000f000087944 */ /* 0x006fea0003c00000 */
.L_x_1190:
[----:B------:R-:W-:Y:S05]  /*e030*/  BSYNC.RECONVERGENT B2 ;  /* 0x0000000000027941 */ /* 0x000fea0003800200 */
.L_x_1189:
        /* <DEDUP_REMOVED lines=26> */
.L_x_1194:
[----:B------:R-:W-:Y:S05]  /*e1e0*/  BSYNC.RECONVERGENT B4 ;  /* 0x0000000000047941 */ /* 0x000fea0003800200 */
.L_x_1193:
[----:B------:R-:W-:Y:S01]  /*e1f0*/  VIADD R32, R15, 0x1 ;  /* 0x000000010f207836 */ /* 0x000fe20000000000 */
[----:B------:R-:W-:Y:S06]  /*e200*/  BRA `(.L_x_1195) ;  /* 0x0000000000087947 */ /* 0x000fec0003800000 */
.L_x_1192:
[----:B------:R-:W-:Y:S01]  /*e210*/  DMUL R38, RZ, R12 ;  /* 0x0000000cff267228 */ /* 0x000fe20000000000 */
[----:B------:R-:W-:-:S10]  /*e220*/  IMAD.MOV.U32 R32, RZ, RZ, 0x1 ;  /* 0x00000001ff207424 */ /* 0x000fd400078e00ff */
.L_x_1195:
[----:B------:R-:W-:Y:S05]  /*e230*/  BSYNC.RECONVERGENT B3 ;  /* 0x0000000000037941 */ /* 0x000fea0003800200 */
.L_x_1191:
        /* <DEDUP_REMOVED lines=8> */
[----:B------:R-:W3:Y:S01]  /*e2c0*/  LDG.E.128.CONSTANT R20, desc[UR8][R44.64+0x20] ;  /* 0x000020082c147981 */ /* 0x000ee2000c1e9d00 */
        /* <DEDUP_REMOVED lines=8> */
[----:B-----5:R-:W-:-:S08]  /*e350*/  DFMA R12, R40, R42, R12 ;  /* 0x0000002a280c722b */ /* 0x020fd0000000000c */
[----:B------:R-:W-:-:S08]  /*e360*/  DFMA R12, R40, R12, R14 ;  /* 0x0000000c280c722b */ /* 0x000fd0000000000e */
[----:B--2---:R-:W-:-:S08]  /*e370*/  DFMA R12, R40, R12, R16 ;  /* 0x0000000c280c722b */ /* 0x004fd00000000010 */
[----:B------:R-:W-:-:S08]  /*e380*/  DFMA R12, R40, R12, R18 ;  /* 0x0000000c280c722b */ /* 0x000fd00000000012 */
[----:B---3--:R-:W-:-:S08]  /*e390*/  DFMA R12, R40, R12, R20 ;  /* 0x0000000c280c722b */ /* 0x008fd00000000014 */
        /* <DEDUP_REMOVED lines=10> */
[----:B----4-:R-:W-:-:S08]  /*e440*/  DSETP.NEU.AND P0, PT, |R34|, +INF , PT ;  /* 0x7ff000002200742a */ /* 0x010fd00003f0d200 */
        /* <DEDUP_REMOVED lines=26> */
.L_x_1197:
[----:B------:R-:W-:Y:S01]  /*e5f0*/  DMUL R36, RZ, R34 ;  /* 0x00000022ff247228 */ /* 0x000fe20000000000 */
[----:B0-----:R-:W-:-:S10]  /*e600*/  IMAD.MOV.U32 R31, RZ, RZ, RZ ;  /* 0x000000ffff1f7224 */ /* 0x001fd400078e00ff */
.L_x_1198:
[----:B------:R-:W-:Y:S05]  /*e610*/  BSYNC.RECONVERGENT B3 ;  /* 0x0000000000037941 */ /* 0x000fea0003800200 */
.L_x_1196:
        /* <DEDUP_REMOVED lines=54> */
[----:B------:R-:W-:Y:S01]  /*e980*/  MOV R21, 0x40440000 ;  /* 0x4044000000157802 */ /* 0x000fe20000000f00 */
[----:B------:R-:W-:-:S04]  /*e990*/  UMOV UR7, 0x3efa0199 ;  /* 0x3efa019900077882 */ /* 0x000fc80000000000 */
        /* <DEDUP_REMOVED lines=47> */
.L_x_1200:
[----:B------:R-:W-:Y:S05]  /*ec90*/  BSYNC.RECONVERGENT B1 ;  /* 0x0000000000017941 */ /* 0x000fea0003800200 */
.L_x_1199:
[----:B------:R-:W-:Y:S04]  /*eca0*/  BSSY.RECONVERGENT B2, `(.L_x_1201) ;  /* 0x0000006000027945 */ /* 0x000fe80003800200 */
[----:B------:R-:W-:Y:S05]  /*ecb0*/  @P2 BRA P3, `(.L_x_1202) ;  /* 0x0000000000102947 */ /* 0x000fea0001800000 */
[----:B------:R-:W-:Y:S01]  /*ecc0*/  IMAD.MOV.U32 R12, RZ, RZ, R34 ;  /* 0x000000ffff0c7224 */ /* 0x000fe200078e0022 */
[----:B------:R-:W-:Y:S01]  /*ecd0*/  MOV R14, 0xed00 ;  /* 0x0000ed00000e7802 */ /* 0x000fe20000000f00 */
[----:B------:R-:W-:-:S07]  /*ece0*/  IMAD.MOV.U32 R13, RZ, RZ, R35 ;  /* 0x000000ffff0d7224 */ /* 0x000fce00078e0023 */
[----:B-12---:R-:W-:Y:S05]  /*ecf0*/  CALL.REL.NOINC `($__internal_2_$__cuda_sm20_div_rn_f64_full) ;  /* 0x000000e000d47944 */ /* 0x006fea0003c00000 */
.L_x_1202:
[----:B------:R-:W-:Y:S05]  /*ed00*/  BSYNC.RECONVERGENT B2 ;  /* 0x0000000000027941 */ /* 0x000fea0003800200 */
.L_x_1201:
        /* <DEDUP_REMOVED lines=26> */
.L_x_1206:
[----:B------:R-:W-:Y:S05]  /*eeb0*/  BSYNC.RECONVERGENT B4 ;  /* 0x0000000000047941 */ /* 0x000fea0003800200 */
.L_x_1205:
[----:B------:R-:W-:Y:S01]  /*eec0*/  VIADD R31, R15, 0x1 ;  /* 0x000000010f1f7836 */ /* 0x000fe20000000000 */
[----:B------:R-:W-:Y:S06]  /*eed0*/  BRA `(.L_x_1207) ;  /* 0x0000000000087947 */ /* 0x000fec0003800000 */
.L_x_1204:
[----:B------:R-:W-:Y:S01]  /*eee0*/  DMUL R34, RZ, R12 ;  /* 0x0000000cff227228 */ /* 0x000fe20000000000 */
[----:B------:R-:W-:-:S10]  /*eef0*/  IMAD.MOV.U32 R31, RZ, RZ, 0x1 ;  /* 0x00000001ff1f7424 */ /* 0x000fd400078e00ff */
.L_x_1207:
[----:B------:R-:W-:Y:S05]  /*ef00*/  BSYNC.RECONVERGENT B3 ;  /* 0x0000000000037941 */ /* 0x000fea0003800200 */
.L_x_1203:
        /* <DEDUP_REMOVED lines=23> */
[----:B------:R-:W-:Y:S02]  /*f080*/  FADD R11, R8, R11 ;  /* 0x0000000b080b7221 */ /* 0x000fe40000000000 */
[----:B------:R-:W-:-:S02]  /*f090*/  FADD R24, R24, R29 ;  /* 0x0000001d18187221 */ /* 0x000fc40000000000 */
        /* <DEDUP_REMOVED lines=14> */
[----:B------:R-:W0:Y:S01]  /*f180*/  LDC R14, c[0x0][0x3ac] ;  /* 0x0000eb00ff0e7b82 */ /* 0x000e220000000800 */
[----:B------:R-:W-:-:S06]  /*f190*/  FSEL R13, R15, R13, !P0 ;  /* 0x0000000d0f0d7208 */ /* 0x000fcc0004000000 */
[----:B------:R-:W-:-:S10]  /*f1a0*/  DMUL R36, R36, R12 ;  /* 0x0000000c24247228 */ /* 0x000fd40000000000 */
[----:B------:R-:W2:Y:S01]  /*f1b0*/  F2F.F32.F64 R37, R36 ;  /* 0x0000002400257310 */ /* 0x000ea20000301000 */
[----:B0-----:R-:W-:-:S05]  /*f1c0*/  IMAD.SHL.U32 R25, R14, 0x2000, RZ ;  /* 0x000020000e197824 */ /* 0x001fca00078e00ff */
[----:B------:R-:W-:Y:S01]  /*f1d0*/  ISETP.GE.U32.AND P0, PT, R2, R25, PT ;  /* 0x000000190200720c */ /* 0x000fe20003f06070 */
[----:B--2---:R-:W-:-:S04]  /*f1e0*/  FADD R7, R30, R37 ;  /* 0x000000251e077221 */ /* 0x004fc80000000000 */
[----:B------:R-:W-:-:S04]  /*f1f0*/  FADD R7, R28, R7 ;  /* 0x000000071c077221 */ /* 0x000fc80000000000 */
[----:B------:R-:W-:-:S04]  /*f200*/  FADD R7, R24, R7 ;  /* 0x0000000718077221 */ /* 0x000fc80000000000 */
[----:B------:R-:W-:Y:S01]  /*f210*/  FADD R2, R4, R7 ;  /* 0x0000000704027221 */ /* 0x000fe20000000000 */
[----:B------:R-:W-:Y:S06]  /*f220*/  @!P0 BRA `(.L_x_1208) ;  /* 0x000000d800a48947 */ /* 0x000fec0003800000 */
[----:B------:R-:W0:Y:S01]  /*f230*/  LDCU UR6, c[0x0][0x3a8] ;  /* 0x00007500ff0677ac */ /* 0x000e220008000800 */
[C---:B------:R-:W-:Y:S02]  /*f240*/  IMAD R4, R0.reuse, 0x2000, R25 ;  /* 0x0000200000047824 */ /* 0x040fe400078e0219 */
[----:B------:R-:W-:Y:S01]  /*f250*/  IMAD.IADD R7, R25, 0x1, R5 ;  /* 0x0000000119077824 */ /* 0x000fe200078e0205 */
[----:B------:R-:W1:Y:S03]  /*f260*/  LDCU UR5, c[0x0][0x3a8] ;  /* 0x00007500ff0577ac */ /* 0x000e660008000800 */
[----:B------:R-:W-:Y:S01]  /*f270*/  IMAD R6, R0, 0x2000, R7 ;  /* 0x0000200000067824 */ /* 0x000fe200078e0207 */
[----:B------:R-:W2:Y:S01]  /*f280*/  LDCU.64 UR10, c[0x4][0x160] ;  /* 0x01002c00ff0a77ac */ /* 0x000ea20008000a00 */
[----:B0-----:R-:W-:-:S06]  /*f290*/  UIADD3 UR7, UPT, UPT, UR6, -0x2000, URZ ;  /* 0xffffe00006077890 */ /* 0x001fcc000fffe0ff */
[----:B------:R-:W-:-:S13]  /*f2a0*/  ISETP.GT.U32.AND P0, PT, R4, UR7, PT ;  /* 0x0000000704007c0c */ /* 0x000fda000bf04070 */
[----:B-12---:R-:W-:Y:S05]  /*f2b0*/  @P0 BRA `(.L_x_1209) ;  /* 0x000000cc001c0947 */ /* 0x006fea0003800000 */
.L_x_1400:
[----:B------:R-:W0:Y:S01]  /*f2c0*/  LDC.64 R30, c[0x0][0x380] ;  /* 0x0000e000ff1e7b82 */ /* 0x000e220000000a00 */
[----:B------:R-:W-:-:S04]  /*f2d0*/  IMAD.IADD R7, R5, 0x1, R4 ;  /* 0x0000000105077824 */ /* 0x000fc800078e0204 */
[----:B0-----:R-:W-:-:S05]  /*f2e0*/  IMAD.WIDE.U32 R30, R7, 0x8, R30 ;  /* 0x00000008071e7825 */ /* 0x001fca00078e001e */
        /* <DEDUP_REMOVED lines=26> */
[----:B------:R-:W-:Y:S01]  /*f490*/  IMAD.MOV.U32 R7, RZ, RZ, R15 ;  /* 0x000000ffff077224 */ /* 0x000fe200078e000f */
[----:B------:R-:W-:Y:S01]  /*f4a0*/  MOV R9, R13 ;  /* 0x0000000d00097202 */ /* 0x000fe20000000f00 */
[----:B------:R-:W-:-:S07]  /*f4b0*/  IMAD.MOV.U32 R8, RZ, RZ, R12 ;  /* 0x000000ffff087224 */ /* 0x000fce00078e000c */
.L_x_1211:
[----:B------:R-:W-:Y:S05]  /*f4c0*/  BSYNC.RECONVERGENT B3 ;  /* 0x0000000000037941 */ /* 0x000fea0003800200 */
.L_x_1210:
        /* <DEDUP_REMOVED lines=102> */
.L_x_1213:
[----:B------:R-:W-:Y:S05]  /*fb30*/  BSYNC.RECONVERGENT B1 ;  /* 0x0000000000017941 */ /* 0x000fea0003800200 */
.L_x_1212:
[----:B------:R-:W-:Y:S04]  /*fb40*/  BSSY.RECONVERGENT B2, `(.L_x_1214) ;  /* 0x0000006000027945 */ /* 0x000fe80003800200 */
[----:B------:R-:W-:Y:S05]  /*fb50*/  @P2 BRA P3, `(.L_x_1215) ;  /* 0x0000000000102947 */ /* 0x000fea0001800000 */
[----:B------:R-:W-:Y:S01]  /*fb60*/  IMAD.MOV.U32 R12, RZ, RZ, R10 ;  /* 0x000000ffff0c7224 */ /* 0x000fe200078e000a */
[----:B------:R-:W-:Y:S01]  /*fb70*/  MOV R14, 0xfba0 ;  /* 0x0000fba0000e7802 */ /* 0x000fe20000000f00 */
[----:B------:R-:W-:-:S07]  /*fb80*/  IMAD.MOV.U32 R13, RZ, RZ, R11 ;  /* 0x000000ffff0d7224 */ /* 0x000fce00078e000b */
[----:B------:R-:W-:Y:S05]  /*fb90*/  CALL.REL.NOINC `($__internal_2_$__cuda_sm20_div_rn_f64_full) ;  /* 0x000000d4002c7944 */ /* 0x000fea0003c00000 */
.L_x_1215:
[----:B------:R-:W-:Y:S05]  /*fba0*/  BSYNC.RECONVERGENT B2 ;  /* 0x0000000000027941 */ /* 0x000fea0003800200 */
.L_x_1214:
        /* <DEDUP_REMOVED lines=29> */
.L_x_1219:
[----:B------:R-:W-:Y:S05]  /*fd80*/  BSYNC.RECONVERGENT B4 ;  /* 0x0000000000047941 */ /* 0x000fea0003800200 */
.L_x_1218:
[----:B------:R-:W-:-:S07]  /*fd90*/  VIADD R7, R7, 0x1 ;  /* 0x0000000107077836 */ /* 0x000fce0000000000 */
.L_x_1217:
[----:B------:R-:W-:Y:S05]  /*fda0*/  BSYNC.RECONVERGENT B3 ;  /* 0x0000000000037941 */ /* 0x000fea0003800200 */
.L_x_1216:
        /* <DEDUP_REMOVED lines=10> */
[----:B------:R-:W-:Y:S02]  /*fe50*/  ISETP.NE.U32.AND P0, PT, R24, 0x1, PT ;  /* 0x000000011800780c */ /* 0x000fe40003f05070 */
[----:B------:R-:W-:Y:S01]  /*fe60*/  MOV R24, 0x3da8ff83 ;  /* 0x3da8ff8300187802 */ /* 0x000fe20000000f00 */
[----:B------:R-:W-:Y:S01]  /*fe70*/  DMUL R32, R26, R26 ;  /* 0x0000001a1a207228 */ /* 0x000fe20000000000 */
        /* <DEDUP_REMOVED lines=45> */
.L_x_1221:
[----:B------:R-:W-:Y:S01]  /*10150*/  DMUL R26, RZ, R10 ;  /* 0x0000000aff1a7228 */ /* 0x000fe20000000000 */
[----:B0-----:R-:W-:-:S10]  /*10160*/  IMAD.MOV.U32 R8, RZ, RZ, RZ ;  /* 0x000000ffff087224 */ /* 0x001fd400078e00ff */
.L_x_1222:
[----:B------:R-:W-:Y:S05]  /*10170*/  BSYNC.RECONVERGENT B3 ;  /* 0x0000000000037941 */ /* 0x000fea0003800200 */
.L_x_1220:
        /* <DEDUP_REMOVED lines=102> */
.L_x_1224:
[----:B------:R-:W-:Y:S05]  /*107e0*/  BSYNC.RECONVERGENT B1 ;  /* 0x0000000000017941 */ /* 0x000fea0003800200 */
.L_x_1223:
[----:B------:R-:W-:Y:S04]  /*107f0*/  BSSY.RECONVERGENT B2, `(.L_x_1225) ;  /* 0x0000006000027945 */ /* 0x000fe80003800200 */
[----:B------:R-:W-:Y:S05]  /*10800*/  @P2 BRA P3, `(.L_x_1226) ;  /* 0x0000000000102947 */ /* 0x000fea0001800000 */
[----:B------:R-:W-:Y:S01]  /*10810*/  IMAD.MOV.U32 R12, RZ, RZ, R10 ;  /* 0x000000ffff0c7224 */ /* 0x000fe200078e000a */
[----:B------:R-:W-:Y:S01]  /*10820*/  MOV R14, 0x10850 ;  /* 0x00010850000e7802 */ /* 0x000fe20000000f00 */
[----:B------:R-:W-:-:S07]  /*10830*/  IMAD.MOV.U32 R13, RZ, RZ, R11 ;  /* 0x000000ffff0d7224 */ /* 0x000fce00078e000b */
[----:B-1----:R-:W-:Y:S05]  /*10840*/  CALL.REL.NOINC `($__internal_2_$__cuda_sm20_div_rn_f64_full) ;  /* 0x000000c800007944 */ /* 0x002fea0003c00000 */
.L_x_1226:
[----:B------:R-:W-:Y:S05]  /*10850*/  BSYNC.RECONVERGENT B2 ;  /* 0x0000000000027941 */ /* 0x000fea0003800200 */
.L_x_1225:
        /* <DEDUP_REMOVED lines=26> */
.L_x_1230:
[----:B------:R-:W-:Y:S05]  /*10a00*/  BSYNC.RECONVERGENT B4 ;  /* 0x0000000000047941 */ /* 0x000fea0003800200 */
.L_x_1229:
[----:B------:R-:W-:Y:S01]  /*10a10*/  IADD3 R24, PT, PT, R15, 0x1, RZ ;  /* 0x000000010f187810 */ /* 0x000fe20007ffe0ff */
[----:B------:R-:W-:Y:S06]  /*10a20*/  BRA `(.L_x_1231) ;  /* 0x0000000000087947 */ /* 0x000fec0003800000 */
.L_x_1228:
[----:B------:R-:W-:Y:S01]  /*10a30*/  DMUL R10, RZ, R12 ;  /* 0x0000000cff0a7228 */ /* 0x000fe20000000000 */
[----:B------:R-:W-:-:S10]  /*10a40*/  IMAD.MOV.U32 R24, RZ, RZ, 0x1 ;  /* 0x00000001ff187424 */ /* 0x000fd400078e00ff */
.L_x_1231:
[----:B------:R-:W-:Y:S05]  /*10a50*/  BSYNC.RECONVERGENT B3 ;  /* 0x0000000000037941 */ /* 0x000fea0003800200 */
.L_x_1227:
        /* <DEDUP_REMOVED lines=58> */
.L_x_1233:
[----:B------:R-:W-:Y:S01]  /*10e00*/  DMUL R10, RZ, R26 ;  /* 0x0000001aff0a7228 */ /* 0x000fe20000000000 */
[----:B0-----:R-:W-:-:S10]  /*10e10*/  IMAD.MOV.U32 R9, RZ, RZ, RZ ;  /* 0x000000ffff097224 */ /* 0x001fd400078e00ff */
.L_x_1234:
[----:B------:R-:W-:Y:S05]  /*10e20*/  BSYNC.RECONVERGENT B3 ;  /* 0x0000000000037941 */ /* 0x000fea0003800200 */
.L_x_1232:
        /* <DEDUP_REMOVED lines=102> */
.L_x_1236:
[----:B------:R-:W-:Y:S05]  /*11490*/  BSYNC.RECONVERGENT B1 ;  /* 0x0000000000017941 */ /* 0x000fea0003800200 */
.L_x_1235:
[----:B------:R-:W-:Y:S04]  /*114a0*/  BSSY.RECONVERGENT B2, `(.L_x_1237) ;  /* 0x0000006000027945 */ /* 0x000fe80003800200 */
[----:B------:R-:W-:Y:S05]  /*114b0*/  @P2 BRA P3, `(.L_x_1238) ;  /* 0x0000000000102947 */ /* 0x000fea0001800000 */
[----:B------:R-:W-:Y:S01]  /*114c0*/  IMAD.MOV.U32 R12, RZ, RZ, R26 ;  /* 0x000000ffff0c7224 */ /* 0x000fe200078e001a */
[----:B------:R-:W-:Y:S02]  /*114d0*/  MOV R13, R27 ;  /* 0x0000001b000d7202 */ /* 0x000fe40000000f00 */
[----:B------:R-:W-:-:S07]  /*114e0*/  MOV R14, 0x11500 ;  /* 0x00011500000e7802 */ /* 0x000fce0000000f00 */
[----:B-12---:R-:W-:Y:S05]  /*114f0*/  CALL.REL.NOINC `($__internal_2_$__cuda_sm20_div_rn_f64_full) ;  /* 0x000000b800d47944 */ /* 0x006fea0003c00000 */
.L_x_1238:
[----:B------:R-:W-:Y:S05]  /*11500*/  BSYNC.RECONVERGENT B2 ;  /* 0x0000000000027941 */ /* 0x000fea0003800200 */
.L_x_1237:
        /* <DEDUP_REMOVED lines=26> */
.L_x_1242:
[----:B------:R-:W-:Y:S05]  /*116b0*/  BSYNC.RECONVERGENT B4 ;  /* 0x0000000000047941 */ /* 0x000fea0003800200 */
.L_x_1241:
[----:B------:R-:W-:Y:S01]  /*116c0*/  VIADD R9, R15, 0x1 ;  /* 0x000000010f097836 */ /* 0x000fe20000000000 */
[----:B------:R-:W-:Y:S06]  /*116d0*/  BRA `(.L_x_1243) ;  /* 0x0000000000087947 */ /* 0x000fec0003800000 */
.L_x_1240:
[----:B------:R-:W-:Y:S01]  /*116e0*/  DMUL R28, RZ, R12 ;  /* 0x0000000cff1c7228 */ /* 0x000fe20000000000 */
[----:B------:R-:W-:-:S10]  /*116f0*/  IMAD.MOV.U32 R9, RZ, RZ, 0x1 ;  /* 0x00000001ff097424 */ /* 0x000fd400078e00ff */
.L_x_1243:
[----:B------:R-:W-:Y:S05]  /*11700*/  BSYNC.RECONVERGENT B3 ;  /* 0x0000000000037941 */ /* 0x000fea0003800200 */
.L_x_1239:
        /* <DEDUP_REMOVED lines=58> */
.L_x_1245:
[----:B------:R-:W-:Y:S01]  /*11ab0*/  DMUL R28, RZ, R26 ;  /* 0x0000001aff1c7228 */ /* 0x000fe20000000000 */
[----:B0-----:R-:W-:-:S10]  /*11ac0*/  IMAD.MOV.U32 R10, RZ, RZ, RZ ;  /* 0x000000ffff0a7224 */ /* 0x001fd400078e00ff */
.L_x_1246:
[----:B------:R-:W-:Y:S05]  /*11ad0*/  BSYNC.RECONVERGENT B3 ;  /* 0x0000000000037941 */ /* 0x000fea0003800200 */
.L_x_1244:
        /* <DEDUP_REMOVED lines=102> */
.L_x_1248:
[----:B------:R-:W-:Y:S05]  /*12140*/  BSYNC.RECONVERGENT B1 ;  /* 0x0000000000017941 */ /* 0x000fea0003800200 */
.L_x_1247:
[----:B------:R-:W-:Y:S04]  /*12150*/  BSSY.RECONVERGENT B2, `(.L_x_1249) ;  /* 0x0000006000027945 */ /* 0x000fe80003800200 */
[----:B------:R-:W-:Y:S05]  /*12160*/  @P2 BRA P3, `(.L_x_1250) ;  /* 0x0000000000102947 */ /* 0x000fea0001800000 */
[----:B------:R-:W-:Y:S01]  /*12170*/  IMAD.MOV.U32 R12, RZ, RZ, R26 ;  /* 0x000000ffff0c7224 */ /* 0x000fe200078e001a */
[----:B------:R-:W-:Y:S01]  /*12180*/  MOV R14, 0x121b0 ;  /* 0x000121b0000e7802 */ /* 0x000fe20000000f00 */
[----:B------:R-:W-:-:S07]  /*12190*/  IMAD.MOV.U32 R13, RZ, RZ, R27 ;  /* 0x000000ffff0d7224 */ /* 0x000fce00078e001b */
[----:B-12---:R-:W-:Y:S05]  /*121a0*/  CALL.REL.NOINC `($__internal_2_$__cuda_sm20_div_rn_f64_full) ;  /* 0x000000ac00a87944 */ /* 0x006fea0003c00000 */
.L_x_1250:
[----:B------:R-:W-:Y:S05]  /*121b0*/  BSYNC.RECONVERGENT B2 ;  /* 0x0000000000027941 */ /* 0x000fea0003800200 */
.L_x_1249:
        /* <DEDUP_REMOVED lines=26> */
.L_x_1254:
[----:B------:R-:W-:Y:S05]  /*12360*/  BSYNC.RECONVERGENT B4 ;  /* 0x0000000000047941 */ /* 0x000fea0003800200 */
.L_x_1253:
[----:B------:R-:W-:Y:S01]  /*12370*/  VIADD R24, R15, 0x1 ;  /* 0x000000010f187836 */ /* 0x000fe20000000000 */
[----:B------:R-:W-:Y:S06]  /*12380*/  BRA `(.L_x_1255) ;  /* 0x0000000000087947 */ /* 0x000fec0003800000 */
.L_x_1252:
[----:B------:R-:W-:Y:S01]  /*12390*/  DMUL R28, RZ, R12 ;  /* 0x0000000cff1c7228 */ /* 0x000fe20000000000 */
[----:B------:R-:W-:-:S10]  /*123a0*/  IMAD.MOV.U32 R24, RZ, RZ, 0x1 ;  /* 0x00000001ff187424 */ /* 0x000fd400078e00ff */
.L_x_1255:
[----:B------:R-:W-:Y:S05]  /*123b0*/  BSYNC.RECONVERGENT B3 ;  /* 0x0000000000037941 */ /* 0x000fea0003800200 */
.L_x_1251:
        /* <DEDUP_REMOVED lines=58> */
.L_x_1257:
[----:B------:R-:W-:Y:S01]  /*12760*/  DMUL R28, RZ, R26 ;  /* 0x0000001aff1c7228 */ /* 0x000fe20000000000 */
[----:B0-----:R-:W-:-:S10]  /*12770*/  IMAD.MOV.U32 R11, RZ, RZ, RZ ;  /* 0x000000ffff0b7224 */ /* 0x001fd400078e00ff */
.L_x_1258:
[----:B------:R-:W-:Y:S05]  /*12780*/  BSYNC.RECONVERGENT B3 ;  /* 0x0000000000037941 */ /* 0x000fea0003800200 */
.L_x_1256:
        /* <DEDUP_REMOVED lines=102> */
.L_x_1260:
[----:B------:R-:W-:Y:S05]  /*12df0*/  BSYNC.RECONVERGENT B1 ;  /* 0x0000000000017941 */ /* 0x000fea0003800200 */
.L_x_1259:
[----:B------:R-:W-:Y:S04]  /*12e00*/  BSSY.RECONVERGENT B2, `(.L_x_1261) ;  /* 0x0000006000027945 */ /* 0x000fe80003800200 */
[----:B------:R-:W-:Y:S05]  /*12e10*/  @P2 BRA P3, `(.L_x_1262) ;  /* 0x0000000000102947 */ /* 0x000fea0001800000 */
[----:B------:R-:W-:Y:S01]  /*12e20*/  IMAD.MOV.U32 R12, RZ, RZ, R26 ;  /* 0x000000ffff0c7224 */ /* 0x000fe200078e001a */
[----:B------:R-:W-:Y:S01]  /*12e30*/  MOV R14, 0x12e60 ;  /* 0x00012e60000e7802 */ /* 0x000fe20000000f00 */
[----:B------:R-:W-:-:S07]  /*12e40*/  IMAD.MOV.U32 R13, RZ, RZ, R27 ;  /* 0x000000ffff0d7224 */ /* 0x000fce00078e001b */
[----:B-12---:R-:W-:Y:S05]  /*12e50*/  CALL.REL.NOINC `($__internal_2_$__cuda_sm20_div_rn_f64_full) ;  /* 0x000000a0007c7944 */ /* 0x006fea0003c00000 */
.L_x_1262:
[----:B------:R-:W-:Y:S05]  /*12e60*/  BSYNC.RECONVERGENT B2 ;  /* 0x0000000000027941 */ /* 0x000fea0003800200 */
.L_x_1261:
        /* <DEDUP_REMOVED lines=26> */
.L_x_1266:
[----:B------:R-:W-:Y:S05]  /*13010*/  BSYNC.RECONVERGENT B4 ;  /* 0x0000000000047941 */ /* 0x000fea0003800200 */
.L_x_1265:
[----:B------:R-:W-:Y:S01]  /*13020*/  VIADD R11, R15, 0x1 ;  /* 0x000000010f0b7836 */ /* 0x000fe20000000000 */
[----:B------:R-:W-:Y:S06]  /*13030*/  BRA `(.L_x_1267) ;  /* 0x0000000000087947 */ /* 0x000fec0003800000 */
.L_x_1264:
[----:B------:R-:W-:Y:S01]  /*13040*/  DMUL R32, RZ, R12 ;  /* 0x0000000cff207228 */ /* 0x000fe20000000000 */
[----:B------:R-:W-:-:S10]  /*13050*/  IMAD.MOV.U32 R11, RZ, RZ, 0x1 ;  /* 0x00000001ff0b7424 */ /* 0x000fd400078e00ff */
.L_x_1267:
[----:B------:R-:W-:Y:S05]  /*13060*/  BSYNC.RECONVERGENT B3 ;  /* 0x0000000000037941 */ /* 0x000fea0003800200 */
.L_x_1263:
        /* <DEDUP_REMOVED lines=58> */
.L_x_1269:
[----:B0-----:R-:W-:Y:S01]  /*13410*/  DMUL R28, RZ, R26 ;  /* 0x0000001aff1c7228 */ /* 0x001fe20000000000 */
[----:B------:R-:W-:-:S10]  /*13420*/  IMAD.MOV.U32 R24, RZ, RZ, RZ ;  /* 0x000000ffff187224 */ /* 0x000fd400078e00ff */
.L_x_1270:
[----:B------:R-:W-:Y:S05]  /*13430*/  BSYNC.RECONVERGENT B3 ;  /* 0x0000000000037941 */ /* 0x000fea0003800200 */
.L_x_1268:
        /* <DEDUP_REMOVED lines=102> */
.L_x_1272:
[----:B------:R-:W-:Y:S05]  /*13aa0*/  BSYNC.RECONVERGENT B1 ;  /* 0x0000000000017941 */ /* 0x000fea0003800200 */
.L_x_1271:
[----:B------:R-:W-:Y:S04]  /*13ab0*/  BSSY.RECONVERGENT B2, `(.L_x_1273) ;  /* 0x0000006000027945 */ /* 0x000fe80003800200 */
[----:B------:R-:W-:Y:S05]  /*13ac0*/  @P2 BRA P3, `(.L_x_1274) ;  /* 0x0000000000102947 */ /* 0x000fea0001800000 */
[----:B------:R-:W-:Y:S01]  /*13ad0*/  IMAD.MOV.U32 R12, RZ, RZ, R26 ;  /* 0x000000ffff0c7224 */ /* 0x000fe200078e001a */
[----:B------:R-:W-:Y:S01]  /*13ae0*/  MOV R14, 0x13b10 ;  /* 0x00013b10000e7802 */ /* 0x000fe20000000f00 */
[----:B------:R-:W-:-:S07]  /*13af0*/  IMAD.MOV.U32 R13, RZ, RZ, R27 ;  /* 0x000000ffff0d7224 */ /* 0x000fce00078e001b */
[----:B-12---:R-:W-:Y:S05]  /*13b00*/  CALL.REL.NOINC `($__internal_2_$__cuda_sm20_div_rn_f64_full) ;  /* 0x0000009400507944 */ /* 0x006fea0003c00000 */
.L_x_1274:
[----:B------:R-:W-:Y:S05]  /*13b10*/  BSYNC.RECONVERGENT B2 ;  /* 0x0000000000027941 */ /* 0x000fea0003800200 */
.L_x_1273:
        /* <DEDUP_REMOVED lines=26> */
.L_x_1278:
[----:B------:R-:W-:Y:S05]  /*13cc0*/  BSYNC.RECONVERGENT B4 ;  /* 0x0000000000047941 */ /* 0x000fea0003800200 */
.L_x_1277:
[----:B------:R-:W-:Y:S01]  /*13cd0*/  VIADD R24, R15, 0x1 ;  /* 0x000000010f187836 */ /* 0x000fe20000000000 */
[----:B------:R-:W-:Y:S06]  /*13ce0*/  BRA `(.L_x_1279) ;  /* 0x0000000000087947 */ /* 0x000fec0003800000 */
.L_x_1276:
[----:B------:R-:W-:Y:S01]  /*13cf0*/  DMUL R32, RZ, R12 ;  /* 0x0000000cff207228 */ /* 0x000fe20000000000 */
[----:B------:R-:W-:-:S10]  /*13d00*/  IMAD.MOV.U32 R24, RZ, RZ, 0x1 ;  /* 0x00000001ff187424 */ /* 0x000fd400078e00ff */
.L_x_1279:
[----:B------:R-:W-:Y:S05]  /*13d10*/  BSYNC.RECONVERGENT B3 ;  /* 0x0000000000037941 */ /* 0x000fea0003800200 */
.L_x_1275:
        /* <DEDUP_REMOVED lines=54> */
[----:B------:R-:W-:Y:S01]  /*14080*/  IMAD.MOV.U32 R34, RZ, RZ, R15 ;  /* 0x000000ffff227224 */ /* 0x000fe200078e000f */
[----:B------:R-:W-:Y:S01]  /*14090*/  MOV R29, R13 ;  /* 0x0000000d001d7202 */ /* 0x000fe20000000f00 */
[----:B------:R-:W-:Y:S01]  /*140a0*/  IMAD.MOV.U32 R28, RZ, RZ, R12 ;  /* 0x000000ffff1c7224 */ /* 0x000fe200078e000c */
[----:B------:R-:W-:Y:S06]  /*140b0*/  BRA `(.L_x_1282) ;  /* 0x0000000000087947 */ /* 0x000fec0003800000 */
.L_x_1281:
[----:B0-----:R-:W-:Y:S01]  /*140c0*/  DMUL R28, RZ, R26 ;  /* 0x0000001aff1c7228 */ /* 0x001fe20000000000 */
[----:B------:R-:W-:-:S10]  /*140d0*/  IMAD.MOV.U32 R34, RZ, RZ, RZ ;  /* 0x000000ffff227224 */ /* 0x000fd400078e00ff */
.L_x_1282:
[----:B------:R-:W-:Y:S05]  /*140e0*/  BSYNC.RECONVERGENT B3 ;  /* 0x0000000000037941 */ /* 0x000fea0003800200 */
.L_x_1280:
        /* <DEDUP_REMOVED lines=102> */
.L_x_1284:
[----:B------:R-:W-:Y:S05]  /*14750*/  BSYNC.RECONVERGENT B1 ;  /* 0x0000000000017941 */ /* 0x000fea0003800200 */
.L_x_1283:
[----:B------:R-:W-:Y:S04]  /*14760*/  BSSY.RECONVERGENT B2, `(.L_x_1285) ;  /* 0x0000006000027945 */ /* 0x000fe80003800200 */
[----:B------:R-:W-:Y:S05]  /*14770*/  @P2 BRA P3, `(.L_x_1286) ;  /* 0x0000000000102947 */ /* 0x000fea0001800000 */
[----:B------:R-:W-:Y:S01]  /*14780*/  IMAD.MOV.U32 R12, RZ, RZ, R26 ;  /* 0x000000ffff0c7224 */ /* 0x000fe200078e001a */
[----:B------:R-:W-:Y:S01]  /*14790*/  MOV R14, 0x147c0 ;  /* 0x000147c0000e7802 */ /* 0x000fe20000000f00 */
[----:B------:R-:W-:-:S07]  /*147a0*/  IMAD.MOV.U32 R13, RZ, RZ, R27 ;  /* 0x000000ffff0d7224 */ /* 0x000fce00078e001b */
[----:B-12---:R-:W-:Y:S05]  /*147b0*/  CALL.REL.NOINC `($__internal_2_$__cuda_sm20_div_rn_f64_full) ;  /* 0x0000008800247944 */ /* 0x006fea0003c00000 */
.L_x_1286:
[----:B------:R-:W-:Y:S05]  /*147c0*/  BSYNC.RECONVERGENT B2 ;  /* 0x0000000000027941 */ /* 0x000fea0003800200 */
.L_x_1285:
        /* <DEDUP_REMOVED lines=26> */
.L_x_1290:
[----:B------:R-:W-:Y:S05]  /*14970*/  BSYNC.RECONVERGENT B4 ;  /* 0x0000000000047941 */ /* 0x000fea0003800200 */
.L_x_1289:
[----:B------:R-:W-:Y:S01]  /*14980*/  VIADD R36, R15, 0x1 ;  /* 0x000000010f247836 */ /* 0x000fe20000000000 */
[----:B------:R-:W-:Y:S06]  /*14990*/  BRA `(.L_x_1291) ;  /* 0x0000000000087947 */ /* 0x000fec0003800000 */
.L_x_1288:
[----:B------:R-:W-:Y:S01]  /*149a0*/  DMUL R26, RZ, R12 ;  /* 0x0000000cff1a7228 */ /* 0x000fe20000000000 */
[----:B------:R-:W-:-:S10]  /*149b0*/  IMAD.MOV.U32 R36, RZ, RZ, 0x1 ;  /* 0x00000001ff247424 */ /* 0x000fd400078e00ff */
.L_x_1291:
[----:B------:R-:W-:Y:S05]  /*149c0*/  BSYNC.RECONVERGENT B3 ;  /* 0x0000000000037941 */ /* 0x000fea0003800200 */
.L_x_1287:
        /* <DEDUP_REMOVED lines=58> */
.L_x_1293:
[----:B0-----:R-:W-:Y:S01]  /*14d70*/  DMUL R32, RZ, R28 ;  /* 0x0000001cff207228 */ /* 0x001fe20000000000 */
[----:B------:R-:W-:-:S10]  /*14d80*/  IMAD.MOV.U32 R26, RZ, RZ, RZ ;  /* 0x000000ffff1a7224 */ /* 0x000fd400078e00ff */
.L_x_1294:
[----:B------:R-:W-:Y:S05]  /*14d90*/  BSYNC.RECONVERGENT B3 ;  /* 0x0000000000037941 */ /* 0x000fea0003800200 */
.L_x_1292:
        /* <DEDUP_REMOVED lines=102> */
.L_x_1296:
[----:B------:R-:W-:Y:S05]  /*15400*/  BSYNC.RECONVERGENT B1 ;  /* 0x0000000000017941 */ /* 0x000fea0003800200 */
.L_x_1295:
[----:B------:R-:W-:Y:S04]  /*15410*/  BSSY.RECONVERGENT B2, `(.L_x_1297) ;  /* 0x0000006000027945 */ /* 0x000fe80003800200 */
[----:B------:R-:W-:Y:S05]  /*15420*/  @P2 BRA P3, `(.L_x_1298) ;  /* 0x0000000000102947 */ /* 0x000fea0001800000 */
[----:B------:R-:W-:Y:S01]  /*15430*/  IMAD.MOV.U32 R12, RZ, RZ, R28 ;  /* 0x000000ffff0c7224 */ /* 0x000fe200078e001c */
[----:B------:R-:W-:Y:S01]  /*15440*/  MOV R14, 0x15470 ;  /* 0x00015470000e7802 */ /* 0x000fe20000000f00 */
[----:B------:R-:W-:-:S07]  /*15450*/  IMAD.MOV.U32 R13, RZ, RZ, R29 ;  /* 0x000000ffff0d7224 */ /* 0x000fce00078e001d */
[----:B-12---:R-:W-:Y:S05]  /*15460*/  CALL.REL.NOINC `($__internal_2_$__cuda_sm20_div_rn_f64_full) ;  /* 0x0000007800f87944 */ /* 0x006fea0003c00000 */
.L_x_1298:
[----:B------:R-:W-:Y:S05]  /*15470*/  BSYNC.RECONVERGENT B2 ;  /* 0x0000000000027941 */ /* 0x000fea0003800200 */
.L_x_1297:
        /* <DEDUP_REMOVED lines=26> */
.L_x_1302:
[----:B------:R-:W-:Y:S05]  /*15620*/  BSYNC.RECONVERGENT B4 ;  /* 0x0000000000047941 */ /* 0x000fea0003800200 */
.L_x_1301:
[----:B------:R-:W-:Y:S01]  /*15630*/  IADD3 R26, PT, PT, R15, 0x1, RZ ;  /* 0x000000010f1a7810 */ /* 0x000fe20007ffe0ff */
[----:B------:R-:W-:Y:S06]  /*15640*/  BRA `(.L_x_1303) ;  /* 0x0000000000087947 */ /* 0x000fec0003800000 */
.L_x_1300:
[----:B------:R-:W-:Y:S01]  /*15650*/  DMUL R34, RZ, R12 ;  /* 0x0000000cff227228 */ /* 0x000fe20000000000 */
[----:B------:R-:W-:-:S10]  /*15660*/  IMAD.MOV.U32 R26, RZ, RZ, 0x1 ;  /* 0x00000001ff1a7424 */ /* 0x000fd400078e00ff */
.L_x_1303:
[----:B------:R-:W-:Y:S05]  /*15670*/  BSYNC.RECONVERGENT B3 ;  /* 0x0000000000037941 */ /* 0x000fea0003800200 */
.L_x_1299:
        /* <DEDUP_REMOVED lines=58> */
.L_x_1305:
[----:B0-----:R-:W-:Y:S01]  /*15a20*/  DMUL R32, RZ, R28 ;  /* 0x0000001cff207228 */ /* 0x001fe20000000000 */
[----:B------:R-:W-:-:S10]  /*15a30*/  IMAD.MOV.U32 R36, RZ, RZ, RZ ;  /* 0x000000ffff247224 */ /* 0x000fd400078e00ff */
.L_x_1306:
[----:B------:R-:W-:Y:S05]  /*15a40*/  BSYNC.RECONVERGENT B3 ;  /* 0x0000000000037941 */ /* 0x000fea0003800200 */
.L_x_1304:
        /* <DEDUP_REMOVED lines=102> */
.L_x_1308:
[----:B------:R-:W-:Y:S05]  /*160b0*/  BSYNC.RECONVERGENT B1 ;  /* 0x0000000000017941 */ /* 0x000fea0003800200 */
.L_x_1307:
[----:B------:R-:W-:Y:S04]  /*160c0*/  BSSY.RECONVERGENT B2, `(.L_x_1309) ;  /* 0x0000006000027945 */ /* 0x000fe80003800200 */
[----:B------:R-:W-:Y:S05]  /*160d0*/  @P2 BRA P3, `(.L_x_1310) ;  /* 0x0000000000102947 */ /* 0x000fea0001800000 */
[----:B------:R-:W-:Y:S01]  /*160e0*/  IMAD.MOV.U32 R12, RZ, RZ, R28 ;  /* 0x000000ffff0c7224 */ /* 0x000fe200078e001c */
[----:B------:R-:W-:Y:S02]  /*160f0*/  MOV R13, R29 ;  /* 0x0000001d000d7202 */ /* 0x000fe40000000f00 */
[----:B------:R-:W-:-:S07]  /*16100*/  MOV R14, 0x16120 ;  /* 0x00016120000e7802 */ /* 0x000fce0000000f00 */
[----:B-12---:R-:W-:Y:S05]  /*16110*/  CALL.REL.NOINC `($__internal_2_$__cuda_sm20_div_rn_f64_full) ;  /* 0x0000006c00cc7944 */ /* 0x006fea0003c00000 */
.L_x_1310:
[----:B------:R-:W-:Y:S05]  /*16120*/  BSYNC.RECONVERGENT B2 ;  /* 0x0000000000027941 */ /* 0x000fea0003800200 */
.L_x_1309:
        /* <DEDUP_REMOVED lines=26> */
.L_x_1314:
[----:B------:R-:W-:Y:S05]  /*162d0*/  BSYNC.RECONVERGENT B4 ;  /* 0x0000000000047941 */ /* 0x000fea0003800200 */
.L_x_1313:
[----:B------:R-:W-:Y:S01]  /*162e0*/  VIADD R38, R15, 0x1 ;  /* 0x000000010f267836 */ /* 0x000fe20000000000 */
[----:B------:R-:W-:Y:S06]  /*162f0*/  BRA `(.L_x_1315) ;  /* 0x0000000000087947 */ /* 0x000fec0003800000 */
.L_x_1312:
[----:B------:R-:W-:Y:S01]  /*16300*/  DMUL R28, RZ, R12 ;  /* 0x0000000cff1c7228 */ /* 0x000fe20000000000 */
[----:B------:R-:W-:-:S10]  /*16310*/  IMAD.MOV.U32 R38, RZ, RZ, 0x1 ;  /* 0x00000001ff267424 */ /* 0x000fd400078e00ff */
.L_x_1315:
[----:B------:R-:W-:Y:S05]  /*16320*/  BSYNC.RECONVERGENT B3 ;  /* 0x0000000000037941 */ /* 0x000fea0003800200 */
.L_x_1311:
        /* <DEDUP_REMOVED lines=58> */
.L_x_1317:
[----:B0-----:R-:W-:Y:S01]  /*166d0*/  DMUL R34, RZ, R32 ;  /* 0x00000020ff227228 */ /* 0x001fe20000000000 */
[----:B------:R-:W-:-:S10]  /*166e0*/  IMAD.MOV.U32 R28, RZ, RZ, RZ ;  /* 0x000000ffff1c7224 */ /* 0x000fd400078e00ff */
.L_x_1318:
[----:B------:R-:W-:Y:S05]  /*166f0*/  BSYNC.RECONVERGENT B3 ;  /* 0x0000000000037941 */ /* 0x000fea0003800200 */
.L_x_1316:
        /* <DEDUP_REMOVED lines=97> */
[----:B------:R-:W-:Y:S01]  /*16d10*/  @!P1 IADD3 R16, PT, PT, R16, -R17, RZ ;  /* 0x8000001110109210 */ /* 0x000fe20007ffe0ff */
[----:B------:R-:W-:-:S03]  /*16d20*/  @!P1 IMAD R15, R17, 0x100000, R21 ;  /* 0x00100000110f9824 */ /* 0x000fc600078e0215 */
[----:B------:R-:W-:Y:S01]  /*16d30*/  @!P1 LEA R17, R16, 0x3ff00000, 0x14 ;  /* 0x3ff0000010119811 */ /* 0x000fe200078ea0ff */
[----:B------:R-:W-:-:S06]  /*16d40*/  @!P1 IMAD.MOV.U32 R16, RZ, RZ, RZ ;  /* 0x000000ffff109224 */ /* 0x000fcc00078e00ff */
[----:B------:R-:W-:-:S11]  /*16d50*/  @!P1 DMUL R34, R14, R16 ;  /* 0x000000100e229228 */ /* 0x000fd60000000000 */
.L_x_1320:
[----:B------:R-:W-:Y:S05]  /*16d60*/  BSYNC.RECONVERGENT B1 ;  /* 0x0000000000017941 */ /* 0x000fea0003800200 */
.L_x_1319:
[----:B------:R-:W-:Y:S04]  /*16d70*/  BSSY.RECONVERGENT B2, `(.L_x_1321) ;  /* 0x0000006000027945 */ /* 0x000fe80003800200 */
[----:B------:R-:W-:Y:S05]  /*16d80*/  @P2 BRA P3, `(.L_x_1322) ;  /* 0x0000000000102947 */ /* 0x000fea0001800000 */
[----:B------:R-:W-:Y:S01]  /*16d90*/  IMAD.MOV.U32 R12, RZ, RZ, R32 ;  /* 0x000000ffff0c7224 */ /* 0x000fe200078e0020 */
[----:B------:R-:W-:Y:S01]  /*16da0*/  MOV R14, 0x16dd0 ;  /* 0x00016dd0000e7802 */ /* 0x000fe20000000f00 */
[----:B------:R-:W-:-:S07]  /*16db0*/  IMAD.MOV.U32 R13, RZ, RZ, R33 ;  /* 0x000000ffff0d7224 */ /* 0x000fce00078e0021 */
[----:B-12---:R-:W-:Y:S05]  /*16dc0*/  CALL.REL.NOINC `($__internal_2_$__cuda_sm20_div_rn_f64_full) ;  /* 0x0000006000a07944 */ /* 0x006fea0003c00000 */
.L_x_1322:
[----:B------:R-:W-:Y:S05]  /*16dd0*/  BSYNC.RECONVERGENT B2 ;  /* 0x0000000000027941 */ /* 0x000fea0003800200 */
.L_x_1321:
        /* <DEDUP_REMOVED lines=26> */
.L_x_1326:
[----:B------:R-:W-:Y:S05]  /*16f80*/  BSYNC.RECONVERGENT B4 ;  /* 0x0000000000047941 */ /* 0x000fea0003800200 */
.L_x_1325:
[----:B------:R-:W-:Y:S01]  /*16f90*/  VIADD R28, R15, 0x1 ;  /* 0x000000010f1c7836 */ /* 0x000fe20000000000 */
[----:B------:R-:W-:Y:S06]  /*16fa0*/  BRA `(.L_x_1327) ;  /* 0x0000000000087947 */ /* 0x000fec0003800000 */
.L_x_1324:
[----:B------:R-:W-:Y:S01]  /*16fb0*/  DMUL R36, RZ, R12 ;  /* 0x0000000cff247228 */ /* 0x000fe20000000000 */
[----:B------:R-:W-:-:S10]  /*16fc0*/  IMAD.MOV.U32 R28, RZ, RZ, 0x1 ;  /* 0x00000001ff1c7424 */ /* 0x000fd400078e00ff */
.L_x_1327:
[----:B------:R-:W-:Y:S05]  /*16fd0*/  BSYNC.RECONVERGENT B3 ;  /* 0x0000000000037941 */ /* 0x000fea0003800200 */
.L_x_1323:
        /* <DEDUP_REMOVED lines=58> */
.L_x_1329:
[----:B0-----:R-:W-:Y:S01]  /*17380*/  DMUL R34, RZ, R32 ;  /* 0x00000020ff227228 */ /* 0x001fe20000000000 */
[----:B------:R-:W-:-:S10]  /*17390*/  IMAD.MOV.U32 R38, RZ, RZ, RZ ;  /* 0x000000ffff267224 */ /* 0x000fd400078e00ff */
.L_x_1330:
[----:B------:R-:W-:Y:S05]  /*173a0*/  BSYNC.RECONVERGENT B3 ;  /* 0x0000000000037941 */ /* 0x000fea0003800200 */
.L_x_1328:
        /* <DEDUP_REMOVED lines=52> */
[----:B------:R-:W-:Y:S01]  /*176f0*/  MOV R20, 0x0 ;  /* 0x0000000000147802 */ /* 0x000fe20000000f00 */
[----:B------:R-:W-:Y:S01]  /*17700*/  IMAD.MOV.U32 R21, RZ, RZ, 0x40440000 ;  /* 0x40440000ff157424 */ /* 0x000fe200078e00ff */
        /* <DEDUP_REMOVED lines=48> */
.L_x_1332:
[----:B------:R-:W-:Y:S05]  /*17a10*/  BSYNC.RECONVERGENT B1 ;  /* 0x0000000000017941 */ /* 0x000fea0003800200 */
.L_x_1331:
[----:B------:R-:W-:Y:S04]  /*17a20*/  BSSY.RECONVERGENT B2, `(.L_x_1333) ;  /* 0x0000006000027945 */ /* 0x000fe80003800200 */
[----:B------:R-:W-:Y:S05]  /*17a30*/  @P2 BRA P3, `(.L_x_1334) ;  /* 0x0000000000102947 */ /* 0x000fea0001800000 */
[----:B------:R-:W-:Y:S01]  /*17a40*/  IMAD.MOV.U32 R12, RZ, RZ, R32 ;  /* 0x000000ffff0c7224 */ /* 0x000fe200078e0020 */
[----:B------:R-:W-:Y:S01]  /*17a50*/  MOV R14, 0x17a80 ;  /* 0x00017a80000e7802 */ /* 0x000fe20000000f00 */
[----:B------:R-:W-:-:S07]  /*17a60*/  IMAD.MOV.U32 R13, RZ, RZ, R33 ;  /* 0x000000ffff0d7224 */ /* 0x000fce00078e0021 */
[----:B-12---:R-:W-:Y:S05]  /*17a70*/  CALL.REL.NOINC `($__internal_2_$__cuda_sm20_div_rn_f64_full) ;  /* 0x0000005400747944 */ /* 0x006fea0003c00000 */
.L_x_1334:
[----:B------:R-:W-:Y:S05]  /*17a80*/  BSYNC.RECONVERGENT B2 ;  /* 0x0000000000027941 */ /* 0x000fea0003800200 */
.L_x_1333:
        /* <DEDUP_REMOVED lines=26> */
.L_x_1338:
[----:B------:R-:W-:Y:S05]  /*17c30*/  BSYNC.RECONVERGENT B4 ;  /* 0x0000000000047941 */ /* 0x000fea0003800200 */
.L_x_1337:
[----:B------:R-:W-:Y:S01]  /*17c40*/  VIADD R40, R15, 0x1 ;  /* 0x000000010f287836 */ /* 0x000fe20000000000 */
[----:B------:R-:W-:Y:S06]  /*17c50*/  BRA `(.L_x_1339) ;  /* 0x0000000000087947 */ /* 0x000fec0003800000 */
.L_x_1336:
[----:B------:R-:W-:Y:S01]  /*17c60*/  DMUL R32, RZ, R12 ;  /* 0x0000000cff207228 */ /* 0x000fe20000000000 */
[----:B------:R-:W-:-:S10]  /*17c70*/  IMAD.MOV.U32 R40, RZ, RZ, 0x1 ;  /* 0x00000001ff287424 */ /* 0x000fd400078e00ff */
.L_x_1339:
[----:B------:R-:W-:Y:S05]  /*17c80*/  BSYNC.RECONVERGENT B3 ;  /* 0x0000000000037941 */ /* 0x000fea0003800200 */
.L_x_1335:
        /* <DEDUP_REMOVED lines=58> */
.L_x_1341:
[----:B0-----:R-:W-:Y:S01]  /*18030*/  DMUL R36, RZ, R34 ;  /* 0x00000022ff247228 */ /* 0x001fe20000000000 */
[----:B------:R-:W-:-:S10]  /*18040*/  IMAD.MOV.U32 R32, RZ, RZ, RZ ;  /* 0x000000ffff207224 */ /* 0x000fd400078e00ff */
.L_x_1342:
[----:B------:R-:W-:Y:S05]  /*18050*/  BSYNC.RECONVERGENT B3 ;  /* 0x0000000000037941 */ /* 0x000fea0003800200 */
.L_x_1340:
        /* <DEDUP_REMOVED lines=12> */
[----:B------:R-:W-:Y:S01]  /*18120*/  BSSY.RECONVERGENT B1, `(.L_x_1343) ;  /* 0x000005a000017945 */ /* 0x000fe20003800200 */
[----:B------:R-:W-:-:S02]  /*18130*/  MOV R38, 0x3da8ff83 ;  /* 0x3da8ff8300267802 */ /* 0x000fc40000000f00 */
[----:B------:R-:W-:Y:S02]  /*18140*/  FSEL R40, R40, -8.06006814911005101289e+34, !P0 ;  /* 0xf9785eba28287808 */ /* 0x000fe40004000000 */
[----:B------:R-:W-:Y:S01]  /*18150*/  FSEL R41, -R38, 0.11223486810922622681, !P0 ;  /* 0x3de5db6526297808 */ /* 0x000fe20004000100 */
[----:B------:R-:W-:Y:S01]  /*18160*/  DMUL R38, R36, R36 ;  /* 0x0000002424267228 */ /* 0x000fe20000000000 */
[----:B------:R-:W-:-:S07]  /*18170*/  FSETP.GEU.AND P3, PT, |R35|, 6.5827683646048100446e-37, PT ;  /* 0x036000002300780b */ /* 0x000fce0003f6e200 */
        /* <DEDUP_REMOVED lines=84> */
.L_x_1344:
[----:B------:R-:W-:Y:S05]  /*186c0*/  BSYNC.RECONVERGENT B1 ;  /* 0x0000000000017941 */ /* 0x000fea0003800200 */
.L_x_1343:
[----:B------:R-:W-:Y:S04]  /*186d0*/  BSSY.RECONVERGENT B2, `(.L_x_1345) ;  /* 0x0000006000027945 */ /* 0x000fe80003800200 */
[----:B------:R-:W-:Y:S05]  /*186e0*/  @P2 BRA P3, `(.L_x_1346) ;  /* 0x0000000000102947 */ /* 0x000fea0001800000 */
[----:B------:R-:W-:Y:S01]  /*186f0*/  IMAD.MOV.U32 R12, RZ, RZ, R34 ;  /* 0x000000ffff0c7224 */ /* 0x000fe200078e0022 */
[----:B------:R-:W-:Y:S01]  /*18700*/  MOV R14, 0x18730 ;  /* 0x00018730000e7802 */ /* 0x000fe20000000f00 */
[----:B------:R-:W-:-:S07]  /*18710*/  IMAD.MOV.U32 R13, RZ, RZ, R35 ;  /* 0x000000ffff0d7224 */ /* 0x000fce00078e0023 */
[----:B-12---:R-:W-:Y:S05]  /*18720*/  CALL.REL.NOINC `($__internal_2_$__cuda_sm20_div_rn_f64_full) ;  /* 0x0000004800487944 */ /* 0x006fea0003c00000 */
.L_x_1346:
[----:B------:R-:W-:Y:S05]  /*18730*/  BSYNC.RECONVERGENT B2 ;  /* 0x0000000000027941 */ /* 0x000fea0003800200 */
.L_x_1345:
        /* <DEDUP_REMOVED lines=26> */
.L_x_1350:
[----:B------:R-:W-:Y:S05]  /*188e0*/  BSYNC.RECONVERGENT B4 ;  /* 0x0000000000047941 */ /* 0x000fea0003800200 */
.L_x_1349:
[----:B------:R-:W-:Y:S01]  /*188f0*/  VIADD R32, R15, 0x1 ;  /* 0x000000010f207836 */ /* 0x000fe20000000000 */
[----:B------:R-:W-:Y:S06]  /*18900*/  BRA `(.L_x_1351) ;  /* 0x0000000000087947 */ /* 0x000fec0003800000 */
.L_x_1348:
[----:B------:R-:W-:Y:S01]  /*18910*/  DMUL R38, RZ, R12 ;  /* 0x0000000cff267228 */ /* 0x000fe20000000000 */
[----:B------:R-:W-:-:S10]  /*18920*/  IMAD.MOV.U32 R32, RZ, RZ, 0x1 ;  /* 0x00000001ff207424 */ /* 0x000fd400078e00ff */
.L_x_1351:
[----:B------:R-:W-:Y:S05]  /*18930*/  BSYNC.RECONVERGENT B3 ;  /* 0x0000000000037941 */ /* 0x000fea0003800200 */
.L_x_1347:
        /* <DEDUP_REMOVED lines=58> */
.L_x_1353:
[----:B0-----:R-:W-:Y:S01]  /*18ce0*/  DMUL R36, RZ, R34 ;  /* 0x00000022ff247228 */ /* 0x001fe20000000000 */
[----:B------:R-:W-:-:S10]  /*18cf0*/  IMAD.MOV.U32 R42, RZ, RZ, RZ ;  /* 0x000000ffff2a7224 */ /* 0x000fd400078e00ff */
.L_x_1354:
[----:B------:R-:W-:Y:S05]  /*18d00*/  BSYNC.RECONVERGENT B3 ;  /* 0x0000000000037941 */ /* 0x000fea0003800200 */
.L_x_1352:
        /* <DEDUP_REMOVED lines=101> */
.L_x_1356:
[----:B------:R-:W-:Y:S05]  /*19360*/  BSYNC.RECONVERGENT B1 ;  /* 0x0000000000017941 */ /* 0x000fea0003800200 */
.L_x_1355:
[----:B------:R-:W-:Y:S04]  /*19370*/  BSSY.RECONVERGENT B2, `(.L_x_1357) ;  /* 0x0000006000027945 */ /* 0x000fe80003800200 */
[----:B------:R-:W-:Y:S05]  /*19380*/  @P2 BRA P3, `(.L_x_1358) ;  /* 0x0000000000102947 */ /* 0x000fea0001800000 */
[----:B------:R-:W-:Y:S01]  /*19390*/  IMAD.MOV.U32 R12, RZ, RZ, R34 ;  /* 0x000000ffff0c7224 */ /* 0x000fe200078e0022 */
[----:B------:R-:W-:Y:S01]  /*193a0*/  MOV R14, 0x193d0 ;  /* 0x000193d0000e7802 */ /* 0x000fe20000000f00 */
[----:B------:R-:W-:-:S07]  /*193b0*/  IMAD.MOV.U32 R13, RZ, RZ, R35 ;  /* 0x000000ffff0d7224 */ /* 0x000fce00078e0023 */
[----:B-12---:R-:W-:Y:S05]  /*193c0*/  CALL.REL.NOINC `($__internal_2_$__cuda_sm20_div_rn_f64_full) ;  /* 0x0000003c00207944 */ /* 0x006fea0003c00000 */
.L_x_1358:
[----:B------:R-:W-:Y:S05]  /*193d0*/  BSYNC.RECONVERGENT B2 ;  /* 0x0000000000027941 */ /* 0x000fea0003800200 */
.L_x_1357:
        /* <DEDUP_REMOVED lines=26> */
.L_x_1362:
[----:B------:R-:W-:Y:S05]  /*19580*/  BSYNC.RECONVERGENT B4 ;  /* 0x0000000000047941 */ /* 0x000fea0003800200 */
.L_x_1361:
[----:B------:R-:W-:Y:S01]  /*19590*/  VIADD R44, R15, 0x1 ;  /* 0x000000010f2c7836 */ /* 0x000fe20000000000 */
[----:B------:R-:W-:Y:S06]  /*195a0*/  BRA `(.L_x_1363) ;  /* 0x0000000000087947 */ /* 0x000fec0003800000 */
.L_x_1360:
[----:B------:R-:W-:Y:S01]  /*195b0*/  DMUL R40, RZ, R12 ;  /* 0x0000000cff287228 */ /* 0x000fe20000000000 */
[----:B------:R-:W-:-:S10]  /*195c0*/  IMAD.MOV.U32 R44, RZ, RZ, 0x1 ;  /* 0x00000001ff2c7424 */ /* 0x000fd400078e00ff */
.L_x_1363:
[----:B------:R-:W-:Y:S05]  /*195d0*/  BSYNC.RECONVERGENT B3 ;  /* 0x0000000000037941 */ /* 0x000fea0003800200 */
.L_x_1359:
        /* <DEDUP_REMOVED lines=58> */
.L_x_1365:
[----:B0-----:R-:W-:Y:S01]  /*19980*/  DMUL R42, RZ, R36 ;  /* 0x00000024ff2a7228 */ /* 0x001fe20000000000 */
[----:B------:R-:W-:-:S10]  /*19990*/  IMAD.MOV.U32 R34, RZ, RZ, RZ ;  /* 0x000000ffff227224 */ /* 0x000fd400078e00ff */
.L_x_1366:
[----:B------:R-:W-:Y:S05]  /*199a0*/  BSYNC.RECONVERGENT B3 ;  /* 0x0000000000037941 */ /* 0x000fea0003800200 */
.L_x_1364:
        /* <DEDUP_REMOVED lines=101> */
.L_x_1368:
[----:B------:R-:W-:Y:S05]  /*1a000*/  BSYNC.RECONVERGENT B1 ;  /* 0x0000000000017941 */ /* 0x000fea0003800200 */
.L_x_1367:
[----:B------:R-:W-:Y:S04]  /*1a010*/  BSSY.RECONVERGENT B2, `(.L_x_1369) ;  /* 0x0000006000027945 */ /* 0x000fe80003800200 */
[----:B------:R-:W-:Y:S05]  /*1a020*/  @P2 BRA P3, `(.L_x_1370) ;  /* 0x0000000000102947 */ /* 0x000fea0001800000 */
[----:B------:R-:W-:Y:S01]  /*1a030*/  IMAD.MOV.U32 R12, RZ, RZ, R36 ;  /* 0x000000ffff0c7224 */ /* 0x000fe200078e0024 */
[----:B------:R-:W-:Y:S01]  /*1a040*/  MOV R14, 0x1a070 ;  /* 0x0001a070000e7802 */ /* 0x000fe20000000f00 */
[----:B------:R-:W-:-:S07]  /*1a050*/  IMAD.MOV.U32 R13, RZ, RZ, R37 ;  /* 0x000000ffff0d7224 */ /* 0x000fce00078e0025 */
[----:B-12---:R-:W-:Y:S05]  /*1a060*/  CALL.REL.NOINC `($__internal_2_$__cuda_sm20_div_rn_f64_full) ;  /* 0x0000002c00f87944 */ /* 0x006fea0003c00000 */
.L_x_1370:
[----:B------:R-:W-:Y:S05]  /*1a070*/  BSYNC.RECONVERGENT B2 ;  /* 0x0000000000027941 */ /* 0x000fea0003800200 */
.L_x_1369:
        /* <DEDUP_REMOVED lines=26> */
.L_x_1374:
[----:B------:R-:W-:Y:S05]  /*1a220*/  BSYNC.RECONVERGENT B4 ;  /* 0x0000000000047941 */ /* 0x000fea0003800200 */
.L_x_1373:
[----:B------:R-:W-:Y:S01]  /*1a230*/  VIADD R34, R15, 0x1 ;  /* 0x000000010f227836 */ /* 0x000fe20000000000 */
[----:B------:R-:W-:Y:S06]  /*1a240*/  BRA `(.L_x_1375) ;  /* 0x0000000000087947 */ /* 0x000fec0003800000 */
.L_x_1372:
[----:B------:R-:W-:Y:S01]  /*1a250*/  DMUL R44, RZ, R12 ;  /* 0x0000000cff2c7228 */ /* 0x000fe20000000000 */
[----:B------:R-:W-:-:S10]  /*1a260*/  IMAD.MOV.U32 R34, RZ, RZ, 0x1 ;  /* 0x00000001ff227424 */ /* 0x000fd400078e00ff */
.L_x_1375:
[----:B------:R-:W-:Y:S05]  /*1a270*/  BSYNC.RECONVERGENT B3 ;  /* 0x0000000000037941 */ /* 0x000fea0003800200 */
.L_x_1371:
[----:B------:R-:W-:Y:S01]  /*1a280*/  SHF.L.U32 R12, R34, 0x6, RZ ;  /* 0x00000006220c7819 */ /* 0x000fe200000006ff */
[----:B------:R-:W3:Y:S03]  /*1a290*/  LDG.E.64 R36, desc[UR8][R30.64+0xe000] ;  /* 0x00e000081e247981 */ /* 0x000ee6000c1e1b00 */
        /* <DEDUP_REMOVED lines=56> */
.L_x_1377:
[----:B0-----:R-:W-:Y:S01]  /*1a620*/  DMUL R42, RZ, R36 ;  /* 0x00000024ff2a7228 */ /* 0x001fe20000000000 */
[----:B------:R-:W-:-:S10]  /*1a630*/  IMAD.MOV.U32 R44, RZ, RZ, RZ ;  /* 0x000000ffff2c7224 */ /* 0x000fd400078e00ff */
.L_x_1378:
[----:B------:R-:W-:Y:S05]  /*1a640*/  BSYNC.RECONVERGENT B3 ;  /* 0x0000000000037941 */ /* 0x000fea0003800200 */
.L_x_1376:
        /* <DEDUP_REMOVED lines=101> */
.L_x_1380:
[----:B------:R-:W-:Y:S05]  /*1aca0*/  BSYNC.RECONVERGENT B1 ;  /* 0x0000000000017941 */ /* 0x000fea0003800200 */
.L_x_1379:
[----:B------:R-:W-:Y:S04]  /*1acb0*/  BSSY.RECONVERGENT B2, `(.L_x_1381) ;  /* 0x0000006000027945 */ /* 0x000fe80003800200 */
[----:B------:R-:W-:Y:S05]  /*1acc0*/  @P2 BRA P3, `(.L_x_1382) ;  /* 0x0000000000102947 */ /* 0x000fea0001800000 */
[----:B------:R-:W-:Y:S01]  /*1acd0*/  IMAD.MOV.U32 R12, RZ, RZ, R36 ;  /* 0x000000ffff0c7224 */ /* 0x000fe200078e0024 */
[----:B------:R-:W-:Y:S01]  /*1ace0*/  MOV R14, 0x1ad10 ;  /* 0x0001ad10000e7802 */ /* 0x000fe20000000f00 */
[----:B------:R-:W-:-:S07]  /*1acf0*/  IMAD.MOV.U32 R13, RZ, RZ, R37 ;  /* 0x000000ffff0d7224 */ /* 0x000fce00078e0025 */
[----:B-12---:R-:W-:Y:S05]  /*1ad00*/  CALL.REL.NOINC `($__internal_2_$__cuda_sm20_div_rn_f64_full) ;  /* 0x0000002000d07944 */ /* 0x006fea0003c00000 */
.L_x_1382:
[----:B------:R-:W-:Y:S05]  /*1ad10*/  BSYNC.RECONVERGENT B2 ;  /* 0x0000000000027941 */ /* 0x000fea0003800200 */
.L_x_1381:
        /* <DEDUP_REMOVED lines=24> */
[----:B------:R-:W-:Y:S01]  /*1aea0*/  MOV R36, R12 ;  /* 0x0000000c00247202 */ /* 0x000fe20000000f00 */
[----:B------:R-:W-:-:S07]  /*1aeb0*/  IMAD.MOV.U32 R37, RZ, RZ, R13 ;  /* 0x000000ffff257224 */ /* 0x000fce00078e000d */
.L_x_1386:
[----:B------:R-:W-:Y:S05]  /*1aec0*/  BSYNC.RECONVERGENT B4 ;  /* 0x0000000000047941 */ /* 0x000fea0003800200 */
.L_x_1385:
[----:B------:R-:W-:Y:S01]  /*1aed0*/  VIADD R44, R15, 0x1 ;  /* 0x000000010f2c7836 */ /* 0x000fe20000000000 */
[----:B------:R-:W-:Y:S06]  /*1aee0*/  BRA `(.L_x_1387) ;  /* 0x0000000000087947 */ /* 0x000fec0003800000 */
.L_x_1384:
[----:B------:R-:W-:Y:S01]  /*1aef0*/  DMUL R36, RZ, R12 ;  /* 0x0000000cff247228 */ /* 0x000fe20000000000 */
[----:B------:R-:W-:-:S10]  /*1af00*/  IMAD.MOV.U32 R44, RZ, RZ, 0x1 ;  /* 0x00000001ff2c7424 */ /* 0x000fd400078e00ff */
.L_x_1387:
[----:B------:R-:W-:Y:S05]  /*1af10*/  BSYNC.RECONVERGENT B3 ;  /* 0x0000000000037941 */ /* 0x000fea0003800200 */
.L_x_1383:
        /* <DEDUP_REMOVED lines=58> */
.L_x_1389:
[----:B0-----:R-:W-:Y:S01]  /*1b2c0*/  DMUL R42, RZ, R30 ;  /* 0x0000001eff2a7228 */ /* 0x001fe20000000000 */
[----:B------:R-:W-:-:S10]  /*1b2d0*/  IMAD.MOV.U32 R36, RZ, RZ, RZ ;  /* 0x000000ffff247224 */ /* 0x000fd400078e00ff */
.L_x_1390:
[----:B------:R-:W-:Y:S05]  /*1b2e0*/  BSYNC.RECONVERGENT B3 ;  /* 0x0000000000037941 */ /* 0x000fea0003800200 */
.L_x_1388:
        /* <DEDUP_REMOVED lines=101> */
.L_x_1392:
[----:B------:R-:W-:Y:S05]  /*1b940*/  BSYNC.RECONVERGENT B1 ;  /* 0x0000000000017941 */ /* 0x000fea0003800200 */
.L_x_1391:
[----:B------:R-:W-:Y:S04]  /*1b950*/  BSSY.RECONVERGENT B2, `(.L_x_1393) ;  /* 0x0000006000027945 */ /* 0x000fe80003800200 */
[----:B------:R-:W-:Y:S05]  /*1b960*/  @P2 BRA P3, `(.L_x_1394) ;  /* 0x0000000000102947 */ /* 0x000fea0001800000 */
[----:B------:R-:W-:Y:S01]  /*1b970*/  MOV R12, R30 ;  /* 0x0000001e000c7202 */ /* 0x000fe20000000f00 */
[----:B------:R-:W-:Y:S01]  /*1b980*/  IMAD.MOV.U32 R13, RZ, RZ, R31 ;  /* 0x000000ffff0d7224 */ /* 0x000fe200078e001f */
[----:B------:R-:W-:-:S07]  /*1b990*/  MOV R14, 0x1b9b0 ;  /* 0x0001b9b0000e7802 */ /* 0x000fce0000000f00 */
[----:B-12---:R-:W-:Y:S05]  /*1b9a0*/  CALL.REL.NOINC `($__internal_2_$__cuda_sm20_div_rn_f64_full) ;  /* 0x0000001400a87944 */ /* 0x006fea0003c00000 */
.L_x_1394:
[----:B------:R-:W-:Y:S05]  /*1b9b0*/  BSYNC.RECONVERGENT B2 ;  /* 0x0000000000027941 */ /* 0x000fea0003800200 */
.L_x_1393:
        /* <DEDUP_REMOVED lines=26> */
.L_x_1398:
[----:B------:R-:W-:Y:S05]  /*1bb60*/  BSYNC.RECONVERGENT B4 ;  /* 0x0000000000047941 */ /* 0x000fea0003800200 */
.L_x_1397:
[----:B------:R-:W-:Y:S01]  /*1bb70*/  VIADD R36, R15, 0x1 ;  /* 0x000000010f247836 */ /* 0x000fe20000000000 */
[----:B------:R-:W-:Y:S06]  /*1bb80*/  BRA `(.L_x_1399) ;  /* 0x0000000000087947 */ /* 0x000fec0003800000 */
.L_x_1396:
[----:B------:R-:W-:Y:S01]  /*1bb90*/  DMUL R40, RZ, R12 ;  /* 0x0000000cff287228 */ /* 0x000fe20000000000 */
[----:B------:R-:W-:-:S10]  /*1bba0*/  IMAD.MOV.U32 R36, RZ, RZ, 0x1 ;  /* 0x00000001ff247424 */ /* 0x000fd400078e00ff */
.L_x_1399:
[----:B------:R-:W-:Y:S05]  /*1bbb0*/  BSYNC.RECONVERGENT B3 ;  /* 0x0000000000037941 */ /* 0x000fea0003800200 */
.L_x_1395:
        /* <DEDUP_REMOVED lines=12> */
[----:B------:R-:W-:-:S02]  /*1bc80*/  IMAD.MOV.U32 R30, RZ, RZ, 0x20fd8164 ;  /* 0x20fd8164ff1e7424 */ /* 0x000fc400078e00ff */
[----:B-1----:R-:W-:Y:S01]  /*1bc90*/  FADD R7, R7, R2 ;  /* 0x0000000207077221 */ /* 0x002fe20000000000 */
[----:B------:R-:W-:Y:S01]  /*1bca0*/  IADD3 R2, PT, PT, -R4, UR6, RZ ;  /* 0x0000000604027c10 */ /* 0x000fe2000fffe1ff */
[----:B------:R-:W-:Y:S01]  /*1bcb0*/  FADD R8, R8, R9 ;  /* 0x0000000908087221 */ /* 0x000fe20000000000 */
[----:B------:R-:W-:Y:S01]  /*1bcc0*/  FSEL R31, -R31, 0.11223486810922622681, !P0 ;  /* 0x3de5db651f1f7808 */ /* 0x000fe20004000100 */
[----:B------:R-:W-:Y:S01]  /*1bcd0*/  FADD R10, R10, R11 ;  /* 0x0000000b0a0a7221 */ /* 0x000fe20000000000 */
[----:B------:R-:W-:Y:S01]  /*1bce0*/  FSEL R30, R30, -8.06006814911005101289e+34, !P0 ;  /* 0xf9785eba1e1e7808 */ /* 0x000fe20004000000 */
[----:B------:R-:W-:Y:S01]  /*1bcf0*/  FADD R27, R24, R27 ;  /* 0x0000001b181b7221 */ /* 0x000fe20000000000 */
        /* <DEDUP_REMOVED lines=25> */
[----:B------:R-:W-:-:S04]  /*1be90*/  ISETP.GE.U32.AND P0, PT, R2, R25, PT ;  /* 0x000000190200720c */ /* 0x000fc80003f06070 */
[----:B------:R-:W-:-:S10]  /*1bea0*/  DMUL R42, R42, R12 ;  /* 0x0000000c2a2a7228 */ /* 0x000fd40000000000 */
[----:B------:R-:W0:Y:S02]  /*1beb0*/  F2F.F32.F64 R42, R42 ;  /* 0x0000002a002a7310 */ /* 0x000e240000301000 */
[----:B0-----:R-:W-:Y:S01]  /*1bec0*/  FADD R2, R42, R7 ;  /* 0x000000072a027221 */ /* 0x001fe20000000000 */
[----:B------:R-:W-:Y:S06]  /*1bed0*/  @!P0 BRA `(.L_x_1208) ;  /* 0x0000000c00788947 */ /* 0x000fec0003800000 */
[----:B------:R-:W-:Y:S01]  /*1bee0*/  UIADD3 UR7, UPT, UPT, UR6, -0x2000, URZ ;  /* 0xffffe00006077890 */ /* 0x000fe2000fffe0ff */
[C---:B------:R-:W-:Y:S02]  /*1bef0*/  IMAD.IADD R4, R25.reuse, 0x1, R4 ;  /* 0x0000000119047824 */ /* 0x040fe400078e0204 */
[----:B------:R-:W-:-:S03]  /*1bf00*/  IMAD.IADD R6, R25, 0x1, R6 ;  /* 0x0000000119067824 */ /* 0x000fc600078e0206 */
[----:B------:R-:W-:-:S13]  /*1bf10*/  ISETP.GT.U32.AND P0, PT, R4, UR7, PT ;  /* 0x0000000704007c0c */ /* 0x000fda000bf04070 */
[----:B------:R-:W-:Y:S05]  /*1bf20*/  @!P0 BRA `(.L_x_1400) ;  /* 0xffffff3000e48947 */ /* 0x000fea000383ffff */
.L_x_1209:
[----:B------:R-:W-:-:S13]  /*1bf30*/  ISETP.GE.U32.AND P0, PT, R4, UR6, PT ;  /* 0x0000000604007c0c */ /* 0x000fda000bf06070 */
[----:B------:R-:W-:Y:S05]  /*1bf40*/  @P0 BRA `(.L_x_1208) ;  /* 0x0000000c005c0947 */ /* 0x000fea0003800000 */
[----:B------:R-:W-:Y:S01]  /*1bf50*/  IADD3 R4, PT, PT, -R4, UR6, RZ ;  /* 0x0000000604047c10 */ /* 0x000fe2000fffe1ff */
[----:B------:R-:W0:Y:S01]  /*1bf60*/  LDCU.64 UR10, c[0x4][0x160] ;  /* 0x01002c00ff0a77ac */ /* 0x000e220008000a00 */
[----:B------:R-:W-:Y:S02]  /*1bf70*/  BSSY.RECONVERGENT B3, `(.L_x_1208) ;  /* 0x00000d4000037945 */ /* 0x000fe40003800200 */
[----:B------:R-:W-:-:S13]  /*1bf80*/  ISETP.GE.AND P0, PT, R5, R4, PT ;  /* 0x000000040500720c */ /* 0x000fda0003f06270 */
[----:B------:R-:W-:Y:S05]  /*1bf90*/  @P0 BRA `(.L_x_1401) ;  /* 0x0000000c00440947 */ /* 0x000fea0003800000 */
[----:B------:R-:W-:-:S07]  /*1bfa0*/  IMAD.MOV.U32 R7, RZ, RZ, R5 ;  /* 0x000000ffff077224 */ /* 0x000fce00078e0005 */
.L_x_1412:
[----:B------:R-:W1:Y:S02]  /*1bfb0*/  LDC.64 R10, c[0x0][0x380] ;  /* 0x0000e000ff0a7b82 */ /* 0x000e640000000a00 */
[----:B-1----:R-:W-:-:S06]  /*1bfc0*/  IMAD.WIDE.U32 R10, R6, 0x8, R10 ;  /* 0x00000008060a7825 */ /* 0x002fcc00078e000a */
        /* <DEDUP_REMOVED lines=25> */
[----:B0-----:R-:W-:Y:S05]  /*1c160*/  CALL.REL.NOINC `($_ZN3cub18CUB_300001_SM_10006detail6reduce18DeviceReduceKernelINS2_10policy_hubIfjN4cuda3std3__44plusIfEEE10Policy1000EN6thrust24THRUST_300001_SM_1000_NS6detail15normal_iteratorINSD_10device_ptrIdEEEEjS9_f9integrateEEvT0_PT3_T1_NS0_13GridEvenShareISN_EET2_T4_$__internal_trig_reduction_slowpathd) ;  /* 0x00000014004c7944 */ /* 0x001fea0003c00000 */
[----:B------:R-:W-:Y:S02]  /*1c170*/  IMAD.MOV.U32 R8, RZ, RZ, R15 ;  /* 0x000000ffff087224 */ /* 0x000fe400078e000f */
[----:B------:R-:W-:Y:S02]  /*1c180*/  IMAD.MOV.U32 R24, RZ, RZ, R12 ;  /* 0x000000ffff187224 */ /* 0x000fe400078e000c */
[----:B------:R-:W-:-:S07]  /*1c190*/  IMAD.MOV.U32 R25, RZ, RZ, R13 ;  /* 0x000000ffff197224 */ /* 0x000fce00078e000d */
.L_x_1403:
[----:B0-----:R-:W-:Y:S05]  /*1c1a0*/  BSYNC.RECONVERGENT B4 ;  /* 0x0000000000047941 */ /* 0x001fea0003800200 */
.L_x_1402:
        /* <DEDUP_REMOVED lines=27> */
[----:B------:R-:W-:Y:S01]  /*1c360*/  IMAD.MOV.U32 R20, RZ, RZ, 0x0 ;  /* 0x00000000ff147424 */ /* 0x000fe200078e00ff */
[----:B------:R-:W-:-:S06]  /*1c370*/  MOV R21, 0x40440000 ;  /* 0x4044000000157802 */ /* 0x000fcc0000000f00 */
        /* <DEDUP_REMOVED lines=73> */
.L_x_1405:
[----:B------:R-:W-:Y:S05]  /*1c810*/  BSYNC.RECONVERGENT B1 ;  /* 0x0000000000017941 */ /* 0x000fea0003800200 */
.L_x_1404:
[----:B------:R-:W-:Y:S04]  /*1c820*/  BSSY.RECONVERGENT B2, `(.L_x_1406) ;  /* 0x0000006000027945 */ /* 0x000fe80003800200 */
[----:B------:R-:W-:Y:S05]  /*1c830*/  @P2 BRA P3, `(.L_x_1407) ;  /* 0x0000000000102947 */ /* 0x000fea0001800000 */
[----:B------:R-:W-:Y:S01]  /*1c840*/  IMAD.MOV.U32 R12, RZ, RZ, R10 ;  /* 0x000000ffff0c7224 */ /* 0x000fe200078e000a */
[----:B------:R-:W-:Y:S01]  /*1c850*/  MOV R14, 0x1c880 ;  /* 0x0001c880000e7802 */ /* 0x000fe20000000f00 */
[----:B------:R-:W-:-:S07]  /*1c860*/  IMAD.MOV.U32 R13, RZ, RZ, R11 ;  /* 0x000000ffff0d7224 */ /* 0x000fce00078e000b */
[----:B------:R-:W-:Y:S05]  /*1c870*/  CALL.REL.NOINC `($__internal_2_$__cuda_sm20_div_rn_f64_full) ;  /* 0x0000000400f47944 */ /* 0x000fea0003c00000 */
.L_x_1407:
[----:B------:R-:W-:Y:S05]  /*1c880*/  BSYNC.RECONVERGENT B2 ;  /* 0x0000000000027941 */ /* 0x000fea0003800200 */
.L_x_1406:
        /* <DEDUP_REMOVED lines=28> */
.L_x_1411:
[----:B------:R-:W-:Y:S05]  /*1ca50*/  BSYNC.RECONVERGENT B5 ;  /* 0x0000000000057941 */ /* 0x000fea0003800200 */
.L_x_1410:
[----:B------:R-:W-:-:S07]  /*1ca60*/  VIADD R30, R15, 0x1 ;  /* 0x000000010f1e7836 */ /* 0x000fce0000000000 */
.L_x_1409:
[----:B------:R-:W-:Y:S05]  /*1ca70*/  BSYNC.RECONVERGENT B4 ;  /* 0x0000000000047941 */ /* 0x000fea0003800200 */
.L_x_1408:
        /* <DEDUP_REMOVED lines=35> */
.L_x_1401:
[----:B0-----:R-:W-:Y:S05]  /*1ccb0*/  BSYNC.RECONVERGENT B3 ;  /* 0x0000000000037941 */ /* 0x001fea0003800200 */
.L_x_1208:
        /* <DEDUP_REMOVED lines=32> */
[----:B------:R-:W0:Y:S04]  /*1cec0*/  LDS.128 R16, [UR4+0x10] ;  /* 0x00001004ff107984 */ /* 0x000e280008000c00 */
[----:B------:R-:W1:Y:S04]  /*1ced0*/  LDS.128 R12, [UR4+0x20] ;  /* 0x00002004ff0c7984 */ /* 0x000e680008000c00 */
[----:B--2---:R-:W2:Y:S01]  /*1cee0*/  LDS.128 R4, [UR4+0x30] ;  /* 0x00003004ff047984 */ /* 0x004ea20008000c00 */
[----:B0-----:R-:W-:-:S03]  /*1cef0*/  FADD R3, R8, R17 ;  /* 0x0000001108037221 */ /* 0x001fc60000000000 */
[----:B------:R-:W0:Y:S01]  /*1cf00*/  LDS.128 R8, [UR4+0x40] ;  /* 0x00004004ff087984 */ /* 0x000e220008000c00 */
        /* <DEDUP_REMOVED lines=13> */
[----:B------:R-:W-:-:S07]  /*1cfe0*/  FADD R8, R10, R11 ;  /* 0x0000000b0a087221 */ /* 0x000fce0000000000 */
.L_x_1017:
[----:B------:R-:W-:Y:S05]  /*1cff0*/  BSYNC.RECONVERGENT B0 ;  /* 0x0000000000007941 */ /* 0x000fea0003800200 */
.L_x_989:
[----:B------:R-:W-:Y:S05]  /*1d000*/  @P0 EXIT ;  /* 0x000000000000094d */ /* 0x000fea0003800000 */
[----:B0-2---:R-:W0:Y:S02]  /*1d010*/  LDC.64 R2, c[0x0][0x388] ;  /* 0x0000e200ff027b82 */ /* 0x005e240000000a00 */
[----:B0-----:R-:W-:-:S05]  /*1d020*/  IMAD.WIDE.U32 R2, R0, 0x4, R2 ;  /* 0x0000000400027825 */ /* 0x001fca00078e0002 */
[----:B------:R-:W-:Y:S01]  /*1d030*/  STG.E desc[UR8][R2.64], R8 ;  /* 0x0000000802007986 */ /* 0x000fe2000c101908 */
[----:B------:R-:W-:Y:S05]  /*1d040*/  EXIT ;  /* 0x000000000000794d */ /* 0x000fea0003800000 */
        .weak           $__internal_2_$__cuda_sm20_div_rn_f64_full
        .type           $__internal_2_$__cuda_sm20_div_rn_f64_full,@function
        .size           $__internal_2_$__cuda_sm20_div_rn_f64_full,($_ZN3cub18CUB_300001_SM_10006detail6reduce18DeviceReduceKernelINS2_10policy_hubIfjN4cuda3std3__44plusIfEEE10Policy1000EN6thrust24THRUST_300001_SM_1000_NS6detail15normal_iteratorINSD_10device_ptrIdEEEEjS9_f9integrateEEvT0_PT3_T1_NS0_13GridEvenShareISN_EET2_T4_$__internal_trig_reduction_slowpathd - $__internal_2_$__cuda_sm20_div_rn_f64_full)
$__internal_2_$__cuda_sm20_div_rn_f64_full:
        /* <DEDUP_REMOVED lines=13> */
[----:B------:R-:W-:-:S04]  /*1d120*/  LOP3.LUT R12, R41, 0x7ff00000, RZ, 0xc0, !PT ;  /* 0x7ff00000290c7812 */ /* 0x000fc800078ec0ff */
[----:B------:R-:W-:Y:S01]  /*1d130*/  ISETP.GE.U32.AND P1, PT, R12, R17, PT ;  /* 0x000000110c00720c */ /* 0x000fe20003f26070 */
[----:B------:R-:W0:Y:S04]  /*1d140*/  MUFU.RCP64H R23, R21 ;  /* 0x0000001500177308 */ /* 0x000e280000001800 */
[----:B------:R-:W-:Y:S02]  /*1d150*/  @!P0 LOP3.LUT R17, R21, 0x7ff00000, RZ, 0xc0, !PT ;  /* 0x7ff0000015118812 */ /* 0x000fe400078ec0ff */
[----:B------:R-:W-:Y:S01]  /*1d160*/  @!P2 LOP3.LUT R13, R19, 0x7ff00000, RZ, 0xc0, !PT ;  /* 0x7ff00000130da812 */ /* 0x000fe200078ec0ff */
[----:B------:R-:W-:-:S03]  /*1d170*/  @!P2 IMAD.MOV.U32 R44, RZ, RZ, RZ ;  /* 0x000000ffff2ca224 */ /* 0x000fc600078e00ff */
[----:B------:R-:W-:Y:S02]  /*1d180*/  @!P2 ISETP.GE.U32.AND P3, PT, R12, R13, PT ;  /* 0x0000000d0c00a20c */ /* 0x000fe40003f66070 */
[----:B------:R-:W-:-:S04]  /*1d190*/  MOV R13, 0x1ca00000 ;  /* 0x1ca00000000d7802 */ /* 0x000fc80000000f00 */
[C---:B------:R-:W-:Y:S01]  /*1d1a0*/  @!P2 SEL R15, R13.reuse, 0x63400000, !P3 ;  /* 0x634000000d0fa807 */ /* 0x040fe20005800000 */
[----:B0-----:R-:W-:Y:S01]  /*1d1b0*/  DFMA R38, R22, -R20, 1 ;  /* 0x3ff000001626742b */ /* 0x001fe20000000814 */
[----:B------:R-:W-:Y:S02]  /*1d1c0*/  SEL R16, R13, 0x63400000, !P1 ;  /* 0x634000000d107807 */ /* 0x000fe40004800000 */
[----:B------:R-:W-:-:S04]  /*1d1d0*/  @!P2 LOP3.LUT R15, R15, 0x80000000, R41, 0xf8, !PT ;  /* 0x800000000f0fa812 */ /* 0x000fc800078ef829 */
[----:B------:R-:W-:Y:S01]  /*1d1e0*/  @!P2 LOP3.LUT R45, R15, 0x100000, RZ, 0xfc, !PT ;  /* 0x001000000f2da812 */ /* 0x000fe200078efcff */
[----:B------:R-:W-:-:S08]  /*1d1f0*/  DFMA R38, R38, R38, R38 ;  /* 0x000000262626722b */ /* 0x000fd00000000026 */
[----:B------:R-:W-:Y:S01]  /*1d200*/  DFMA R22, R22, R38, R22 ;  /* 0x000000261616722b */ /* 0x000fe20000000016 */
[----:B------:R-:W-:Y:S01]  /*1d210*/  LOP3.LUT R39, R16, 0x800fffff, R41, 0xf8, !PT ;  /* 0x800fffff10277812 */ /* 0x000fe200078ef829 */
[----:B------:R-:W-:Y:S02]  /*1d220*/  IMAD.MOV.U32 R38, RZ, RZ, R40 ;  /* 0x000000ffff267224 */ /* 0x000fe400078e0028 */
[----:B------:R-:W-:-:S04]  /*1d230*/  IMAD.MOV.U32 R16, RZ, RZ, R12 ;  /* 0x000000ffff107224 */ /* 0x000fc800078e000c */
[----:B------:R-:W-:Y:S02]  /*1d240*/  DFMA R46, R22, -R20, 1 ;  /* 0x3ff00000162e742b */ /* 0x000fe40000000814 */
[----:B------:R-:W-:-:S06]  /*1d250*/  @!P2 DFMA R38, R38, 2, -R44 ;  /* 0x400000002626a82b */ /* 0x000fcc000000082c */
[----:B------:R-:W-:-:S04]  /*1d260*/  DFMA R46, R22, R46, R22 ;  /* 0x0000002e162e722b */ /* 0x000fc80000000016 */
[----:B------:R-:W-:-:S04]  /*1d270*/  @!P2 LOP3.LUT R16, R39, 0x7ff00000, RZ, 0xc0, !PT ;  /* 0x7ff000002710a812 */ /* 0x000fc800078ec0ff */
[----:B------:R-:W-:Y:S01]  /*1d280*/  DMUL R44, R46, R38 ;  /* 0x000000262e2c7228 */ /* 0x000fe20000000000 */
[----:B------:R-:W-:-:S05]  /*1d290*/  VIADD R15, R16, 0xffffffff ;  /* 0xffffffff100f7836 */ /* 0x000fca0000000000 */
[----:B------:R-:W-:Y:S01]  /*1d2a0*/  ISETP.GT.U32.AND P0, PT, R15, 0x7feffffe, PT ;  /* 0x7feffffe0f00780c */ /* 0x000fe20003f04070 */
[----:B------:R-:W-:Y:S01]  /*1d2b0*/  VIADD R15, R17, 0xffffffff ;  /* 0xffffffff110f7836 */ /* 0x000fe20000000000 */
[----:B------:R-:W-:-:S04]  /*1d2c0*/  DFMA R22, R44, -R20, R38 ;  /* 0x800000142c16722b */ /* 0x000fc80000000026 */
[----:B------:R-:W-:-:S04]  /*1d2d0*/  ISETP.GT.U32.OR P0, PT, R15, 0x7feffffe, P0 ;  /* 0x7feffffe0f00780c */ /* 0x000fc80000704470 */
[----:B------:R-:W-:-:S09]  /*1d2e0*/  DFMA R22, R46, R22, R44 ;  /* 0x000000162e16722b */ /* 0x000fd2000000002c */
        /* <DEDUP_REMOVED lines=27> */
[----:B------:R-:W-:Y:S02]  /*1d4a0*/  IMAD.MOV.U32 R44, RZ, RZ, R16 ;  /* 0x000000ffff2c7224 */ /* 0x000fe400078e0010 */
[----:B------:R-:W-:Y:S01]  /*1d4b0*/  IMAD.MOV.U32 R45, RZ, RZ, R17 ;  /* 0x000000ffff2d7224 */ /* 0x000fe200078e0011 */
[----:B------:R-:W-:Y:S06]  /*1d4c0*/  BRA `(.L_x_1415) ;  /* 0x0000000000607947 */ /* 0x000fec0003800000 */
.L_x_1414:
        /* <DEDUP_REMOVED lines=17> */
.L_x_1417:
[----:B------:R-:W-:Y:S01]  /*1d5e0*/  LOP3.LUT R13, R19, 0x80000, RZ, 0xfc, !PT ;  /* 0x00080000130d7812 */ /* 0x000fe200078efcff */
[----:B------:R-:W-:-:S04]  /*1d5f0*/  IMAD.MOV.U32 R44, RZ, RZ, R18 ;  /* 0x000000ffff2c7224 */ /* 0x000fc800078e0012 */
[----:B------:R-:W-:Y:S01]  /*1d600*/  IMAD.MOV.U32 R45, RZ, RZ, R13 ;  /* 0x000000ffff2d7224 */ /* 0x000fe200078e000d */
[----:B------:R-:W-:Y:S06]  /*1d610*/  BRA `(.L_x_1415) ;  /* 0x00000000000c7947 */ /* 0x000fec0003800000 */
.L_x_1416:
[----:B------:R-:W-:Y:S01]  /*1d620*/  LOP3.LUT R13, R41, 0x80000, RZ, 0xfc, !PT ;  /* 0x00080000290d7812 */ /* 0x000fe200078efcff */
[----:B------:R-:W-:-:S04]  /*1d630*/  IMAD.MOV.U32 R44, RZ, RZ, R40 ;  /* 0x000000ffff2c7224 */ /* 0x000fc800078e0028 */
[----:B------:R-:W-:-:S07]  /*1d640*/  IMAD.MOV.U32 R45, RZ, RZ, R13 ;  /* 0x000000ffff2d7224 */ /* 0x000fce00078e000d */
.L_x_1415:
[----:B------:R-:W-:Y:S05]  /*1d650*/  BSYNC.RECONVERGENT B1 ;  /* 0x0000000000017941 */ /* 0x000fea0003800200 */
.L_x_1413:
[----:B------:R-:W-:Y:S02]  /*1d660*/  IMAD.MOV.U32 R15, RZ, RZ, 0x0 ;  /* 0x00000000ff0f7424 */ /* 0x000fe400078e00ff */
[----:B------:R-:W-:Y:S02]  /*1d670*/  IMAD.MOV.U32 R12, RZ, RZ, R44 ;  /* 0x000000ffff0c7224 */ /* 0x000fe400078e002c */
[----:B------:R-:W-:Y:S01]  /*1d680*/  IMAD.MOV.U32 R13, RZ, RZ, R45 ;  /* 0x000000ffff0d7224 */ /* 0x000fe200078e002d */
[----:B------:R-:W-:Y:S06]  /*1d690*/  RET.REL.NODEC R14 `(_ZN3cub18CUB_300001_SM_10006detail6reduce18DeviceReduceKernelINS2_10policy_hubIfjN4cuda3std3__44plusIfEEE10Policy1000EN6thrust24THRUST_300001_SM_1000_NS6detail15normal_iteratorINSD_10device_ptrIdEEEEjS9_f9integrateEEvT0_PT3_T1_NS0_13GridEvenShareISN_EET2_T4_) ;  /* 0xfffffe280e587950 */ /* 0x000fec0003c3ffff */
        .type           $_ZN3cub18CUB_300001_SM_10006detail6reduce18DeviceReduceKernelINS2_10policy_hubIfjN4cuda3std3__44plusIfEEE10Policy1000EN6thrust24THRUST_300001_SM_1000_NS6detail15normal_iteratorINSD_10device_ptrIdEEEEjS9_f9integrateEEvT0_PT3_T1_NS0_13GridEvenShareISN_EET2_T4_$__internal_trig_reduction_slowpathd,@function
        .size           $_ZN3cub18CUB_300001_SM_10006detail6reduce18DeviceReduceKernelINS2_10policy_hubIfjN4cuda3std3__44plusIfEEE10Policy1000EN6thrust24THRUST_300001_SM_1000_NS6detail15normal_iteratorINSD_10device_ptrIdEEEEjS9_f9integrateEEvT0_PT3_T1_NS0_13GridEvenShareISN_EET2_T4_$__internal_trig_reduction_slowpathd,(.L_x_1870 - $_ZN3cub18CUB_300001_SM_10006detail6reduce18DeviceReduceKernelINS2_10policy_hubIfjN4cuda3std3__44plusIfEEE10Policy1000EN6thrust24THRUST_300001_SM_1000_NS6detail15normal_iteratorINSD_10device_ptrIdEEEEjS9_f9integrateEEvT0_PT3_T1_NS0_13GridEvenShareISN_EET2_T4_$__internal_trig_reduction_slowpathd)
$_ZN3cub18CUB_300001_SM_10006detail6reduce18DeviceReduceKernelINS2_10policy_hubIfjN4cuda3std3__44plusIfEEE10Policy1000EN6thrust24THRUST_300001_SM_1000_NS6detail15normal_iteratorINSD_10device_ptrIdEEEEjS9_f9integrateEEvT0_PT3_T1_NS0_13GridEvenShareISN_EET2_T4_$__internal_trig_reduction_slowpathd:
        /* <DEDUP_REMOVED lines=19> */
[----:B------:R-:W-:Y:S02]  /*1d7d0*/  IADD3 R22, PT, PT, RZ, -R12, -R15 ;  /* 0x8000000cff167210 */ /* 0x000fe40007ffe80f */
[----:B------:R-:W-:Y:S02]  /*1d7e0*/  CS2R R46, SRZ ;  /* 0x00000000002e7805 */ /* 0x000fe4000001ff00 */
[----:B------:R-:W-:Y:S02]  /*1d7f0*/  MOV R16, RZ ;  /* 0x000000ff00107202 */ /* 0x000fe40000000f00 */
[----:B------:R-:W-:-:S07]  /*1d800*/  LOP3.LUT R17, R17, 0x80000000, RZ, 0xfc, !PT ;  /* 0x8000000011117812 */ /* 0x000fce00078efcff */
.L_x_1422:
[----:B------:R-:W1:Y:S01]  /*1d810*/  LDC.64 R18, c[0x4][0x158] ;  /* 0x01005600ff127b82 */ /* 0x000e620000000a00 */
[----:B0-----:R-:W-:Y:S02]  /*1d820*/  R2UR UR6, R44 ;  /* 0x000000002c0672ca */ /* 0x001fe400000e0000 */
[----:B------:R-:W-:Y:S01]  /*1d830*/  R2UR UR7, R45 ;  /* 0x000000002d0772ca */ /* 0x000fe200000e0000 */
[----:B-1----:R-:W-:-:S12]  /*1d840*/  IMAD.WIDE R20, R13, 0x8, R18 ;  /* 0x000000080d147825 */ /* 0x002fd800078e0212 */
[----:B------:R-:W2:Y:S01]  /*1d850*/  LDG.E.64.CONSTANT R20, desc[UR6][R20.64] ;  /* 0x0000000614147981 */ /* 0x000ea2000c1e9b00 */
[----:B------:R-:W-:Y:S02]  /*1d860*/  VIADD R22, R22, 0x1 ;  /* 0x0000000116167836 */ /* 0x000fe40000000000 */
[C---:B------:R-:W-:Y:S02]  /*1d870*/  IMAD R23, R16.reuse, 0x8, R1 ;  /* 0x0000000810177824 */ /* 0x040fe400078e0201 */
[----:B------:R-:W-:Y:S02]  /*1d880*/  VIADD R16, R16, 0x1 ;  /* 0x0000000110107836 */ /* 0x000fe40000000000 */
[----:B------:R-:W-:Y:S02]  /*1d890*/  VIADD R13, R13, 0x1 ;  /* 0x000000010d0d7836 */ /* 0x000fe40000000000 */
[----:B--2---:R-:W-:-:S04]  /*1d8a0*/  IMAD.WIDE.U32 R46, P2, R20, R14, R46 ;  /* 0x0000000e142e7225 */ /* 0x004fc8000784002e */
[----:B------:R-:W-:Y:S02]  /*1d8b0*/  IMAD R19, R20, R17, RZ ;  /* 0x0000001114137224 */ /* 0x000fe400078e02ff */
[----:B------:R-:W-:-:S03]  /*1d8c0*/  IMAD R18, R21, R14, RZ ;  /* 0x0000000e15127224 */ /* 0x000fc600078e02ff */
[----:B------:R-:W-:-:S04]  /*1d8d0*/  IADD3 R19, P0, PT, R19, R47, RZ ;  /* 0x0000002f13137210 */ /* 0x000fc80007f1e0ff */
[----:B------:R-:W-:Y:S01]  /*1d8e0*/  IADD3 R47, P1, PT, R18, R19, RZ ;  /* 0x00000013122f7210 */ /* 0x000fe20007f3e0ff */
[----:B------:R-:W-:-:S04]  /*1d8f0*/  IMAD.HI.U32 R18, R20, R17, RZ ;  /* 0x0000001114127227 */ /* 0x000fc800078e00ff */
[----:B------:R-:W-:Y:S01]  /*1d900*/  IMAD.X R18, RZ, RZ, R18, P2 ;  /* 0x000000ffff127224 */ /* 0x000fe200010e0612 */
[----:B------:R0:W-:Y:S01]  /*1d910*/  STL.64 [R23], R46 ;  /* 0x0000002e17007387 */ /* 0x0001e20000100a00 */
[----:B------:R-:W-:-:S04]  /*1d920*/  IMAD.HI.U32 R19, R21, R14, RZ ;  /* 0x0000000e15137227 */ /* 0x000fc800078e00ff */
[----:B------:R-:W-:Y:S01]  /*1d930*/  IMAD.HI.U32 R20, R21, R17, RZ ;  /* 0x0000001115147227 */ /* 0x000fe200078e00ff */
[----:B------:R-:W-:-:S03]  /*1d940*/  IADD3.X R18, P0, PT, R19, R18, RZ, P0, !PT ;  /* 0x0000001213127210 */ /* 0x000fc6000071e4ff */
        /* <DEDUP_REMOVED lines=9> */
.L_x_1421:
[----:B------:R-:W-:-:S07]  /*1d9e0*/  IMAD.MOV.U32 R13, RZ, RZ, R15 ;  /* 0x000000ffff0d7224 */ /* 0x000fce00078e000f */
.L_x_1420:
[----:B------:R-:W-:Y:S05]  /*1d9f0*/  BSYNC.RECONVERGENT B1 ;  /* 0x0000000000017941 */ /* 0x000fea0003800200 */
.L_x_1419:
[----:B------:R-:W-:Y:S01]  /*1da00*/  LOP3.LUT P0, R41, R41, 0x3f, RZ, 0xc0, !PT ;  /* 0x0000003f29297812 */ /* 0x000fe2000780c0ff */
[----:B------:R-:W-:-:S04]  /*1da10*/  IMAD.IADD R12, R12, 0x1, R13 ;  /* 0x000000010c0c7824 */ /* 0x000fc800078e020d */
[----:B------:R-:W-:-:S05]  /*1da20*/  IMAD.U32 R22, R12, 0x8, R1 ;  /* 0x000000080c167824 */ /* 0x000fca00078e0001 */
[----:B------:R0:W-:Y:S04]  /*1da30*/  STL.64 [R22+-0x78], R46 ;  /* 0xffff882e16007387 */ /* 0x0001e80000100a00 */
[----:B------:R-:W2:Y:S04]  /*1da40*/  @P0 LDL.64 R16, [R1+0x8] ;  /* 0x0000080001100983 */ /* 0x000ea80000100a00 */
[----:B------:R-:W3:Y:S04]  /*1da50*/  LDL.64 R12, [R1+0x10] ;  /* 0x00001000010c7983 */ /* 0x000ee80000100a00 */
[----:B------:R-:W4:Y:S01]  /*1da60*/  LDL.64 R14, [R1+0x18] ;  /* 0x00001800010e7983 */ /* 0x000f220000100a00 */
[----:B------:R-:W-:Y:S01]  /*1da70*/  BSSY.RECONVERGENT B1, `(.L_x_1423) ;  /* 0x0000035000017945 */ /* 0x000fe20003800200 */
[----:B--2---:R-:W-:-:S02]  /*1da80*/  @P0 SHF.R.U64 R21, R16, 0x1, R17 ;  /* 0x0000000110150819 */ /* 0x004fc40000001211 */
[----:B------:R-:W-:Y:S02]  /*1da90*/  @P0 SHF.R.U32.HI R23, RZ, 0x1, R17 ;  /* 0x00000001ff170819 */ /* 0x000fe40000011611 */
[----:B------:R-:W-:Y:S02]  /*1daa0*/  @P0 LOP3.LUT R16, R41, 0x3f, RZ, 0x3c, !PT ;  /* 0x0000003f29100812 */ /* 0x000fe400078e3cff */
[C---:B---3--:R-:W-:Y:S02]  /*1dab0*/  @P0 SHF.L.U32 R20, R12.reuse, R41, RZ ;  /* 0x000000290c140219 */ /* 0x048fe400000006ff */
[----:B------:R-:W-:Y:S02]  /*1dac0*/  @P0 SHF.R.U64 R21, R21, R16, R23 ;  /* 0x0000001015150219 */ /* 0x000fe40000001217 */
[--C-:B------:R-:W-:Y:S02]  /*1dad0*/  @P0 SHF.R.U32.HI R17, RZ, 0x1, R13.reuse ;  /* 0x00000001ff110819 */ /* 0x100fe4000001160d */
[----:B------:R-:W-:-:S02]  /*1dae0*/  @P0 SHF.R.U64 R18, R12, 0x1, R13 ;  /* 0x000000010c120819 */ /* 0x000fc4000000120d */
[----:B------:R-:W-:Y:S02]  /*1daf0*/  @P0 SHF.L.U64.HI R19, R12, R41, R13 ;  /* 0x000000290c130219 */ /* 0x000fe4000001020d */
[-C--:B0-----:R-:W-:Y:S02]  /*1db00*/  @P0 SHF.R.U32.HI R22, RZ, R16.reuse, R23 ;  /* 0x00000010ff160219 */ /* 0x081fe40000011617 */
[----:B------:R-:W-:Y:S02]  /*1db10*/  @P0 LOP3.LUT R12, R20, R21, RZ, 0xfc, !PT ;  /* 0x00000015140c0212 */ /* 0x000fe400078efcff */
[----:B----4-:R-:W-:Y:S02]  /*1db20*/  @P0 SHF.L.U32 R23, R14, R41, RZ ;  /* 0x000000290e170219 */ /* 0x010fe400000006ff */
[----:B------:R-:W-:Y:S02]  /*1db30*/  @P0 SHF.R.U64 R18, R18, R16, R17 ;  /* 0x0000001012120219 */ /* 0x000fe40000001211 */
[----:B------:R-:W-:-:S02]  /*1db40*/  @P0 LOP3.LUT R13, R19, R22, RZ, 0xfc, !PT ;  /* 0x00000016130d0212 */ /* 0x000fc400078efcff */
[----:B------:R-:W-:Y:S01]  /*1db50*/  @P0 SHF.R.U32.HI R16, RZ, R16, R17 ;  /* 0x00000010ff100219 */ /* 0x000fe20000011611 */
[----:B------:R-:W-:Y:S01]  /*1db60*/  IMAD.SHL.U32 R17, R12, 0x4, RZ ;  /* 0x000000040c117824 */ /* 0x000fe200078e00ff */
[----:B------:R-:W-:Y:S02]  /*1db70*/  @P0 SHF.L.U64.HI R41, R14, R41, R15 ;  /* 0x000000290e290219 */ /* 0x000fe4000001020f */
[----:B------:R-:W-:Y:S02]  /*1db80*/  @P0 LOP3.LUT R14, R23, R18, RZ, 0xfc, !PT ;  /* 0x00000012170e0212 */ /* 0x000fe400078efcff */
[----:B------:R-:W-:Y:S02]  /*1db90*/  SHF.L.U64.HI R12, R12, 0x2, R13 ;  /* 0x000000020c0c7819 */ /* 0x000fe4000001020d */
[----:B------:R-:W-:Y:S02]  /*1dba0*/  @P0 LOP3.LUT R15, R41, R16, RZ, 0xfc, !PT ;  /* 0x00000010290f0212 */ /* 0x000fe400078efcff */
[----:B------:R-:W-:-:S02]  /*1dbb0*/  SHF.L.W.U32.HI R13, R13, 0x2, R14 ;  /* 0x000000020d0d7819 */ /* 0x000fc40000010e0e */
[----:B------:R-:W-:Y:S02]  /*1dbc0*/  IADD3 RZ, P0, PT, RZ, -R17, RZ ;  /* 0x80000011ffff7210 */ /* 0x000fe40007f1e0ff */
[----:B------:R-:W-:Y:S02]  /*1dbd0*/  LOP3.LUT R19, RZ, R12, RZ, 0x33, !PT ;  /* 0x0000000cff137212 */ /* 0x000fe400078e33ff */
[----:B------:R-:W-:Y:S02]  /*1dbe0*/  SHF.L.W.U32.HI R16, R14, 0x2, R15 ;  /* 0x000000020e107819 */ /* 0x000fe40000010e0f */
[----:B------:R-:W-:Y:S02]  /*1dbf0*/  LOP3.LUT R18, RZ, R13, RZ, 0x33, !PT ;  /* 0x0000000dff127212 */ /* 0x000fe400078e33ff */
[----:B------:R-:W-:Y:S02]  /*1dc00*/  IADD3.X R19, P0, PT, RZ, R19, RZ, P0, !PT ;  /* 0x00000013ff137210 */ /* 0x000fe4000071e4ff */
[----:B------:R-:W-:-:S02]  /*1dc10*/  LOP3.LUT R21, RZ, R16, RZ, 0x33, !PT ;  /* 0x00000010ff157212 */ /* 0x000fc400078e33ff */
        /* <DEDUP_REMOVED lines=26> */
.L_x_1424:
[----:B------:R-:W-:Y:S05]  /*1ddc0*/  BSYNC.RECONVERGENT B1 ;  /* 0x0000000000017941 */ /* 0x000fea0003800200 */
.L_x_1423:
        /* <DEDUP_REMOVED lines=8> */
[----:B------:R-:W-:-:S04]  /*1de50*/  IMAD.WIDE.U32 R20, P2, R14, 0x2168c235, R20 ;  /* 0x2168c2350e147825 */ /* 0x000fc80007840014 */
[----:B------:R-:W-:Y:S01]  /*1de60*/  IMAD R14, R14, -0x36f0255e, RZ ;  /* 0xc90fdaa20e0e7824 */ /* 0x000fe200078e02ff */
[----:B------:R-:W-:Y:S01]  /*1de70*/  IADD3.X RZ, P1, PT, R20, R20, RZ, P1, !PT ;  /* 0x0000001414ff7210 */ /* 0x000fe20000f3e4ff */
[----:B------:R-:W-:-:S03]  /*1de80*/  IMAD.X R12, RZ, RZ, R12, P2 ;  /* 0x000000ffff0c7224 */ /* 0x000fc600010e060c */
[----:B------:R-:W-:-:S04]  /*1de90*/  IADD3 R14, P2, PT, R14, R21, RZ ;  /* 0x000000150e0e7210 */ /* 0x000fc80007f5e0ff */
        /* <DEDUP_REMOVED lines=8> */
[----:B------:R-:W-:-:S05]  /*1df20*/  IMAD.X R12, RZ, RZ, R12, P2 ;  /* 0x000000ffff0c7224 */ /* 0x000fca00010e060c */
[----:B------:R-:W-:-:S04]  /*1df30*/  SHF.R.U64 R13, R13, 0xa, R12 ;  /* 0x0000000a0d0d7819 */ /* 0x000fc8000000120c */
[----:B------:R-:W-:Y:S02]  /*1df40*/  IADD3 R17, P2, PT, R13, 0x1, RZ ;  /* 0x000000010d117810 */ /* 0x000fe40007f5e0ff */
[----:B------:R-:W-:Y:S02]  /*1df50*/  SEL R13, RZ, 0xffffffff, !P1 ;  /* 0xffffffffff0d7807 */ /* 0x000fe40004800000 */
[----:B------:R-:W-:Y:S02]  /*1df60*/  LEA.HI.X R12, R12, RZ, RZ, 0x16, P2 ;  /* 0x000000ff0c0c7211 */ /* 0x000fe400010fb4ff */
[----:B------:R-:W-:Y:S01]  /*1df70*/  LOP3.LUT P1, R19, R39, 0x80000000, RZ, 0xc0, !PT ;  /* 0x8000000027137812 */ /* 0x000fe2000782c0ff */
[----:B------:R-:W-:Y:S01]  /*1df80*/  IMAD.IADD R13, R13, 0x1, -R18 ;  /* 0x000000010d0d7824 */ /* 0x000fe200078e0a12 */
[--C-:B------:R-:W-:Y:S02]  /*1df90*/  SHF.R.U64 R17, R17, 0x1, R12.reuse ;  /* 0x0000000111117819 */ /* 0x100fe4000000120c */
[----:B------:R-:W-:Y:S01]  /*1dfa0*/  SHF.R.U32.HI R12, RZ, 0x1, R12 ;  /* 0x00000001ff0c7819 */ /* 0x000fe2000001160c */
[----:B------:R-:W-:Y:S01]  /*1dfb0*/  IMAD.SHL.U32 R13, R13, 0x100000, RZ ;  /* 0x001000000d0d7824 */ /* 0x000fe200078e00ff */
[----:B------:R-:W-:-:S02]  /*1dfc0*/  IADD3 R14, P2, P3, RZ, RZ, R17 ;  /* 0x000000ffff0e7210 */ /* 0x000fc40007b5e011 */
[----:B------:R-:W-:Y:S02]  /*1dfd0*/  @!P0 LOP3.LUT R19, R19, 0x80000000, RZ, 0x3c, !PT ;  /* 0x8000000013138812 */ /* 0x000fe400078e3cff */
[----:B------:R-:W-:-:S03]  /*1dfe0*/  IADD3.X R12, PT, PT, R13, 0x3fe00000, R12, P2, P3 ;  /* 0x3fe000000d0c7810 */ /* 0x000fc600017e640c */
[----:B------:R-:W-:Y:S01]  /*1dff0*/  @P1 IMAD.MOV R15, RZ, RZ, -R15 ;  /* 0x000000ffff0f1224 */ /* 0x000fe200078e0a0f */
[----:B------:R-:W-:-:S07]  /*1e000*/  LOP3.LUT R39, R12, R19, RZ, 0xfc, !PT ;  /* 0x000000130c277212 */ /* 0x000fce00078efcff */
.L_x_1418:
[----:B------:R-:W-:Y:S02]  /*1e010*/  IMAD.MOV.U32 R13, RZ, RZ, R39 ;  /* 0x000000ffff0d7224 */ /* 0x000fe400078e0027 */
[----:B------:R-:W-:Y:S02]  /*1e020*/  IMAD.MOV.U32 R39, RZ, RZ, 0x0 ;  /* 0x00000000ff277424 */ /* 0x000fe400078e00ff */
[----:B------:R-:W-:Y:S02]  /*1e030*/  IMAD.MOV.U32 R12, RZ, RZ, R14 ;  /* 0x000000ffff0c7224 */ /* 0x000fe400078e000e */
[----:B------:R-:W-:Y:S05]  /*1e040*/  RET.REL.NODEC R38 `(_ZN3cub18CUB_300001_SM_10006detail6reduce18DeviceReduceKernelINS2_10policy_hubIfjN4cuda3std3__44plusIfEEE10Policy1000EN6thrust24THRUST_300001_SM_1000_NS6detail15normal_iteratorINSD_10device_ptrIdEEEEjS9_f9integrateEEvT0_PT3_T1_NS0_13GridEvenShareISN_EET2_T4_) ;  /* 0xfffffe1c26ec7950 */ /* 0x000fea0003c3ffff */
.L_x_1425:
        /* <DEDUP_REMOVED lines=11> */
.L_x_1870:


//--------------------- .text._ZN3cub18CUB_300001_SM_10006detail6reduce28DeviceReduceSingleTileKernelINS2_10policy_hubIfjN4cuda3std3__44plusIfEEE10Policy1000EN6thrust24THRUST_300001_SM_1000_NS6detail15normal_iteratorINSD_10device_ptrIdEEEEPdjS9_df9integrateEEvT0_T1_T2_T3_T4_T6_ --------------------------
	.section	.text._ZN3cub18CUB_300001_SM_10006detail6reduce28DeviceReduceSingleTileKernelINS2_10policy_hubIfjN4cuda3std3__44plusIfEEE10Policy1000EN6thrust24THRUST_300001_SM_1000_NS6detail15normal_iteratorINSD_10device_ptrIdEEEEPdjS9_df9integrateEEvT0_T1_T2_T3_T4_T6_,"ax",@progbits
	.align	128
        .global         _ZN3cub18CUB_300001_SM_10006detail6reduce28DeviceReduceSingleTileKernelINS2_10policy_hubIfjN4cuda3std3__44plusIfEEE10Policy1000EN6thrust24THRUST_300001_SM_1000_NS6detail15normal_iteratorINSD_10device_ptrIdEEEEPdjS9_df9integrateEEvT0_T1_T2_T3_T4_T6_
        .type           _ZN3cub18CUB_300001_SM_10006detail6reduce28DeviceReduceSingleTileKernelINS2_10policy_hubIfjN4cuda3std3__44plusIfEEE10Policy1000EN6thrust24THRUST_300001_SM_1000_NS6detail15normal_iteratorINSD_10device_ptrIdEEEEPdjS9_df9integrateEEvT0_T1_T2_T3_T4_T6_,@function
        .size           _ZN3cub18CUB_300001_SM_10006detail6reduce28DeviceReduceSingleTileKernelINS2_10policy_hubIfjN4cuda3std3__44plusIfEEE10Policy1000EN6thrust24THRUST_300001_SM_1000_NS6detail15normal_iteratorINSD_10device_ptrIdEEEEPdjS9_df9integrateEEvT0_T1_T2_T3_T4_T6_,(.L_x_1872 - _ZN3cub18CUB_300001_SM_10006detail6reduce28DeviceReduceSingleTileKernelINS2_10policy_hubIfjN4cuda3std3__44plusIfEEE10Policy1000EN6thrust24THRUST_300001_SM_1000_NS6detail15normal_iteratorINSD_10device_ptrIdEEEEPdjS9_df9integrateEEvT0_T1_T2_T3_T4_T6_)
        .other          _ZN3cub18CUB_300001_SM_10006detail6reduce28DeviceReduceSingleTileKernelINS2_10policy_hubIfjN4cuda3std3__44plusIfEEE10Policy1000EN6thrust24THRUST_300001_SM_1000_NS6detail15normal_iteratorINSD_10device_ptrIdEEEEPdjS9_df9integrateEEvT0_T1_T2_T3_T4_T6_,@"STO_CUDA_ENTRY STV_DEFAULT"
_ZN3cub18CUB_300001_SM_10006detail6reduce28DeviceReduceSingleTileKernelINS2_10policy_hubIfjN4cuda3std3__44plusIfEEE10Policy1000EN6thrust24THRUST_300001_SM_1000_NS6detail15normal_iteratorINSD_10device_ptrIdEEEEPdjS9_df9integrateEEvT0_T1_T2_T3_T4_T6_:
.text._ZN3cub18CUB_300001_SM_10006detail6reduce28DeviceReduceSingleTileKernelINS2_10policy_hubIfjN4cuda3std3__44plusIfEEE10Policy1000EN6thrust24THRUST_300001_SM_1000_NS6detail15normal_iteratorINSD_10device_ptrIdEEEEPdjS9_df9integrateEEvT0_T1_T2_T3_T4_T6_:
[----:B------:R-:W0:Y:S01]  /*0000*/  LDC R1, c[0x0][0x37c] ;  /* 0x0000df00ff017b82 */ /* 0x000e220000000800 */
[----:B------:R-:W1:Y:S01]  /*0010*/  LDCU UR5, c[0x0][0x390] ;  /* 0x00007200ff0577ac */ /* 0x000e620008000800 */
[----:B0-----:R-:W-:Y:S01]  /*0020*/  VIADD R1, R1, 0xffffffd8 ;  /* 0xffffffd801017836 */ /* 0x001fe20000000000 */
[----:B------:R-:W0:Y:S01]  /*0030*/  LDCU.64 UR6, c[0x0][0x358] ;  /* 0x00006b00ff0677ac */ /* 0x000e220008000a00 */
[----:B-1----:R-:W-:-:S09]  /*0040*/  UISETP.NE.AND UP0, UPT, UR5, URZ, UPT ;  /* 0x000000ff0500728c */ /* 0x002fd2000bf05270 */
        /* <DEDUP_REMOVED lines=8> */
.L_x_1426:
[----:B------:R-:W-:Y:S01]  /*00d0*/  UISETP.GT.U32.AND UP0, UPT, UR5, 0x1fff, UPT ;  /* 0x00001fff0500788c */ /* 0x000fe2000bf04070 */
[----:B------:R-:W-:Y:S01]  /*00e0*/  BSSY.RECONVERGENT B0, `(.L_x_1427) ;  /* 0x0001cfd000007945 */ /* 0x000fe20003800200 */
[----:B------:R-:W-:Y:S01]  /*00f0*/  IMAD.MOV.U32 R3, RZ, RZ, 0x40440000 ;  /* 0x40440000ff037424 */ /* 0x000fe200078e00ff */
[----:B------:R-:W-:-:S06]  /*0100*/  UMOV UR4, URZ ;  /* 0x000000ff00047c82 */ /* 0x000fcc0008000000 */
        /* <DEDUP_REMOVED lines=34> */
[----:B------:R-:W-:Y:S05]  /*0330*/  CALL.REL.NOINC `($_ZN3cub18CUB_300001_SM_10006detail6reduce28DeviceReduceSingleTileKernelINS2_10policy_hubIfjN4cuda3std3__44plusIfEEE10Policy1000EN6thrust24THRUST_300001_SM_1000_NS6detail15normal_iteratorINSD_10device_ptrIdEEEEPdjS9_df9integrateEEvT0_T1_T2_T3_T4_T6_$__internal_trig_reduction_slowpathd) ;  /* 0x000001d400147944 */ /* 0x000fea0003c00000 */
[----:B------:R-:W-:Y:S02]  /*0340*/  IMAD.MOV.U32 R2, RZ, RZ, R11 ;  /* 0x000000ffff027224 */ /* 0x000fe400078e000b */
[----:B------:R-:W-:Y:S02]  /*0350*/  IMAD.MOV.U32 R4, RZ, RZ, R8 ;  /* 0x000000ffff047224 */ /* 0x000fe400078e0008 */
[----:B------:R-:W-:-:S07]  /*0360*/  IMAD.MOV.U32 R5, RZ, RZ, R9 ;  /* 0x000000ffff057224 */ /* 0x000fce00078e0009 */
.L_x_1432:
[----:B------:R-:W-:Y:S05]  /*0370*/  BSYNC.RECONVERGENT B4 ;  /* 0x0000000000047941 */ /* 0x000fea0003800200 */
.L_x_1431:
        /* <DEDUP_REMOVED lines=103> */
.L_x_1434:
[----:B------:R-:W-:Y:S05]  /*09f0*/  BSYNC.RECONVERGENT B1 ;  /* 0x0000000000017941 */ /* 0x000fea0003800200 */
.L_x_1433:
[----:B------:R-:W-:Y:S04]  /*0a00*/  BSSY.RECONVERGENT B2, `(.L_x_1435) ;  /* 0x0000006000027945 */ /* 0x000fe80003800200 */
[----:B------:R-:W-:Y:S05]  /*0a10*/  @P2 BRA P3, `(.L_x_1436) ;  /* 0x0000000000102947 */ /* 0x000fea0001800000 */
[----:B------:R-:W-:Y:S01]  /*0a20*/  IMAD.MOV.U32 R8, RZ, RZ, R6 ;  /* 0x000000ffff087224 */ /* 0x000fe200078e0006 */
[----:B------:R-:W-:Y:S02]  /*0a30*/  MOV R9, R7 ;  /* 0x0000000700097202 */ /* 0x000fe40000000f00 */
[----:B------:R-:W-:-:S07]  /*0a40*/  MOV R10, 0xa60 ;  /* 0x00000a60000a7802 */ /* 0x000fce0000000f00 */
[----:B------:R-:W-:Y:S05]  /*0a50*/  CALL.REL.NOINC `($__internal_3_$__cuda_sm20_div_rn_f64_full) ;  /* 0x000001c400b87944 */ /* 0x000fea0003c00000 */
.L_x_1436:
[----:B------:R-:W-:Y:S05]  /*0a60*/  BSYNC.RECONVERGENT B2 ;  /* 0x0000000000027941 */ /* 0x000fea0003800200 */
.L_x_1435:
        /* <DEDUP_REMOVED lines=27> */
[----:B------:R-:W-:-:S07]  /*0c20*/  IMAD.MOV.U32 R7, RZ, RZ, R9 ;  /* 0x000000ffff077224 */ /* 0x000fce00078e0009 */
.L_x_1440:
[----:B------:R-:W-:Y:S05]  /*0c30*/  BSYNC.RECONVERGENT B5 ;  /* 0x0000000000057941 */ /* 0x000fea0003800200 */
.L_x_1439:
[----:B------:R-:W-:-:S07]  /*0c40*/  VIADD R2, R11, 0x1 ;  /* 0x000000010b027836 */ /* 0x000fce0000000000 */
.L_x_1438:
[----:B------:R-:W-:Y:S05]  /*0c50*/  BSYNC.RECONVERGENT B4 ;  /* 0x0000000000047941 */ /* 0x000fea0003800200 */
.L_x_1437:
        /* <DEDUP_REMOVED lines=32> */
.L_x_1430:
[----:B0-----:R-:W-:Y:S05]  /*0e60*/  BSYNC.RECONVERGENT B3 ;  /* 0x0000000000037941 */ /* 0x001fea0003800200 */
.L_x_1429:
        /* <DEDUP_REMOVED lines=9> */
.L_x_1453:
        /* <DEDUP_REMOVED lines=25> */
[----:B--2---:R-:W-:Y:S05]  /*1090*/  CALL.REL.NOINC `($_ZN3cub18CUB_300001_SM_10006detail6reduce28DeviceReduceSingleTileKernelINS2_10policy_hubIfjN4cuda3std3__44plusIfEEE10Policy1000EN6thrust24THRUST_300001_SM_1000_NS6detail15normal_iteratorINSD_10device_ptrIdEEEEPdjS9_df9integrateEEvT0_T1_T2_T3_T4_T6_$__internal_trig_reduction_slowpathd) ;  /* 0x000001c400bc7944 */ /* 0x004fea0003c00000 */
[----:B------:R-:W-:Y:S02]  /*10a0*/  IMAD.MOV.U32 R7, RZ, RZ, R11 ;  /* 0x000000ffff077224 */ /* 0x000fe400078e000b */
[----:B------:R-:W-:Y:S02]  /*10b0*/  IMAD.MOV.U32 R20, RZ, RZ, R8 ;  /* 0x000000ffff147224 */ /* 0x000fe400078e0008 */
[----:B------:R-:W-:-:S07]  /*10c0*/  IMAD.MOV.U32 R21, RZ, RZ, R9 ;  /* 0x000000ffff157224 */ /* 0x000fce00078e0009 */
.L_x_1444:
[----:B------:R-:W-:Y:S05]  /*10d0*/  BSYNC.RECONVERGENT B4 ;  /* 0x0000000000047941 */ /* 0x000fea0003800200 */
.L_x_1443:
        /* <DEDUP_REMOVED lines=102> */
.L_x_1446:
[----:B------:R-:W-:Y:S05]  /*1740*/  BSYNC.RECONVERGENT B1 ;  /* 0x0000000000017941 */ /* 0x000fea0003800200 */
.L_x_1445:
[----:B------:R-:W-:Y:S04]  /*1750*/  BSSY.RECONVERGENT B2, `(.L_x_1447) ;  /* 0x0000006000027945 */ /* 0x000fe80003800200 */
[----:B------:R-:W-:Y:S05]  /*1760*/  @P2 BRA P3, `(.L_x_1448) ;  /* 0x0000000000102947 */ /* 0x000fea0001800000 */
[----:B------:R-:W-:Y:S01]  /*1770*/  IMAD.MOV.U32 R8, RZ, RZ, R22 ;  /* 0x000000ffff087224 */ /* 0x000fe200078e0016 */
[----:B------:R-:W-:Y:S01]  /*1780*/  MOV R10, 0x17b0 ;  /* 0x000017b0000a7802 */ /* 0x000fe20000000f00 */
[----:B------:R-:W-:-:S07]  /*1790*/  IMAD.MOV.U32 R9, RZ, RZ, R23 ;  /* 0x000000ffff097224 */ /* 0x000fce00078e0017 */
[----:B--2---:R-:W-:Y:S05]  /*17a0*/  CALL.REL.NOINC `($__internal_3_$__cuda_sm20_div_rn_f64_full) ;  /* 0x000001b800647944 */ /* 0x004fea0003c00000 */
.L_x_1448:
[----:B------:R-:W-:Y:S05]  /*17b0*/  BSYNC.RECONVERGENT B2 ;  /* 0x0000000000027941 */ /* 0x000fea0003800200 */
.L_x_1447:
        /* <DEDUP_REMOVED lines=27> */
[----:B------:R-:W-:-:S07]  /*1970*/  IMAD.MOV.U32 R23, RZ, RZ, R9 ;  /* 0x000000ffff177224 */ /* 0x000fce00078e0009 */
.L_x_1452:
[----:B------:R-:W-:Y:S05]  /*1980*/  BSYNC.RECONVERGENT B5 ;  /* 0x0000000000057941 */ /* 0x000fea0003800200 */
.L_x_1451:
[----:B------:R-:W-:-:S07]  /*1990*/  VIADD R7, R11, 0x1 ;  /* 0x000000010b077836 */ /* 0x000fce0000000000 */
.L_x_1450:
[----:B------:R-:W-:Y:S05]  /*19a0*/  BSYNC.RECONVERGENT B4 ;  /* 0x0000000000047941 */ /* 0x000fea0003800200 */
.L_x_1449:
        /* <DEDUP_REMOVED lines=27> */
[----:B------:R-:W-:Y:S01]  /*1b60*/  LOP3.LUT P0, RZ, R7, 0x2, RZ, 0xc0, !PT ;  /* 0x0000000207ff7812 */ /* 0x000fe2000780c0ff */
[----:B------:R-:W-:-:S03]  /*1b70*/  IMAD.U32 R7, RZ, RZ, UR12 ;  /* 0x0000000cff077e24 */ /* 0x000fc6000f8e00ff */
[----:B------:R-:W-:-:S10]  /*1b80*/  DADD R8, RZ, -R10 ;  /* 0x00000000ff087229 */ /* 0x000fd4000000080a */
[----:B------:R-:W-:Y:S02]  /*1b90*/  FSEL R8, R10, R8, !P0 ;  /* 0x000000080a087208 */ /* 0x000fe40004000000 */
[----:B------:R-:W-:Y:S02]  /*1ba0*/  FSEL R9, R11, R9, !P0 ;  /* 0x000000090b097208 */ /* 0x000fe40004000000 */
[----:B------:R-:W-:-:S04]  /*1bb0*/  ISETP.GE.AND P0, PT, R2, R7, PT ;  /* 0x000000070200720c */ /* 0x000fc80003f06270 */
[----:B------:R-:W-:-:S10]  /*1bc0*/  DMUL R20, R20, R8 ;  /* 0x0000000814147228 */ /* 0x000fd40000000000 */
[----:B------:R-:W2:Y:S02]  /*1bd0*/  F2F.F32.F64 R21, R20 ;  /* 0x0000001400157310 */ /* 0x000ea40000301000 */
[----:B--2---:R-:W-:Y:S01]  /*1be0*/  FADD R6, R21, R6 ;  /* 0x0000000615067221 */ /* 0x004fe20000000000 */
[----:B------:R-:W-:Y:S06]  /*1bf0*/  @!P0 BRA `(.L_x_1453) ;  /* 0xfffffff000c08947 */ /* 0x000fec000383ffff */
.L_x_1442:
[----:B------:R-:W-:Y:S05]  /*1c00*/  BSYNC.RECONVERGENT B3 ;  /* 0x0000000000037941 */ /* 0x000fea0003800200 */
.L_x_1441:
[----:B------:R-:W-:-:S13]  /*1c10*/  ISETP.GE.AND P0, PT, R7, 0x200, PT ;  /* 0x000002000700780c */ /* 0x000fda0003f06270 */
[----:B------:R-:W-:Y:S05]  /*1c20*/  @!P0 BRA `(.L_x_1454) ;  /* 0x0000000000d08947 */ /* 0x000fea0003800000 */
[----:B------:R-:W0:Y:S01]  /*1c30*/  S2R R7, SR_LANEID ;  /* 0x0000000000077919 */ /* 0x000e220000000000 */
        /* <DEDUP_REMOVED lines=33> */
[----:B--2---:R-:W2:Y:S04]  /*1e50*/  LDS.128 R4, [UR4+0x30] ;  /* 0x00003004ff047984 */ /* 0x004ea80008000c00 */
        /* <DEDUP_REMOVED lines=17> */
.L_x_1454:
[----:B------:R-:W0:Y:S01]  /*1f70*/  S2R R8, SR_LANEID ;  /* 0x0000000000087919 */ /* 0x000e220000000000 */
[----:B------:R-:W-:-:S05]  /*1f80*/  LOP3.LUT R2, R0, 0x3e0, RZ, 0xc0, !PT ;  /* 0x000003e000027812 */ /* 0x000fca00078ec0ff */
[----:B-1----:R-:W-:Y:S01]  /*1f90*/  VIADD R4, R2, 0x20 ;  /* 0x0000002002047836 */ /* 0x002fe20000000000 */
[----:B------:R-:W-:-:S04]  /*1fa0*/  LOP3.LUT R2, RZ, R2, RZ, 0x33, !PT ;  /* 0x00000002ff027212 */ /* 0x000fc800078e33ff */
[----:B------:R-:W-:Y:S01]  /*1fb0*/  ISETP.GT.AND P0, PT, R4, R7, PT ;  /* 0x000000070400720c */ /* 0x000fe20003f04270 */
[----:B------:R-:W-:-:S05]  /*1fc0*/  IMAD.IADD R2, R2, 0x1, R7 ;  /* 0x0000000102027824 */ /* 0x000fca00078e0207 */
[----:B------:R-:W-:-:S05]  /*1fd0*/  SEL R3, R2, 0x1f, P0 ;  /* 0x0000001f02037807 */ /* 0x000fca0000000000 */
[----:B--2---:R-:W1:Y:S01]  /*1fe0*/  SHFL.DOWN PT, R2, R6, 0x1, R3 ;  /* 0x0820000006027989 */ /* 0x004e6200000e0003 */
        /* <DEDUP_REMOVED lines=37> */
[----:B------:R-:W1:Y:S04]  /*2240*/  LDS.128 R20, [UR4+0x10] ;  /* 0x00001004ff147984 */ /* 0x000e680008000c00 */
[----:B------:R-:W0:Y:S04]  /*2250*/  LDS.128 R8, [UR4+0x20] ;  /* 0x00002004ff087984 */ /* 0x000e280008000c00 */
[----:B------:R-:W2:Y:S04]  /*2260*/  LDS.128 R12, [UR4+0x30] ;  /* 0x00003004ff0c7984 */ /* 0x000ea80008000c00 */
[----:B------:R-:W3:Y:S01]  /*2270*/  LDS.128 R16, [UR4+0x40] ;  /* 0x00004004ff107984 */ /* 0x000ee20008000c00 */
[----:B-1----:R-:W-:Y:S01]  /*2280*/  @P2 FADD R2, R2, R21 ;  /* 0x0000001502022221 */ /* 0x002fe20000000000 */
[----:B------:R-:W-:-:S03]  /*2290*/  ISETP.GT.AND P2, PT, R7, 0x80, PT ;  /* 0x000000800700780c */ /* 0x000fc60003f44270 */
[----:B------:R-:W-:Y:S01]  /*22a0*/  @P3 FADD R2, R2, R22 ;  /* 0x0000001602023221 */ /* 0x000fe20000000000 */
[----:B------:R-:W-:-:S03]  /*22b0*/  ISETP.GT.AND P3, PT, R7, 0xa0, PT ;  /* 0x000000a00700780c */ /* 0x000fc60003f64270 */
[----:B------:R-:W-:Y:S01]  /*22c0*/  @P1 FADD R2, R2, R23 ;  /* 0x0000001702021221 */ /* 0x000fe20000000000 */
[----:B------:R-:W-:-:S05]  /*22d0*/  ISETP.GT.AND P1, PT, R7, 0xe0, PT ;  /* 0x000000e00700780c */ /* 0x000fca0003f24270 */
[----:B0-----:R-:W-:Y:S01]  /*22e0*/  @P2 FADD R2, R2, R8 ;  /* 0x0000000802022221 */ /* 0x001fe20000000000 */
        /* <DEDUP_REMOVED lines=20> */
.L_x_1428:
        /* <DEDUP_REMOVED lines=32> */
.L_x_1457:
[----:B------:R-:W-:Y:S05]  /*2630*/  BSYNC.RECONVERGENT B3 ;  /* 0x0000000000037941 */ /* 0x000fea0003800200 */
.L_x_1456:
        /* <DEDUP_REMOVED lines=103> */
.L_x_1459:
[----:B------:R-:W-:Y:S05]  /*2cb0*/  BSYNC.RECONVERGENT B1 ;  /* 0x0000000000017941 */ /* 0x000fea0003800200 */
.L_x_1458:
[----:B------:R-:W-:Y:S04]  /*2cc0*/  BSSY.RECONVERGENT B2, `(.L_x_1460) ;  /* 0x0000006000027945 */ /* 0x000fe80003800200 */
[----:B------:R-:W-:Y:S05]  /*2cd0*/  @P2 BRA P3, `(.L_x_1461) ;  /* 0x0000000000102947 */ /* 0x000fea0001800000 */
[----:B------:R-:W-:Y:S01]  /*2ce0*/  IMAD.MOV.U32 R8, RZ, RZ, R6 ;  /* 0x000000ffff087224 */ /* 0x000fe200078e0006 */
[----:B------:R-:W-:Y:S02]  /*2cf0*/  MOV R9, R7 ;  /* 0x0000000700097202 */ /* 0x000fe40000000f00 */
[----:B------:R-:W-:-:S07]  /*2d00*/  MOV R10, 0x2d20 ;  /* 0x00002d20000a7802 */ /* 0x000fce0000000f00 */
[----:B------:R-:W-:Y:S05]  /*2d10*/  CALL.REL.NOINC `($__internal_3_$__cuda_sm20_div_rn_f64_full) ;  /* 0x000001a400087944 */ /* 0x000fea0003c00000 */
.L_x_1461:
[----:B------:R-:W-:Y:S05]  /*2d20*/  BSYNC.RECONVERGENT B2 ;  /* 0x0000000000027941 */ /* 0x000fea0003800200 */
.L_x_1460:
        /* <DEDUP_REMOVED lines=29> */
.L_x_1465:
[----:B------:R-:W-:Y:S05]  /*2f00*/  BSYNC.RECONVERGENT B4 ;  /* 0x0000000000047941 */ /* 0x000fea0003800200 */
.L_x_1464:
[----:B------:R-:W-:-:S07]  /*2f10*/  VIADD R2, R2, 0x1 ;  /* 0x0000000102027836 */ /* 0x000fce0000000000 */
.L_x_1463:
[----:B------:R-:W-:Y:S05]  /*2f20*/  BSYNC.RECONVERGENT B3 ;  /* 0x0000000000037941 */ /* 0x000fea0003800200 */
.L_x_1462:
        /* <DEDUP_REMOVED lines=54> */
[----:B-1----:R-:W-:Y:S05]  /*3290*/  CALL.REL.NOINC `($_ZN3cub18CUB_300001_SM_10006detail6reduce28DeviceReduceSingleTileKernelINS2_10policy_hubIfjN4cuda3std3__44plusIfEEE10Policy1000EN6thrust24THRUST_300001_SM_1000_NS6detail15normal_iteratorINSD_10device_ptrIdEEEEPdjS9_df9integrateEEvT0_T1_T2_T3_T4_T6_$__internal_trig_reduction_slowpathd) ;  /* 0x000001a4003c7944 */ /* 0x002fea0003c00000 */
[----:B------:R-:W-:Y:S02]  /*32a0*/  IMAD.MOV.U32 R2, RZ, RZ, R11 ;  /* 0x000000ffff027224 */ /* 0x000fe400078e000b */
[----:B------:R-:W-:Y:S02]  /*32b0*/  IMAD.MOV.U32 R4, RZ, RZ, R8 ;  /* 0x000000ffff047224 */ /* 0x000fe400078e0008 */
[----:B------:R-:W-:Y:S01]  /*32c0*/  IMAD.MOV.U32 R5, RZ, RZ, R9 ;  /* 0x000000ffff057224 */ /* 0x000fe200078e0009 */
[----:B------:R-:W-:Y:S06]  /*32d0*/  BRA `(.L_x_1468) ;  /* 0x0000000000087947 */ /* 0x000fec0003800000 */
.L_x_1467:
[----:B0-----:R-:W-:Y:S01]  /*32e0*/  DMUL R4, RZ, R6 ;  /* 0x00000006ff047228 */ /* 0x001fe20000000000 */
[----:B------:R-:W-:-:S10]  /*32f0*/  IMAD.MOV.U32 R2, RZ, RZ, RZ ;  /* 0x000000ffff027224 */ /* 0x000fd400078e00ff */
.L_x_1468:
[----:B------:R-:W-:Y:S05]  /*3300*/  BSYNC.RECONVERGENT B3 ;  /* 0x0000000000037941 */ /* 0x000fea0003800200 */
.L_x_1466:
        /* <DEDUP_REMOVED lines=26> */
[----:B------:R-:W-:-:S06]  /*34b0*/  HFMA2 R14, -RZ, RZ, 0, 5.9604644775390625e-08 ;  /* 0x00000001ff0e7431 */ /* 0x000fcc00000001ff */
        /* <DEDUP_REMOVED lines=76> */
.L_x_1470:
[----:B------:R-:W-:Y:S05]  /*3980*/  BSYNC.RECONVERGENT B1 ;  /* 0x0000000000017941 */ /* 0x000fea0003800200 */
.L_x_1469:
[----:B------:R-:W-:Y:S04]  /*3990*/  BSSY.RECONVERGENT B2, `(.L_x_1471) ;  /* 0x0000006000027945 */ /* 0x000fe80003800200 */
[----:B------:R-:W-:Y:S05]  /*39a0*/  @P2 BRA P3, `(.L_x_1472) ;  /* 0x0000000000102947 */ /* 0x000fea0001800000 */
[----:B------:R-:W-:Y:S01]  /*39b0*/  IMAD.MOV.U32 R8, RZ, RZ, R6 ;  /* 0x000000ffff087224 */ /* 0x000fe200078e0006 */
[----:B------:R-:W-:Y:S01]  /*39c0*/  MOV R10, 0x39f0 ;  /* 0x000039f0000a7802 */ /* 0x000fe20000000f00 */
[----:B------:R-:W-:-:S07]  /*39d0*/  IMAD.MOV.U32 R9, RZ, RZ, R7 ;  /* 0x000000ffff097224 */ /* 0x000fce00078e0007 */
[----:B-1----:R-:W-:Y:S05]  /*39e0*/  CALL.REL.NOINC `($__internal_3_$__cuda_sm20_div_rn_f64_full) ;  /* 0x0000019400d47944 */ /* 0x002fea0003c00000 */
.L_x_1472:
[----:B------:R-:W-:Y:S05]  /*39f0*/  BSYNC.RECONVERGENT B2 ;  /* 0x0000000000027941 */ /* 0x000fea0003800200 */
.L_x_1471:
        /* <DEDUP_REMOVED lines=26> */
[----:B------:R-:W-:-:S07]  /*3ba0*/  IMAD.MOV.U32 R23, RZ, RZ, R9 ;  /* 0x000000ffff177224 */ /* 0x000fce00078e0009 */
.L_x_1476:
[----:B------:R-:W-:Y:S05]  /*3bb0*/  BSYNC.RECONVERGENT B4 ;  /* 0x0000000000047941 */ /* 0x000fea0003800200 */
.L_x_1475:
[----:B------:R-:W-:Y:S01]  /*3bc0*/  VIADD R2, R2, 0x1 ;  /* 0x0000000102027836 */ /* 0x000fe20000000000 */
[----:B------:R-:W-:Y:S06]  /*3bd0*/  BRA `(.L_x_1477) ;  /* 0x0000000000087947 */ /* 0x000fec0003800000 */
.L_x_1474:
[----:B------:R-:W-:Y:S01]  /*3be0*/  DMUL R22, RZ, R8 ;  /* 0x00000008ff167228 */ /* 0x000fe20000000000 */
[----:B------:R-:W-:-:S10]  /*3bf0*/  IMAD.MOV.U32 R2, RZ, RZ, 0x1 ;  /* 0x00000001ff027424 */ /* 0x000fd400078e00ff */
.L_x_1477:
[----:B------:R-:W-:Y:S05]  /*3c00*/  BSYNC.RECONVERGENT B3 ;  /* 0x0000000000037941 */ /* 0x000fea0003800200 */
.L_x_1473:
        /* <DEDUP_REMOVED lines=54> */
[----:B-12---:R-:W-:Y:S05]  /*3f70*/  CALL.REL.NOINC `($_ZN3cub18CUB_300001_SM_10006detail6reduce28DeviceReduceSingleTileKernelINS2_10policy_hubIfjN4cuda3std3__44plusIfEEE10Policy1000EN6thrust24THRUST_300001_SM_1000_NS6detail15normal_iteratorINSD_10device_ptrIdEEEEPdjS9_df9integrateEEvT0_T1_T2_T3_T4_T6_$__internal_trig_reduction_slowpathd) ;  /* 0x0000019800047944 */ /* 0x006fea0003c00000 */
[----:B------:R-:W-:Y:S02]  /*3f80*/  IMAD.MOV.U32 R4, RZ, RZ, R11 ;  /* 0x000000ffff047224 */ /* 0x000fe400078e000b */
[----:B------:R-:W-:Y:S02]  /*3f90*/  IMAD.MOV.U32 R22, RZ, RZ, R8 ;  /* 0x000000ffff167224 */ /* 0x000fe400078e0008 */
[----:B------:R-:W-:Y:S01]  /*3fa0*/  IMAD.MOV.U32 R23, RZ, RZ, R9 ;  /* 0x000000ffff177224 */ /* 0x000fe200078e0009 */
[----:B------:R-:W-:Y:S06]  /*3fb0*/  BRA `(.L_x_1480) ;  /* 0x0000000000087947 */ /* 0x000fec0003800000 */
.L_x_1479:
[----:B------:R-:W-:Y:S01]  /*3fc0*/  DMUL R22, RZ, R6 ;  /* 0x00000006ff167228 */ /* 0x000fe20000000000 */
[----:B0-----:R-:W-:-:S10]  /*3fd0*/  IMAD.MOV.U32 R4, RZ, RZ, RZ ;  /* 0x000000ffff047224 */ /* 0x001fd400078e00ff */
.L_x_1480:
[----:B------:R-:W-:Y:S05]  /*3fe0*/  BSYNC.RECONVERGENT B3 ;  /* 0x0000000000037941 */ /* 0x000fea0003800200 */
.L_x_1478:
        /* <DEDUP_REMOVED lines=103> */
.L_x_1482:
[----:B------:R-:W-:Y:S05]  /*4660*/  BSYNC.RECONVERGENT B1 ;  /* 0x0000000000017941 */ /* 0x000fea0003800200 */
.L_x_1481:
[----:B------:R-:W-:Y:S04]  /*4670*/  BSSY.RECONVERGENT B2, `(.L_x_1483) ;  /* 0x0000006000027945 */ /* 0x000fe80003800200 */
[----:B------:R-:W-:Y:S05]  /*4680*/  @P2 BRA P3, `(.L_x_1484) ;  /* 0x0000000000102947 */ /* 0x000fea0001800000 */
[----:B------:R-:W-:Y:S01]  /*4690*/  IMAD.MOV.U32 R8, RZ, RZ, R6 ;  /* 0x000000ffff087224 */ /* 0x000fe200078e0006 */
[----:B------:R-:W-:Y:S01]  /*46a0*/  MOV R10, 0x46d0 ;  /* 0x000046d0000a7802 */ /* 0x000fe20000000f00 */
[----:B------:R-:W-:-:S07]  /*46b0*/  IMAD.MOV.U32 R9, RZ, RZ, R7 ;  /* 0x000000ffff097224 */ /* 0x000fce00078e0007 */
[----:B-12---:R-:W-:Y:S05]  /*46c0*/  CALL.REL.NOINC `($__internal_3_$__cuda_sm20_div_rn_f64_full) ;  /* 0x00000188009c7944 */ /* 0x006fea0003c00000 */
.L_x_1484:
[----:B------:R-:W-:Y:S05]  /*46d0*/  BSYNC.RECONVERGENT B2 ;  /* 0x0000000000027941 */ /* 0x000fea0003800200 */
.L_x_1483:
        /* <DEDUP_REMOVED lines=25> */
[----:B------:R-:W-:-:S07]  /*4870*/  IMAD.MOV.U32 R7, RZ, RZ, R9 ;  /* 0x000000ffff077224 */ /* 0x000fce00078e0009 */
.L_x_1488:
[----:B------:R-:W-:Y:S05]  /*4880*/  BSYNC.RECONVERGENT B4 ;  /* 0x0000000000047941 */ /* 0x000fea0003800200 */
.L_x_1487:
[----:B------:R-:W-:Y:S01]  /*4890*/  VIADD R20, R11, 0x1 ;  /* 0x000000010b147836 */ /* 0x000fe20000000000 */
[----:B------:R-:W-:Y:S06]  /*48a0*/  BRA `(.L_x_1489) ;  /* 0x0000000000087947 */ /* 0x000fec0003800000 */
.L_x_1486:
[----:B------:R-:W-:Y:S01]  /*48b0*/  DMUL R6, RZ, R8 ;  /* 0x00000008ff067228 */ /* 0x000fe20000000000 */
[----:B------:R-:W-:-:S10]  /*48c0*/  IMAD.MOV.U32 R20, RZ, RZ, 0x1 ;  /* 0x00000001ff147424 */ /* 0x000fd400078e00ff */
.L_x_1489:
[----:B------:R-:W-:Y:S05]  /*48d0*/  BSYNC.RECONVERGENT B3 ;  /* 0x0000000000037941 */ /* 0x000fea0003800200 */
.L_x_1485:
        /* <DEDUP_REMOVED lines=54> */
[----:B-12---:R-:W-:Y:S05]  /*4c40*/  CALL.REL.NOINC `($_ZN3cub18CUB_300001_SM_10006detail6reduce28DeviceReduceSingleTileKernelINS2_10policy_hubIfjN4cuda3std3__44plusIfEEE10Policy1000EN6thrust24THRUST_300001_SM_1000_NS6detail15normal_iteratorINSD_10device_ptrIdEEEEPdjS9_df9integrateEEvT0_T1_T2_T3_T4_T6_$__internal_trig_reduction_slowpathd) ;  /* 0x0000018800d07944 */ /* 0x006fea0003c00000 */
[----:B------:R-:W-:Y:S02]  /*4c50*/  IMAD.MOV.U32 R5, RZ, RZ, R11 ;  /* 0x000000ffff057224 */ /* 0x000fe400078e000b */
[----:B------:R-:W-:Y:S02]  /*4c60*/  IMAD.MOV.U32 R6, RZ, RZ, R8 ;  /* 0x000000ffff067224 */ /* 0x000fe400078e0008 */
[----:B------:R-:W-:Y:S01]  /*4c70*/  IMAD.MOV.U32 R7, RZ, RZ, R9 ;  /* 0x000000ffff077224 */ /* 0x000fe200078e0009 */
[----:B------:R-:W-:Y:S06]  /*4c80*/  BRA `(.L_x_1492) ;  /* 0x0000000000087947 */ /* 0x000fec0003800000 */
.L_x_1491:
[----:B------:R-:W-:Y:S01]  /*4c90*/  DMUL R6, RZ, R22 ;  /* 0x00000016ff067228 */ /* 0x000fe20000000000 */
[----:B0-----:R-:W-:-:S10]  /*4ca0*/  IMAD.MOV.U32 R5, RZ, RZ, RZ ;  /* 0x000000ffff057224 */ /* 0x001fd400078e00ff */
.L_x_1492:
[----:B------:R-:W-:Y:S05]  /*4cb0*/  BSYNC.RECONVERGENT B3 ;  /* 0x0000000000037941 */ /* 0x000fea0003800200 */
.L_x_1490:
        /* <DEDUP_REMOVED lines=103> */
.L_x_1494:
[----:B------:R-:W-:Y:S05]  /*5330*/  BSYNC.RECONVERGENT B1 ;  /* 0x0000000000017941 */ /* 0x000fea0003800200 */
.L_x_1493:
[----:B------:R-:W-:Y:S04]  /*5340*/  BSSY.RECONVERGENT B2, `(.L_x_1495) ;  /* 0x0000006000027945 */ /* 0x000fe80003800200 */
[----:B------:R-:W-:Y:S05]  /*5350*/  @P2 BRA P3, `(.L_x_1496) ;  /* 0x0000000000102947 */ /* 0x000fea0001800000 */
[----:B------:R-:W-:Y:S01]  /*5360*/  IMAD.MOV.U32 R8, RZ, RZ, R22 ;  /* 0x000000ffff087224 */ /* 0x000fe200078e0016 */
[----:B------:R-:W-:Y:S01]  /*5370*/  MOV R10, 0x53a0 ;  /* 0x000053a0000a7802 */ /* 0x000fe20000000f00 */
[----:B------:R-:W-:-:S07]  /*5380*/  IMAD.MOV.U32 R9, RZ, RZ, R23 ;  /* 0x000000ffff097224 */ /* 0x000fce00078e0017 */
[----:B-12---:R-:W-:Y:S05]  /*5390*/  CALL.REL.NOINC `($__internal_3_$__cuda_sm20_div_rn_f64_full) ;  /* 0x0000017c00687944 */ /* 0x006fea0003c00000 */
.L_x_1496:
[----:B------:R-:W-:Y:S05]  /*53a0*/  BSYNC.RECONVERGENT B2 ;  /* 0x0000000000027941 */ /* 0x000fea0003800200 */
.L_x_1495:
        /* <DEDUP_REMOVED lines=26> */
.L_x_1500:
[----:B------:R-:W-:Y:S05]  /*5550*/  BSYNC.RECONVERGENT B4 ;  /* 0x0000000000047941 */ /* 0x000fea0003800200 */
.L_x_1499:
[----:B------:R-:W-:Y:S01]  /*5560*/  IADD3 R5, PT, PT, R11, 0x1, RZ ;  /* 0x000000010b057810 */ /* 0x000fe20007ffe0ff */
[----:B------:R-:W-:Y:S06]  /*5570*/  BRA `(.L_x_1501) ;  /* 0x0000000000087947 */ /* 0x000fec0003800000 */
.L_x_1498:
[----:B------:R-:W-:Y:S01]  /*5580*/  DMUL R24, RZ, R8 ;  /* 0x00000008ff187228 */ /* 0x000fe20000000000 */
[----:B------:R-:W-:-:S10]  /*5590*/  IMAD.MOV.U32 R5, RZ, RZ, 0x1 ;  /* 0x00000001ff057424 */ /* 0x000fd400078e00ff */
.L_x_1501:
[----:B------:R-:W-:Y:S05]  /*55a0*/  BSYNC.RECONVERGENT B3 ;  /* 0x0000000000037941 */ /* 0x000fea0003800200 */
.L_x_1497:
        /* <DEDUP_REMOVED lines=59> */
.L_x_1503:
[----:B------:R-:W-:Y:S01]  /*5960*/  DMUL R24, RZ, R22 ;  /* 0x00000016ff187228 */ /* 0x000fe20000000000 */
[----:B0-----:R-:W-:-:S10]  /*5970*/  IMAD.MOV.U32 R6, RZ, RZ, RZ ;  /* 0x000000ffff067224 */ /* 0x001fd400078e00ff */
.L_x_1504:
[----:B------:R-:W-:Y:S05]  /*5980*/  BSYNC.RECONVERGENT B3 ;  /* 0x0000000000037941 */ /* 0x000fea0003800200 */
.L_x_1502:
        /* <DEDUP_REMOVED lines=103> */
.L_x_1506:
[----:B------:R-:W-:Y:S05]  /*6000*/  BSYNC.RECONVERGENT B1 ;  /* 0x0000000000017941 */ /* 0x000fea0003800200 */
.L_x_1505:
[----:B------:R-:W-:Y:S04]  /*6010*/  BSSY.RECONVERGENT B2, `(.L_x_1507) ;  /* 0x0000006000027945 */ /* 0x000fe80003800200 */
[----:B------:R-:W-:Y:S05]  /*6020*/  @P2 BRA P3, `(.L_x_1508) ;  /* 0x0000000000102947 */ /* 0x000fea0001800000 */
[----:B------:R-:W-:Y:S01]  /*6030*/  IMAD.MOV.U32 R8, RZ, RZ, R22 ;  /* 0x000000ffff087224 */ /* 0x000fe200078e0016 */
[----:B------:R-:W-:Y:S01]  /*6040*/  MOV R10, 0x6070 ;  /* 0x00006070000a7802 */ /* 0x000fe20000000f00 */
[----:B------:R-:W-:-:S07]  /*6050*/  IMAD.MOV.U32 R9, RZ, RZ, R23 ;  /* 0x000000ffff097224 */ /* 0x000fce00078e0017 */
[----:B-12---:R-:W-:Y:S05]  /*6060*/  CALL.REL.NOINC `($__internal_3_$__cuda_sm20_div_rn_f64_full) ;  /* 0x0000017000347944 */ /* 0x006fea0003c00000 */
.L_x_1508:
[----:B------:R-:W-:Y:S05]  /*6070*/  BSYNC.RECONVERGENT B2 ;  /* 0x0000000000027941 */ /* 0x000fea0003800200 */
.L_x_1507:
        /* <DEDUP_REMOVED lines=26> */
.L_x_1512:
[----:B------:R-:W-:Y:S05]  /*6220*/  BSYNC.RECONVERGENT B4 ;  /* 0x0000000000047941 */ /* 0x000fea0003800200 */
.L_x_1511:
[----:B------:R-:W-:Y:S01]  /*6230*/  VIADD R20, R11, 0x1 ;  /* 0x000000010b147836 */ /* 0x000fe20000000000 */
[----:B------:R-:W-:Y:S06]  /*6240*/  BRA `(.L_x_1513) ;  /* 0x0000000000087947 */ /* 0x000fec0003800000 */
.L_x_1510:
[----:B------:R-:W-:Y:S01]  /*6250*/  DMUL R24, RZ, R8 ;  /* 0x00000008ff187228 */ /* 0x000fe20000000000 */
[----:B------:R-:W-:-:S10]  /*6260*/  IMAD.MOV.U32 R20, RZ, RZ, 0x1 ;  /* 0x00000001ff147424 */ /* 0x000fd400078e00ff */
.L_x_1513:
[----:B------:R-:W-:Y:S05]  /*6270*/  BSYNC.RECONVERGENT B3 ;  /* 0x0000000000037941 */ /* 0x000fea0003800200 */
.L_x_1509:
        /* <DEDUP_REMOVED lines=59> */
.L_x_1515:
[----:B------:R-:W-:Y:S01]  /*6630*/  DMUL R24, RZ, R22 ;  /* 0x00000016ff187228 */ /* 0x000fe20000000000 */
[----:B0-----:R-:W-:-:S10]  /*6640*/  IMAD.MOV.U32 R7, RZ, RZ, RZ ;  /* 0x000000ffff077224 */ /* 0x001fd400078e00ff */
.L_x_1516:
[----:B------:R-:W-:Y:S05]  /*6650*/  BSYNC.RECONVERGENT B3 ;  /* 0x0000000000037941 */ /* 0x000fea0003800200 */
.L_x_1514:
        /* <DEDUP_REMOVED lines=103> */
.L_x_1518:
[----:B------:R-:W-:Y:S05]  /*6cd0*/  BSYNC.RECONVERGENT B1 ;  /* 0x0000000000017941 */ /* 0x000fea0003800200 */
.L_x_1517:
[----:B------:R-:W-:Y:S04]  /*6ce0*/  BSSY.RECONVERGENT B2, `(.L_x_1519) ;  /* 0x0000006000027945 */ /* 0x000fe80003800200 */
[----:B------:R-:W-:Y:S05]  /*6cf0*/  @P2 BRA P3, `(.L_x_1520) ;  /* 0x0000000000102947 */ /* 0x000fea0001800000 */
[----:B------:R-:W-:Y:S01]  /*6d00*/  IMAD.MOV.U32 R8, RZ, RZ, R22 ;  /* 0x000000ffff087224 */ /* 0x000fe200078e0016 */
[----:B------:R-:W-:Y:S01]  /*6d10*/  MOV R10, 0x6d40 ;  /* 0x00006d40000a7802 */ /* 0x000fe20000000f00 */
[----:B------:R-:W-:-:S07]  /*6d20*/  IMAD.MOV.U32 R9, RZ, RZ, R23 ;  /* 0x000000ffff097224 */ /* 0x000fce00078e0017 */
[----:B-12---:R-:W-:Y:S05]  /*6d30*/  CALL.REL.NOINC `($__internal_3_$__cuda_sm20_div_rn_f64_full) ;  /* 0x0000016400007944 */ /* 0x006fea0003c00000 */
.L_x_1520:
[----:B------:R-:W-:Y:S05]  /*6d40*/  BSYNC.RECONVERGENT B2 ;  /* 0x0000000000027941 */ /* 0x000fea0003800200 */
.L_x_1519:
        /* <DEDUP_REMOVED lines=26> */
.L_x_1524:
[----:B------:R-:W-:Y:S05]  /*6ef0*/  BSYNC.RECONVERGENT B4 ;  /* 0x0000000000047941 */ /* 0x000fea0003800200 */
.L_x_1523:
[----:B------:R-:W-:Y:S01]  /*6f00*/  VIADD R7, R11, 0x1 ;  /* 0x000000010b077836 */ /* 0x000fe20000000000 */
[----:B------:R-:W-:Y:S06]  /*6f10*/  BRA `(.L_x_1525) ;  /* 0x0000000000087947 */ /* 0x000fec0003800000 */
.L_x_1522:
[----:B------:R-:W-:Y:S01]  /*6f20*/  DMUL R28, RZ, R8 ;  /* 0x00000008ff1c7228 */ /* 0x000fe20000000000 */
[----:B------:R-:W-:-:S10]  /*6f30*/  IMAD.MOV.U32 R7, RZ, RZ, 0x1 ;  /* 0x00000001ff077424 */ /* 0x000fd400078e00ff */
.L_x_1525:
[----:B------:R-:W-:Y:S05]  /*6f40*/  BSYNC.RECONVERGENT B3 ;  /* 0x0000000000037941 */ /* 0x000fea0003800200 */
.L_x_1521:
        /* <DEDUP_REMOVED lines=59> */
.L_x_1527:
[----:B0-----:R-:W-:Y:S01]  /*7300*/  DMUL R24, RZ, R22 ;  /* 0x00000016ff187228 */ /* 0x001fe20000000000 */
[----:B------:R-:W-:-:S10]  /*7310*/  IMAD.MOV.U32 R20, RZ, RZ, RZ ;  /* 0x000000ffff147224 */ /* 0x000fd400078e00ff */
.L_x_1528:
[----:B------:R-:W-:Y:S05]  /*7320*/  BSYNC.RECONVERGENT B3 ;  /* 0x0000000000037941 */ /* 0x000fea0003800200 */
.L_x_1526:
        /* <DEDUP_REMOVED lines=103> */
.L_x_1530:
[----:B------:R-:W-:Y:S05]  /*79a0*/  BSYNC.RECONVERGENT B1 ;  /* 0x0000000000017941 */ /* 0x000fea0003800200 */
.L_x_1529:
[----:B------:R-:W-:Y:S04]  /*79b0*/  BSSY.RECONVERGENT B2, `(.L_x_1531) ;  /* 0x0000006000027945 */ /* 0x000fe80003800200 */
[----:B------:R-:W-:Y:S05]  /*79c0*/  @P2 BRA P3, `(.L_x_1532) ;  /* 0x0000000000102947 */ /* 0x000fea0001800000 */
[----:B------:R-:W-:Y:S01]  /*79d0*/  IMAD.MOV.U32 R8, RZ, RZ, R22 ;  /* 0x000000ffff087224 */ /* 0x000fe200078e0016 */
[----:B------:R-:W-:Y:S01]  /*79e0*/  MOV R10, 0x7a10 ;  /* 0x00007a10000a7802 */ /* 0x000fe20000000f00 */
[----:B------:R-:W-:-:S07]  /*79f0*/  IMAD.MOV.U32 R9, RZ, RZ, R23 ;  /* 0x000000ffff097224 */ /* 0x000fce00078e0017 */
[----:B-12---:R-:W-:Y:S05]  /*7a00*/  CALL.REL.NOINC `($__internal_3_$__cuda_sm20_div_rn_f64_full) ;  /* 0x0000015400cc7944 */ /* 0x006fea0003c00000 */
.L_x_1532:
[----:B------:R-:W-:Y:S05]  /*7a10*/  BSYNC.RECONVERGENT B2 ;  /* 0x0000000000027941 */ /* 0x000fea0003800200 */
.L_x_1531:
        /* <DEDUP_REMOVED lines=26> */
.L_x_1536:
[----:B------:R-:W-:Y:S05]  /*7bc0*/  BSYNC.RECONVERGENT B4 ;  /* 0x0000000000047941 */ /* 0x000fea0003800200 */
.L_x_1535:
[----:B------:R-:W-:Y:S01]  /*7bd0*/  VIADD R20, R11, 0x1 ;  /* 0x000000010b147836 */ /* 0x000fe20000000000 */
[----:B------:R-:W-:Y:S06]  /*7be0*/  BRA `(.L_x_1537) ;  /* 0x0000000000087947 */ /* 0x000fec0003800000 */
.L_x_1534:
[----:B------:R-:W-:Y:S01]  /*7bf0*/  DMUL R28, RZ, R8 ;  /* 0x00000008ff1c7228 */ /* 0x000fe20000000000 */
[----:B------:R-:W-:-:S10]  /*7c00*/  IMAD.MOV.U32 R20, RZ, RZ, 0x1 ;  /* 0x00000001ff147424 */ /* 0x000fd400078e00ff */
.L_x_1537:
[----:B------:R-:W-:Y:S05]  /*7c10*/  BSYNC.RECONVERGENT B3 ;  /* 0x0000000000037941 */ /* 0x000fea0003800200 */
.L_x_1533:
        /* <DEDUP_REMOVED lines=59> */
.L_x_1539:
[----:B0-----:R-:W-:Y:S01]  /*7fd0*/  DMUL R24, RZ, R22 ;  /* 0x00000016ff187228 */ /* 0x001fe20000000000 */
[----:B------:R-:W-:-:S10]  /*7fe0*/  IMAD.MOV.U32 R28, RZ, RZ, RZ ;  /* 0x000000ffff1c7224 */ /* 0x000fd400078e00ff */
.L_x_1540:
[----:B------:R-:W-:Y:S05]  /*7ff0*/  BSYNC.RECONVERGENT B3 ;  /* 0x0000000000037941 */ /* 0x000fea0003800200 */
.L_x_1538:
        /* <DEDUP_REMOVED lines=103> */
.L_x_1542:
[----:B------:R-:W-:Y:S05]  /*8670*/  BSYNC.RECONVERGENT B1 ;  /* 0x0000000000017941 */ /* 0x000fea0003800200 */
.L_x_1541:
[----:B------:R-:W-:Y:S04]  /*8680*/  BSSY.RECONVERGENT B2, `(.L_x_1543) ;  /* 0x0000006000027945 */ /* 0x000fe80003800200 */
[----:B------:R-:W-:Y:S05]  /*8690*/  @P2 BRA P3, `(.L_x_1544) ;  /* 0x0000000000102947 */ /* 0x000fea0001800000 */
[----:B------:R-:W-:Y:S01]  /*86a0*/  IMAD.MOV.U32 R8, RZ, RZ, R22 ;  /* 0x000000ffff087224 */ /* 0x000fe200078e0016 */
[----:B------:R-:W-:Y:S01]  /*86b0*/  MOV R10, 0x86e0 ;  /* 0x000086e0000a7802 */ /* 0x000fe20000000f00 */
[----:B------:R-:W-:-:S07]  /*86c0*/  IMAD.MOV.U32 R9, RZ, RZ, R23 ;  /* 0x000000ffff097224 */ /* 0x000fce00078e0017 */
[----:B-12---:R-:W-:Y:S05]  /*86d0*/  CALL.REL.NOINC `($__internal_3_$__cuda_sm20_div_rn_f64_full) ;  /* 0x0000014800987944 */ /* 0x006fea0003c00000 */
.L_x_1544:
[----:B------:R-:W-:Y:S05]  /*86e0*/  BSYNC.RECONVERGENT B2 ;  /* 0x0000000000027941 */ /* 0x000fea0003800200 */
.L_x_1543:
        /* <DEDUP_REMOVED lines=26> */
.L_x_1548:
[----:B------:R-:W-:Y:S05]  /*8890*/  BSYNC.RECONVERGENT B4 ;  /* 0x0000000000047941 */ /* 0x000fea0003800200 */
.L_x_1547:
[----:B------:R-:W-:Y:S01]  /*88a0*/  IADD3 R32, PT, PT, R11, 0x1, RZ ;  /* 0x000000010b207810 */ /* 0x000fe20007ffe0ff */
[----:B------:R-:W-:Y:S06]  /*88b0*/  BRA `(.L_x_1549) ;  /* 0x0000000000087947 */ /* 0x000fec0003800000 */
.L_x_1546:
[----:B------:R-:W-:Y:S01]  /*88c0*/  DMUL R22, RZ, R8 ;  /* 0x00000008ff167228 */ /* 0x000fe20000000000 */
[----:B------:R-:W-:-:S10]  /*88d0*/  IMAD.MOV.U32 R32, RZ, RZ, 0x1 ;  /* 0x00000001ff207424 */ /* 0x000fd400078e00ff */
.L_x_1549:
[----:B------:R-:W-:Y:S05]  /*88e0*/  BSYNC.RECONVERGENT B3 ;  /* 0x0000000000037941 */ /* 0x000fea0003800200 */
.L_x_1545:
        /* <DEDUP_REMOVED lines=59> */
.L_x_1551:
[----:B0-----:R-:W-:Y:S01]  /*8ca0*/  DMUL R28, RZ, R24 ;  /* 0x00000018ff1c7228 */ /* 0x001fe20000000000 */
[----:B------:R-:W-:-:S10]  /*8cb0*/  IMAD.MOV.U32 R22, RZ, RZ, RZ ;  /* 0x000000ffff167224 */ /* 0x000fd400078e00ff */
.L_x_1552:
[----:B------:R-:W-:Y:S05]  /*8cc0*/  BSYNC.RECONVERGENT B3 ;  /* 0x0000000000037941 */ /* 0x000fea0003800200 */
.L_x_1550:
        /* <DEDUP_REMOVED lines=103> */
.L_x_1554:
[----:B------:R-:W-:Y:S05]  /*9340*/  BSYNC.RECONVERGENT B1 ;  /* 0x0000000000017941 */ /* 0x000fea0003800200 */
.L_x_1553:
[----:B------:R-:W-:Y:S04]  /*9350*/  BSSY.RECONVERGENT B2, `(.L_x_1555) ;  /* 0x0000006000027945 */ /* 0x000fe80003800200 */
[----:B------:R-:W-:Y:S05]  /*9360*/  @P2 BRA P3, `(.L_x_1556) ;  /* 0x0000000000102947 */ /* 0x000fea0001800000 */
[----:B------:R-:W-:Y:S01]  /*9370*/  IMAD.MOV.U32 R8, RZ, RZ, R24 ;  /* 0x000000ffff087224 */ /* 0x000fe200078e0018 */
[----:B------:R-:W-:Y:S01]  /*9380*/  MOV R10, 0x93b0 ;  /* 0x000093b0000a7802 */ /* 0x000fe20000000f00 */
[----:B------:R-:W-:-:S07]  /*9390*/  IMAD.MOV.U32 R9, RZ, RZ, R25 ;  /* 0x000000ffff097224 */ /* 0x000fce00078e0019 */
[----:B-12---:R-:W-:Y:S05]  /*93a0*/  CALL.REL.NOINC `($__internal_3_$__cuda_sm20_div_rn_f64_full) ;  /* 0x0000013c00647944 */ /* 0x006fea0003c00000 */
.L_x_1556:
[----:B------:R-:W-:Y:S05]  /*93b0*/  BSYNC.RECONVERGENT B2 ;  /* 0x0000000000027941 */ /* 0x000fea0003800200 */
.L_x_1555:
        /* <DEDUP_REMOVED lines=26> */
.L_x_1560:
[----:B------:R-:W-:Y:S05]  /*9560*/  BSYNC.RECONVERGENT B4 ;  /* 0x0000000000047941 */ /* 0x000fea0003800200 */
.L_x_1559:
[----:B------:R-:W-:Y:S01]  /*9570*/  VIADD R22, R11, 0x1 ;  /* 0x000000010b167836 */ /* 0x000fe20000000000 */
[----:B------:R-:W-:Y:S06]  /*9580*/  BRA `(.L_x_1561) ;  /* 0x0000000000087947 */ /* 0x000fec0003800000 */
.L_x_1558:
[----:B------:R-:W-:Y:S01]  /*9590*/  DMUL R30, RZ, R8 ;  /* 0x00000008ff1e7228 */ /* 0x000fe20000000000 */
[----:B------:R-:W-:-:S10]  /*95a0*/  IMAD.MOV.U32 R22, RZ, RZ, 0x1 ;  /* 0x00000001ff167424 */ /* 0x000fd400078e00ff */
.L_x_1561:
[----:B------:R-:W-:Y:S05]  /*95b0*/  BSYNC.RECONVERGENT B3 ;  /* 0x0000000000037941 */ /* 0x000fea0003800200 */
.L_x_1557:
        /* <DEDUP_REMOVED lines=59> */
.L_x_1563:
[----:B0-----:R-:W-:Y:S01]  /*9970*/  DMUL R28, RZ, R24 ;  /* 0x00000018ff1c7228 */ /* 0x001fe20000000000 */
[----:B------:R-:W-:-:S10]  /*9980*/  IMAD.MOV.U32 R34, RZ, RZ, RZ ;  /* 0x000000ffff227224 */ /* 0x000fd400078e00ff */
.L_x_1564:
[----:B------:R-:W-:Y:S05]  /*9990*/  BSYNC.RECONVERGENT B3 ;  /* 0x0000000000037941 */ /* 0x000fea0003800200 */
.L_x_1562:
        /* <DEDUP_REMOVED lines=102> */
.L_x_1566:
[----:B------:R-:W-:Y:S05]  /*a000*/  BSYNC.RECONVERGENT B1 ;  /* 0x0000000000017941 */ /* 0x000fea0003800200 */
.L_x_1565:
[----:B------:R-:W-:Y:S04]  /*a010*/  BSSY.RECONVERGENT B2, `(.L_x_1567) ;  /* 0x0000006000027945 */ /* 0x000fe80003800200 */
[----:B------:R-:W-:Y:S05]  /*a020*/  @P2 BRA P3, `(.L_x_1568) ;  /* 0x0000000000102947 */ /* 0x000fea0001800000 */
[----:B------:R-:W-:Y:S01]  /*a030*/  IMAD.MOV.U32 R8, RZ, RZ, R24 ;  /* 0x000000ffff087224 */ /* 0x000fe200078e0018 */
[----:B------:R-:W-:Y:S01]  /*a040*/  MOV R10, 0xa070 ;  /* 0x0000a070000a7802 */ /* 0x000fe20000000f00 */
[----:B------:R-:W-:-:S07]  /*a050*/  IMAD.MOV.U32 R9, RZ, RZ, R25 ;  /* 0x000000ffff097224 */ /* 0x000fce00078e0019 */
[----:B-12---:R-:W-:Y:S05]  /*a060*/  CALL.REL.NOINC `($__internal_3_$__cuda_sm20_div_rn_f64_full) ;  /* 0x0000013000347944 */ /* 0x006fea0003c00000 */
.L_x_1568:
[----:B------:R-:W-:Y:S05]  /*a070*/  BSYNC.RECONVERGENT B2 ;  /* 0x0000000000027941 */ /* 0x000fea0003800200 */
.L_x_1567:
        /* <DEDUP_REMOVED lines=26> */
.L_x_1572:
[----:B------:R-:W-:Y:S05]  /*a220*/  BSYNC.RECONVERGENT B4 ;  /* 0x0000000000047941 */ /* 0x000fea0003800200 */
.L_x_1571:
[----:B------:R-:W-:Y:S01]  /*a230*/  VIADD R36, R11, 0x1 ;  /* 0x000000010b247836 */ /* 0x000fe20000000000 */
[----:B------:R-:W-:Y:S06]  /*a240*/  BRA `(.L_x_1573) ;  /* 0x0000000000087947 */ /* 0x000fec0003800000 */
.L_x_1570:
[----:B------:R-:W-:Y:S01]  /*a250*/  DMUL R34, RZ, R8 ;  /* 0x00000008ff227228 */ /* 0x000fe20000000000 */
[----:B------:R-:W-:-:S10]  /*a260*/  IMAD.MOV.U32 R36, RZ, RZ, 0x1 ;  /* 0x00000001ff247424 */ /* 0x000fd400078e00ff */
.L_x_1573:
[----:B------:R-:W-:Y:S05]  /*a270*/  BSYNC.RECONVERGENT B3 ;  /* 0x0000000000037941 */ /* 0x000fea0003800200 */
.L_x_1569:
        /* <DEDUP_REMOVED lines=54> */
[----:B012---:R-:W-:Y:S05]  /*a5e0*/  CALL.REL.NOINC `($_ZN3cub18CUB_300001_SM_10006detail6reduce28DeviceReduceSingleTileKernelINS2_10policy_hubIfjN4cuda3std3__44plusIfEEE10Policy1000EN6thrust24THRUST_300001_SM_1000_NS6detail15normal_iteratorINSD_10device_ptrIdEEEEPdjS9_df9integrateEEvT0_T1_T2_T3_T4_T6_$__internal_trig_reduction_slowpathd) ;  /* 0x0000013000687944 */ /* 0x007fea0003c00000 */
[----:B------:R-:W-:Y:S02]  /*a5f0*/  IMAD.MOV.U32 R24, RZ, RZ, R11 ;  /* 0x000000ffff187224 */ /* 0x000fe400078e000b */
[----:B------:R-:W-:Y:S02]  /*a600*/  IMAD.MOV.U32 R34, RZ, RZ, R8 ;  /* 0x000000ffff227224 */ /* 0x000fe400078e0008 */
[----:B------:R-:W-:Y:S01]  /*a610*/  IMAD.MOV.U32 R35, RZ, RZ, R9 ;  /* 0x000000ffff237224 */ /* 0x000fe200078e0009 */
[----:B------:R-:W-:Y:S06]  /*a620*/  BRA `(.L_x_1576) ;  /* 0x0000000000087947 */ /* 0x000fec0003800000 */
.L_x_1575:
[----:B------:R-:W-:Y:S01]  /*a630*/  DMUL R34, RZ, R28 ;  /* 0x0000001cff227228 */ /* 0x000fe20000000000 */
[----:B------:R-:W-:-:S10]  /*a640*/  IMAD.MOV.U32 R24, RZ, RZ, RZ ;  /* 0x000000ffff187224 */ /* 0x000fd400078e00ff */
.L_x_1576:
[----:B------:R-:W-:Y:S05]  /*a650*/  BSYNC.RECONVERGENT B3 ;  /* 0x0000000000037941 */ /* 0x000fea0003800200 */
.L_x_1574:
        /* <DEDUP_REMOVED lines=102> */
.L_x_1578:
[----:B------:R-:W-:Y:S05]  /*acc0*/  BSYNC.RECONVERGENT B1 ;  /* 0x0000000000017941 */ /* 0x000fea0003800200 */
.L_x_1577:
[----:B------:R-:W-:Y:S04]  /*acd0*/  BSSY.RECONVERGENT B2, `(.L_x_1579) ;  /* 0x0000006000027945 */ /* 0x000fe80003800200 */
[----:B------:R-:W-:Y:S05]  /*ace0*/  @P2 BRA P3, `(.L_x_1580) ;  /* 0x0000000000102947 */ /* 0x000fea0001800000 */
[----:B------:R-:W-:Y:S01]  /*acf0*/  IMAD.MOV.U32 R8, RZ, RZ, R28 ;  /* 0x000000ffff087224 */ /* 0x000fe200078e001c */
[----:B------:R-:W-:Y:S01]  /*ad00*/  MOV R10, 0xad30 ;  /* 0x0000ad30000a7802 */ /* 0x000fe20000000f00 */
[----:B------:R-:W-:-:S07]  /*ad10*/  IMAD.MOV.U32 R9, RZ, RZ, R29 ;  /* 0x000000ffff097224 */ /* 0x000fce00078e001d */
[----:B-12---:R-:W-:Y:S05]  /*ad20*/  CALL.REL.NOINC `($__internal_3_$__cuda_sm20_div_rn_f64_full) ;  /* 0x0000012400047944 */ /* 0x006fea0003c00000 */
.L_x_1580:
[----:B------:R-:W-:Y:S05]  /*ad30*/  BSYNC.RECONVERGENT B2 ;  /* 0x0000000000027941 */ /* 0x000fea0003800200 */
.L_x_1579:
        /* <DEDUP_REMOVED lines=26> */
.L_x_1584:
[----:B------:R-:W-:Y:S05]  /*aee0*/  BSYNC.RECONVERGENT B4 ;  /* 0x0000000000047941 */ /* 0x000fea0003800200 */
.L_x_1583:
[----:B------:R-:W-:Y:S01]  /*aef0*/  VIADD R24, R11, 0x1 ;  /* 0x000000010b187836 */ /* 0x000fe20000000000 */
[----:B------:R-:W-:Y:S06]  /*af00*/  BRA `(.L_x_1585) ;  /* 0x0000000000087947 */ /* 0x000fec0003800000 */
.L_x_1582:
[----:B------:R-:W-:Y:S01]  /*af10*/  DMUL R36, RZ, R8 ;  /* 0x00000008ff247228 */ /* 0x000fe20000000000 */
[----:B------:R-:W-:-:S10]  /*af20*/  IMAD.MOV.U32 R24, RZ, RZ, 0x1 ;  /* 0x00000001ff187424 */ /* 0x000fd400078e00ff */
.L_x_1585:
[----:B------:R-:W-:Y:S05]  /*af30*/  BSYNC.RECONVERGENT B3 ;  /* 0x0000000000037941 */ /* 0x000fea0003800200 */
.L_x_1581:
        /* <DEDUP_REMOVED lines=55> */
[----:B------:R-:W-:Y:S01]  /*b2b0*/  IMAD.MOV.U32 R36, RZ, RZ, R11 ;  /* 0x000000ffff247224 */ /* 0x000fe200078e000b */
[----:B------:R-:W-:Y:S01]  /*b2c0*/  MOV R34, R8 ;  /* 0x0000000800227202 */ /* 0x000fe20000000f00 */
[----:B------:R-:W-:Y:S01]  /*b2d0*/  IMAD.MOV.U32 R35, RZ, RZ, R9 ;  /* 0x000000ffff237224 */ /* 0x000fe200078e0009 */
[----:B------:R-:W-:Y:S06]  /*b2e0*/  BRA `(.L_x_1588) ;  /* 0x0000000000087947 */ /* 0x000fec0003800000 */
.L_x_1587:
[----:B------:R-:W-:Y:S01]  /*b2f0*/  DMUL R34, RZ, R28 ;  /* 0x0000001cff227228 */ /* 0x000fe20000000000 */
[----:B------:R-:W-:-:S10]  /*b300*/  IMAD.MOV.U32 R36, RZ, RZ, RZ ;  /* 0x000000ffff247224 */ /* 0x000fd400078e00ff */
.L_x_1588:
[----:B------:R-:W-:Y:S05]  /*b310*/  BSYNC.RECONVERGENT B3 ;  /* 0x0000000000037941 */ /* 0x000fea0003800200 */
.L_x_1586:
        /* <DEDUP_REMOVED lines=102> */
.L_x_1590:
[----:B------:R-:W-:Y:S05]  /*b980*/  BSYNC.RECONVERGENT B1 ;  /* 0x0000000000017941 */ /* 0x000fea0003800200 */
.L_x_1589:
[----:B------:R-:W-:Y:S04]  /*b990*/  BSSY.RECONVERGENT B2, `(.L_x_1591) ;  /* 0x0000006000027945 */ /* 0x000fe80003800200 */
[----:B------:R-:W-:Y:S05]  /*b9a0*/  @P2 BRA P3, `(.L_x_1592) ;  /* 0x0000000000102947 */ /* 0x000fea0001800000 */
[----:B------:R-:W-:Y:S01]  /*b9b0*/  IMAD.MOV.U32 R8, RZ, RZ, R28 ;  /* 0x000000ffff087224 */ /* 0x000fe200078e001c */
[----:B------:R-:W-:Y:S01]  /*b9c0*/  MOV R10, 0xb9f0 ;  /* 0x0000b9f0000a7802 */ /* 0x000fe20000000f00 */
[----:B------:R-:W-:-:S07]  /*b9d0*/  IMAD.MOV.U32 R9, RZ, RZ, R29 ;  /* 0x000000ffff097224 */ /* 0x000fce00078e001d */
[----:B-12---:R-:W-:Y:S05]  /*b9e0*/  CALL.REL.NOINC `($__internal_3_$__cuda_sm20_div_rn_f64_full) ;  /* 0x0000011400d47944 */ /* 0x006fea0003c00000 */
.L_x_1592:
[----:B------:R-:W-:Y:S05]  /*b9f0*/  BSYNC.RECONVERGENT B2 ;  /* 0x0000000000027941 */ /* 0x000fea0003800200 */
.L_x_1591:
        /* <DEDUP_REMOVED lines=26> */
.L_x_1596:
[----:B------:R-:W-:Y:S05]  /*bba0*/  BSYNC.RECONVERGENT B4 ;  /* 0x0000000000047941 */ /* 0x000fea0003800200 */
.L_x_1595:
[----:B------:R-:W-:Y:S01]  /*bbb0*/  VIADD R38, R11, 0x1 ;  /* 0x000000010b267836 */ /* 0x000fe20000000000 */
[----:B------:R-:W-:Y:S06]  /*bbc0*/  BRA `(.L_x_1597) ;  /* 0x0000000000087947 */ /* 0x000fec0003800000 */
.L_x_1594:
[----:B------:R-:W-:Y:S01]  /*bbd0*/  DMUL R36, RZ, R8 ;  /* 0x00000008ff247228 */ /* 0x000fe20000000000 */
[----:B------:R-:W-:-:S10]  /*bbe0*/  IMAD.MOV.U32 R38, RZ, RZ, 0x1 ;  /* 0x00000001ff267424 */ /* 0x000fd400078e00ff */
.L_x_1597:
[----:B------:R-:W-:Y:S05]  /*bbf0*/  BSYNC.RECONVERGENT B3 ;  /* 0x0000000000037941 */ /* 0x000fea0003800200 */
.L_x_1593:
[----:B------:R-:W0:Y:S01]  /*bc00*/  LDCU.64 UR8, c[0x4][0x160] ;  /* 0x01002c00ff0877ac */ /* 0x000e220008000a00 */
[----:B------:R-:W-:Y:S01]  /*bc10*/  IMAD.SHL.U32 R8, R38, 0x40, RZ ;  /* 0x0000004026087824 */ /* 0x000fe200078e00ff */
[----:B------:R-:W3:Y:S04]  /*bc20*/  LDG.E.64 R30, desc[UR6][R26.64+0xc000] ;  /* 0x00c000061a1e7981 */ /* 0x000ee8000c1e1b00 */
[----:B------:R-:W-:-:S04]  /*bc30*/  LOP3.LUT R8, R8, 0x40, RZ, 0xc0, !PT ;  /* 0x0000004008087812 */ /* 0x000fc800078ec0ff */
[----:B0-----:R-:W-:-:S04]  /*bc40*/  IADD3 R40, P0, PT, R8, UR8, RZ ;  /* 0x0000000808287c10 */ /* 0x001fc8000ff1e0ff */
[----:B------:R-:W-:-:S05]  /*bc50*/  IADD3.X R41, PT, PT, RZ, UR9, RZ, P0, !PT ;  /* 0x00000009ff297c10 */ /* 0x000fca00087fe4ff */
        /* <DEDUP_REMOVED lines=53> */
.L_x_1599:
[----:B------:R-:W-:Y:S01]  /*bfb0*/  DMUL R36, RZ, R30 ;  /* 0x0000001eff247228 */ /* 0x000fe20000000000 */
[----:B------:R-:W-:-:S10]  /*bfc0*/  IMAD.MOV.U32 R28, RZ, RZ, RZ ;  /* 0x000000ffff1c7224 */ /* 0x000fd400078e00ff */
.L_x_1600:
[----:B------:R-:W-:Y:S05]  /*bfd0*/  BSYNC.RECONVERGENT B3 ;  /* 0x0000000000037941 */ /* 0x000fea0003800200 */
.L_x_1598:
        /* <DEDUP_REMOVED lines=102> */
.L_x_1602:
[----:B------:R-:W-:Y:S05]  /*c640*/  BSYNC.RECONVERGENT B1 ;  /* 0x0000000000017941 */ /* 0x000fea0003800200 */
.L_x_1601:
[----:B------:R-:W-:Y:S04]  /*c650*/  BSSY.RECONVERGENT B2, `(.L_x_1603) ;  /* 0x0000008000027945 */ /* 0x000fe80003800200 */
[----:B------:R-:W-:Y:S05]  /*c660*/  @P2 BRA P3, `(.L_x_1604) ;  /* 0x0000000000182947 */ /* 0x000fea0001800000 */
[----:B------:R-:W-:Y:S01]  /*c670*/  IMAD.MOV.U32 R8, RZ, RZ, R30 ;  /* 0x000000ffff087224 */ /* 0x000fe200078e001e */
[----:B------:R-:W-:Y:S01]  /*c680*/  MOV R10, 0xc6b0 ;  /* 0x0000c6b0000a7802 */ /* 0x000fe20000000f00 */
[----:B------:R-:W-:-:S07]  /*c690*/  IMAD.MOV.U32 R9, RZ, RZ, R31 ;  /* 0x000000ffff097224 */ /* 0x000fce00078e001f */
[----:B-12---:R-:W-:Y:S05]  /*c6a0*/  CALL.REL.NOINC `($__internal_3_$__cuda_sm20_div_rn_f64_full) ;  /* 0x0000010800a47944 */ /* 0x006fea0003c00000 */
[----:B------:R-:W-:Y:S01]  /*c6b0*/  IMAD.MOV.U32 R34, RZ, RZ, R8 ;  /* 0x000000ffff227224 */ /* 0x000fe200078e0008 */
[----:B------:R-:W-:-:S07]  /*c6c0*/  MOV R35, R9 ;  /* 0x0000000900237202 */ /* 0x000fce0000000f00 */
.L_x_1604:
[----:B------:R-:W-:Y:S05]  /*c6d0*/  BSYNC.RECONVERGENT B2 ;  /* 0x0000000000027941 */ /* 0x000fea0003800200 */
.L_x_1603:
        /* <DEDUP_REMOVED lines=22> */
[----:B-12---:R-:W-:Y:S05]  /*c840*/  CALL.REL.NOINC `($_ZN3cub18CUB_300001_SM_10006detail6reduce28DeviceReduceSingleTileKernelINS2_10policy_hubIfjN4cuda3std3__44plusIfEEE10Policy1000EN6thrust24THRUST_300001_SM_1000_NS6detail15normal_iteratorINSD_10device_ptrIdEEEEPdjS9_df9integrateEEvT0_T1_T2_T3_T4_T6_$__internal_trig_reduction_slowpathd) ;  /* 0x0000010c00d07944 */ /* 0x006fea0003c00000 */
[----:B------:R-:W-:Y:S02]  /*c850*/  IMAD.MOV.U32 R28, RZ, RZ, R11 ;  /* 0x000000ffff1c7224 */ /* 0x000fe400078e000b */
[----:B------:R-:W-:Y:S02]  /*c860*/  IMAD.MOV.U32 R38, RZ, RZ, R8 ;  /* 0x000000ffff267224 */ /* 0x000fe400078e0008 */
[----:B------:R-:W-:-:S07]  /*c870*/  IMAD.MOV.U32 R39, RZ, RZ, R9 ;  /* 0x000000ffff277224 */ /* 0x000fce00078e0009 */
.L_x_1608:
[----:B------:R-:W-:Y:S05]  /*c880*/  BSYNC.RECONVERGENT B4 ;  /* 0x0000000000047941 */ /* 0x000fea0003800200 */
.L_x_1607:
[----:B------:R-:W-:Y:S01]  /*c890*/  VIADD R28, R28, 0x1 ;  /* 0x000000011c1c7836 */ /* 0x000fe20000000000 */
[----:B------:R-:W-:Y:S06]  /*c8a0*/  BRA `(.L_x_1609) ;  /* 0x0000000000087947 */ /* 0x000fec0003800000 */
.L_x_1606:
[----:B------:R-:W-:Y:S01]  /*c8b0*/  DMUL R38, RZ, R34 ;  /* 0x00000022ff267228 */ /* 0x000fe20000000000 */
[----:B------:R-:W-:-:S10]  /*c8c0*/  IMAD.MOV.U32 R28, RZ, RZ, 0x1 ;  /* 0x00000001ff1c7424 */ /* 0x000fd400078e00ff */
.L_x_1609:
[----:B------:R-:W-:Y:S05]  /*c8d0*/  BSYNC.RECONVERGENT B3 ;  /* 0x0000000000037941 */ /* 0x000fea0003800200 */
.L_x_1605:
        /* <DEDUP_REMOVED lines=59> */
.L_x_1611:
[----:B------:R-:W-:Y:S01]  /*cc90*/  DMUL R36, RZ, R30 ;  /* 0x0000001eff247228 */ /* 0x000fe20000000000 */
[----:B------:R-:W-:-:S10]  /*cca0*/  IMAD.MOV.U32 R38, RZ, RZ, RZ ;  /* 0x000000ffff267224 */ /* 0x000fd400078e00ff */
.L_x_1612:
[----:B------:R-:W-:Y:S05]  /*ccb0*/  BSYNC.RECONVERGENT B3 ;  /* 0x0000000000037941 */ /* 0x000fea0003800200 */
.L_x_1610:
        /* <DEDUP_REMOVED lines=87> */
[----:B------:R-:W-:Y:S01]  /*d230*/  LEA R39, R10, R33, 0x14 ;  /* 0x000000210a277211 */ /* 0x000fe200078ea0ff */
[----:B------:R-:W-:Y:S01]  /*d240*/  IMAD.MOV.U32 R38, RZ, RZ, R32 ;  /* 0x000000ffff267224 */ /* 0x000fe200078e0020 */
        /* <DEDUP_REMOVED lines=13> */
.L_x_1614:
[----:B------:R-:W-:Y:S05]  /*d320*/  BSYNC.RECONVERGENT B1 ;  /* 0x0000000000017941 */ /* 0x000fea0003800200 */
.L_x_1613:
[----:B------:R-:W-:Y:S04]  /*d330*/  BSSY.RECONVERGENT B2, `(.L_x_1615) ;  /* 0x0000008000027945 */ /* 0x000fe80003800200 */
[----:B------:R-:W-:Y:S05]  /*d340*/  @P2 BRA P3, `(.L_x_1616) ;  /* 0x0000000000182947 */ /* 0x000fea0001800000 */
[----:B------:R-:W-:Y:S01]  /*d350*/  IMAD.MOV.U32 R8, RZ, RZ, R30 ;  /* 0x000000ffff087224 */ /* 0x000fe200078e001e */
[----:B------:R-:W-:Y:S01]  /*d360*/  MOV R10, 0xd390 ;  /* 0x0000d390000a7802 */ /* 0x000fe20000000f00 */
[----:B------:R-:W-:-:S07]  /*d370*/  IMAD.MOV.U32 R9, RZ, RZ, R31 ;  /* 0x000000ffff097224 */ /* 0x000fce00078e001f */
[----:B-12---:R-:W-:Y:S05]  /*d380*/  CALL.REL.NOINC `($__internal_3_$__cuda_sm20_div_rn_f64_full) ;  /* 0x000000fc006c7944 */ /* 0x006fea0003c00000 */
[----:B------:R-:W-:Y:S02]  /*d390*/  IMAD.MOV.U32 R34, RZ, RZ, R8 ;  /* 0x000000ffff227224 */ /* 0x000fe400078e0008 */
[----:B------:R-:W-:-:S07]  /*d3a0*/  IMAD.MOV.U32 R35, RZ, RZ, R9 ;  /* 0x000000ffff237224 */ /* 0x000fce00078e0009 */
.L_x_1616:
[----:B------:R-:W-:Y:S05]  /*d3b0*/  BSYNC.RECONVERGENT B2 ;  /* 0x0000000000027941 */ /* 0x000fea0003800200 */
.L_x_1615:
        /* <DEDUP_REMOVED lines=26> */
.L_x_1620:
[----:B------:R-:W-:Y:S05]  /*d560*/  BSYNC.RECONVERGENT B4 ;  /* 0x0000000000047941 */ /* 0x000fea0003800200 */
.L_x_1619:
[----:B------:R-:W-:Y:S01]  /*d570*/  VIADD R40, R40, 0x1 ;  /* 0x0000000128287836 */ /* 0x000fe20000000000 */
[----:B------:R-:W-:Y:S06]  /*d580*/  BRA `(.L_x_1621) ;  /* 0x0000000000087947 */ /* 0x000fec0003800000 */
.L_x_1618:
[----:B------:R-:W-:Y:S01]  /*d590*/  DMUL R36, RZ, R34 ;  /* 0x00000022ff247228 */ /* 0x000fe20000000000 */
[----:B------:R-:W-:-:S10]  /*d5a0*/  IMAD.MOV.U32 R40, RZ, RZ, 0x1 ;  /* 0x00000001ff287424 */ /* 0x000fd400078e00ff */
.L_x_1621:
[----:B------:R-:W-:Y:S05]  /*d5b0*/  BSYNC.RECONVERGENT B3 ;  /* 0x0000000000037941 */ /* 0x000fea0003800200 */
.L_x_1617:
        /* <DEDUP_REMOVED lines=59> */
.L_x_1623:
[----:B0-----:R-:W-:Y:S01]  /*d970*/  DMUL R38, RZ, R32 ;  /* 0x00000020ff267228 */ /* 0x001fe20000000000 */
[----:B------:R-:W-:-:S10]  /*d980*/  IMAD.MOV.U32 R30, RZ, RZ, RZ ;  /* 0x000000ffff1e7224 */ /* 0x000fd400078e00ff */
.L_x_1624:
[----:B------:R-:W-:Y:S05]  /*d990*/  BSYNC.RECONVERGENT B3 ;  /* 0x0000000000037941 */ /* 0x000fea0003800200 */
.L_x_1622:
        /* <DEDUP_REMOVED lines=102> */
.L_x_1626:
[----:B------:R-:W-:Y:S05]  /*e000*/  BSYNC.RECONVERGENT B1 ;  /* 0x0000000000017941 */ /* 0x000fea0003800200 */
.L_x_1625:
        /* <DEDUP_REMOVED lines=8> */
.L_x_1628:
[----:B------:R-:W-:Y:S05]  /*e090*/  BSYNC.RECONVERGENT B2 ;  /* 0x0000000000027941 */ /* 0x000fea0003800200 */
.L_x_1627:
        /* <DEDUP_REMOVED lines=26> */
[----:B------:R-:W-:-:S07]  /*e240*/  IMAD.MOV.U32 R35, RZ, RZ, R9 ;  /* 0x000000ffff237224 */ /* 0x000fce00078e0009 */
.L_x_1632:
[----:B------:R-:W-:Y:S05]  /*e250*/  BSYNC.RECONVERGENT B4 ;  /* 0x0000000000047941 */ /* 0x000fea0003800200 */
.L_x_1631:
[----:B------:R-:W-:Y:S01]  /*e260*/  VIADD R30, R30, 0x1 ;  /* 0x000000011e1e7836 */ /* 0x000fe20000000000 */
[----:B------:R-:W-:Y:S06]  /*e270*/  BRA `(.L_x_1633) ;  /* 0x0000000000087947 */ /* 0x000fec0003800000 */
.L_x_1630:
[----:B------:R-:W-:Y:S01]  /*e280*/  DMUL R34, RZ, R12 ;  /* 0x0000000cff227228 */ /* 0x000fe20000000000 */
[----:B------:R-:W-:-:S10]  /*e290*/  IMAD.MOV.U32 R30, RZ, RZ, 0x1 ;  /* 0x00000001ff1e7424 */ /* 0x000fd400078e00ff */
.L_x_1633:
[----:B------:R-:W-:Y:S05]  /*e2a0*/  BSYNC.RECONVERGENT B3 ;  /* 0x0000000000037941 */ /* 0x000fea0003800200 */
.L_x_1629:
        /* <DEDUP_REMOVED lines=54> */
[----:B-12---:R-:W-:Y:S05]  /*e610*/  CALL.REL.NOINC `($_ZN3cub18CUB_300001_SM_10006detail6reduce28DeviceReduceSingleTileKernelINS2_10policy_hubIfjN4cuda3std3__44plusIfEEE10Policy1000EN6thrust24THRUST_300001_SM_1000_NS6detail15normal_iteratorINSD_10device_ptrIdEEEEPdjS9_df9integrateEEvT0_T1_T2_T3_T4_T6_$__internal_trig_reduction_slowpathd) ;  /* 0x000000f0005c7944 */ /* 0x006fea0003c00000 */
[----:B------:R-:W-:Y:S02]  /*e620*/  IMAD.MOV.U32 R27, RZ, RZ, R11 ;  /* 0x000000ffff1b7224 */ /* 0x000fe400078e000b */
[----:B------:R-:W-:Y:S02]  /*e630*/  IMAD.MOV.U32 R38, RZ, RZ, R8 ;  /* 0x000000ffff267224 */ /* 0x000fe400078e0008 */
[----:B------:R-:W-:Y:S01]  /*e640*/  IMAD.MOV.U32 R39, RZ, RZ, R9 ;  /* 0x000000ffff277224 */ /* 0x000fe200078e0009 */
[----:B------:R-:W-:Y:S06]  /*e650*/  BRA `(.L_x_1636) ;  /* 0x0000000000087947 */ /* 0x000fec0003800000 */
.L_x_1635:
[----:B------:R-:W-:Y:S01]  /*e660*/  DMUL R38, RZ, R32 ;  /* 0x00000020ff267228 */ /* 0x000fe20000000000 */
[----:B0-----:R-:W-:-:S10]  /*e670*/  IMAD.MOV.U32 R27, RZ, RZ, RZ ;  /* 0x000000ffff1b7224 */ /* 0x001fd400078e00ff */
.L_x_1636:
[----:B------:R-:W-:Y:S05]  /*e680*/  BSYNC.RECONVERGENT B3 ;  /* 0x0000000000037941 */ /* 0x000fea0003800200 */
.L_x_1634:
        /* <DEDUP_REMOVED lines=102> */
.L_x_1638:
[----:B------:R-:W-:Y:S05]  /*ecf0*/  BSYNC.RECONVERGENT B1 ;  /* 0x0000000000017941 */ /* 0x000fea0003800200 */
.L_x_1637:
        /* <DEDUP_REMOVED lines=8> */
.L_x_1640:
[----:B------:R-:W-:Y:S05]  /*ed80*/  BSYNC.RECONVERGENT B2 ;  /* 0x0000000000027941 */ /* 0x000fea0003800200 */
.L_x_1639:
        /* <DEDUP_REMOVED lines=24> */
[----:B------:R-:W-:Y:S01]  /*ef10*/  MOV R27, R11 ;  /* 0x0000000b001b7202 */ /* 0x000fe20000000f00 */
[----:B------:R-:W-:Y:S02]  /*ef20*/  IMAD.MOV.U32 R36, RZ, RZ, R8 ;  /* 0x000000ffff247224 */ /* 0x000fe400078e0008 */
[----:B------:R-:W-:-:S07]  /*ef30*/  IMAD.MOV.U32 R37, RZ, RZ, R9 ;  /* 0x000000ffff257224 */ /* 0x000fce00078e0009 */
.L_x_1644:
[----:B------:R-:W-:Y:S05]  /*ef40*/  BSYNC.RECONVERGENT B4 ;  /* 0x0000000000047941 */ /* 0x000fea0003800200 */
.L_x_1643:
[----:B------:R-:W-:Y:S01]  /*ef50*/  VIADD R27, R27, 0x1 ;  /* 0x000000011b1b7836 */ /* 0x000fe20000000000 */
[----:B------:R-:W-:Y:S06]  /*ef60*/  BRA `(.L_x_1645) ;  /* 0x0000000000087947 */ /* 0x000fec0003800000 */
.L_x_1642:
[----:B------:R-:W-:Y:S01]  /*ef70*/  DMUL R36, RZ, R12 ;  /* 0x0000000cff247228 */ /* 0x000fe20000000000 */
[----:B------:R-:W-:-:S10]  /*ef80*/  IMAD.MOV.U32 R27, RZ, RZ, 0x1 ;  /* 0x00000001ff1b7424 */ /* 0x000fd400078e00ff */
.L_x_1645:
[----:B------:R-:W-:Y:S05]  /*ef90*/  BSYNC.RECONVERGENT B3 ;  /* 0x0000000000037941 */ /* 0x000fea0003800200 */
.L_x_1641:
[----:B------:R-:W0:Y:S01]  /*efa0*/  LDCU.64 UR8, c[0x4][0x160] ;  /* 0x01002c00ff0877ac */ /* 0x000e220008000a00 */
[C---:B------:R-:W-:Y:S01]  /*efb0*/  IMAD.SHL.U32 R8, R27.reuse, 0x40, RZ ;  /* 0x000000401b087824 */ /* 0x040fe200078e00ff */
[----:B------:R-:W-:Y:S01]  /*efc0*/  LOP3.LUT R30, R27, 0x1, RZ, 0xc0, !PT ;  /* 0x000000011b1e7812 */ /* 0x000fe200078ec0ff */
[----:B------:R-:W-:Y:S01]  /*efd0*/  IMAD.MOV.U32 R32, RZ, RZ, 0x20fd8164 ;  /* 0x20fd8164ff207424 */ /* 0x000fe200078e00ff */
[----:B------:R-:W-:Y:S01]  /*efe0*/  DMUL R34, R36, R36 ;  /* 0x0000002424227228 */ /* 0x000fe20000000000 */
[----:B------:R-:W3:Y:S01]  /*eff0*/  LDCU UR5, c[0x0][0x390] ;  /* 0x00007200ff0577ac */ /* 0x000ee20008000800 */
[----:B------:R-:W-:-:S04]  /*f000*/  LOP3.LUT R8, R8, 0x40, RZ, 0xc0, !PT ;  /* 0x0000004008087812 */ /* 0x000fc800078ec0ff */
[----:B0-----:R-:W-:-:S05]  /*f010*/  IADD3 R40, P0, PT, R8, UR8, RZ ;  /* 0x0000000808287c10 */ /* 0x001fca000ff1e0ff */
[----:B------:R-:W-:-:S05]  /*f020*/  IMAD.X R41, RZ, RZ, UR9, P0 ;  /* 0x00000009ff297e24 */ /* 0x000fca00080e06ff */
[----:B------:R-:W4:Y:S04]  /*f030*/  LDG.E.128.CONSTANT R8, desc[UR6][R40.64] ;  /* 0x0000000628087981 */ /* 0x000f28000c1e9d00 */
[----:B------:R-:W5:Y:S04]  /*f040*/  LDG.E.128.CONSTANT R12, desc[UR6][R40.64+0x10] ;  /* 0x00001006280c7981 */ /* 0x000f68000c1e9d00 */
[----:B------:R-:W2:Y:S01]  /*f050*/  LDG.E.128.CONSTANT R16, desc[UR6][R40.64+0x20] ;  /* 0x0000200628107981 */ /* 0x000ea2000c1e9d00 */
[----:B------:R-:W-:Y:S01]  /*f060*/  ISETP.NE.U32.AND P0, PT, R30, 0x1, PT ;  /* 0x000000011e00780c */ /* 0x000fe20003f05070 */
[----:B------:R-:W-:-:S02]  /*f070*/  IMAD.MOV.U32 R30, RZ, RZ, 0x3da8ff83 ;  /* 0x3da8ff83ff1e7424 */ /* 0x000fc400078e00ff */
[----:B-1----:R-:W-:Y:S01]  /*f080*/  FADD R2, R21, R2 ;  /* 0x0000000215027221 */ /* 0x002fe20000000000 */
[----:B------:R-:W-:Y:S01]  /*f090*/  FADD R5, R4, R5 ;  /* 0x0000000504057221 */ /* 0x000fe20000000000 */
[----:B------:R-:W-:Y:S01]  /*f0a0*/  FSEL R32, R32, -8.06006814911005101289e+34, !P0 ;  /* 0xf9785eba20207808 */ /* 0x000fe20004000000 */
[----:B---3--:R-:W-:Y:S01]  /*f0b0*/  UIADD3 UR11, UPT, UPT, UR5, -0x2000, URZ ;  /* 0xffffe000050b7890 */ /* 0x008fe2000fffe0ff */
[----:B------:R-:W-:Y:S01]  /*f0c0*/  FSEL R33, -R30, 0.11223486810922622681, !P0 ;  /* 0x3de5db651e217808 */ /* 0x000fe20004000100 */
[----:B------:R-:W-:Y:S01]  /*f0d0*/  FADD R2, R2, R5 ;  /* 0x0000000502027221 */ /* 0x000fe20000000000 */
[----:B------:R-:W-:Y:S01]  /*f0e0*/  FADD R6, R6, R7 ;  /* 0x0000000706067221 */ /* 0x000fe20000000000 */
[----:B------:R-:W-:Y:S01]  /*f0f0*/  FADD R23, R20, R23 ;  /* 0x0000001714177221 */ /* 0x000fe20000000000 */
[----:B------:R-:W-:Y:S01]  /*f100*/  FADD R22, R22, R25 ;  /* 0x0000001916167221 */ /* 0x000fe20000000000 */
[----:B------:R-:W-:Y:S01]  /*f110*/  FADD R29, R24, R29 ;  /* 0x0000001d181d7221 */ /* 0x000fe20000000000 */
[----:B------:R-:W-:Y:S01]  /*f120*/  FADD R28, R28, R31 ;  /* 0x0000001f1c1c7221 */ /* 0x000fe20000000000 */
[----:B------:R-:W-:Y:S01]  /*f130*/  UISETP.GE.U32.AND UP0, UPT, UR11, 0x2000, UPT ;  /* 0x000020000b00788c */ /* 0x000fe2000bf06070 */
[----:B------:R-:W-:Y:S01]  /*f140*/  FADD R23, R6, R23 ;  /* 0x0000001706177221 */ /* 0x000fe20000000000 */
[----:B------:R-:W-:Y:S01]  /*f150*/  FADD R22, R22, R29 ;  /* 0x0000001d16167221 */ /* 0x000fe20000000000 */
[----:B------:R-:W-:-:S02]  /*f160*/  UMOV UR10, 0x2000 ;  /* 0x00002000000a7882 */ /* 0x000fc40000000000 */
[----:B------:R-:W-:Y:S01]  /*f170*/  FADD R2, R2, R23 ;  /* 0x0000001702027221 */ /* 0x000fe20000000000 */
        /* <DEDUP_REMOVED lines=15> */
[----:B------:R-:W0:Y:S02]  /*f270*/  F2F.F32.F64 R39, R38 ;  /* 0x0000002600277310 */ /* 0x000e240000301000 */
[----:B0-----:R-:W-:-:S04]  /*f280*/  FADD R5, R26, R39 ;  /* 0x000000271a057221 */ /* 0x001fc80000000000 */
[----:B------:R-:W-:-:S04]  /*f290*/  FADD R5, R28, R5 ;  /* 0x000000051c057221 */ /* 0x000fc80000000000 */
[----:B------:R-:W-:-:S04]  /*f2a0*/  FADD R5, R22, R5 ;  /* 0x0000000516057221 */ /* 0x000fc80000000000 */
[----:B------:R-:W-:Y:S01]  /*f2b0*/  FADD R21, R2, R5 ;  /* 0x0000000502157221 */ /* 0x000fe20000000000 */
[----:B------:R-:W-:Y:S06]  /*f2c0*/  BRA.U !UP0, `(.L_x_1646) ;  /* 0x000000cd08487547 */ /* 0x000fec000b800000 */
[----:B------:R-:W0:Y:S01]  /*f2d0*/  LDC.64 R26, c[0x0][0x380] ;  /* 0x0000e000ff1a7b82 */ /* 0x000e220000000a00 */
[----:B------:R-:W1:Y:S01]  /*f2e0*/  LDCU UR5, c[0x0][0x390] ;  /* 0x00007200ff0577ac */ /* 0x000e620008000800 */
[----:B------:R-:W2:Y:S01]  /*f2f0*/  LDCU.64 UR8, c[0x4][0x160] ;  /* 0x01002c00ff0877ac */ /* 0x000ea20008000a00 */
[----:B------:R-:W-:-:S05]  /*f300*/  UMOV UR10, 0x2000 ;  /* 0x00002000000a7882 */ /* 0x000fca0000000000 */
.L_x_1838:
[----:B------:R-:W-:-:S04]  /*f310*/  VIADD R29, R0, UR10 ;  /* 0x0000000a001d7c36 */ /* 0x000fc80008000000 */
[----:B0-----:R-:W-:-:S05]  /*f320*/  IMAD.WIDE.U32 R28, R29, 0x8, R26 ;  /* 0x000000081d1c7825 */ /* 0x001fca00078e001a */
        /* <DEDUP_REMOVED lines=29> */
.L_x_1648:
[----:B-12---:R-:W-:Y:S05]  /*f500*/  BSYNC.RECONVERGENT B3 ;  /* 0x0000000000037941 */ /* 0x006fea0003800200 */
.L_x_1647:
        /* <DEDUP_REMOVED lines=102> */
.L_x_1650:
[----:B------:R-:W-:Y:S05]  /*fb70*/  BSYNC.RECONVERGENT B1 ;  /* 0x0000000000017941 */ /* 0x000fea0003800200 */
.L_x_1649:
[----:B------:R-:W-:Y:S04]  /*fb80*/  BSSY.RECONVERGENT B2, `(.L_x_1651) ;  /* 0x0000006000027945 */ /* 0x000fe80003800200 */
[----:B------:R-:W-:Y:S05]  /*fb90*/  @P2 BRA P3, `(.L_x_1652) ;  /* 0x0000000000102947 */ /* 0x000fea0001800000 */
[----:B------:R-:W-:Y:S01]  /*fba0*/  IMAD.MOV.U32 R8, RZ, RZ, R6 ;  /* 0x000000ffff087224 */ /* 0x000fe200078e0006 */
[----:B------:R-:W-:Y:S01]  /*fbb0*/  MOV R10, 0xfbe0 ;  /* 0x0000fbe0000a7802 */ /* 0x000fe20000000f00 */
[----:B------:R-:W-:-:S07]  /*fbc0*/  IMAD.MOV.U32 R9, RZ, RZ, R7 ;  /* 0x000000ffff097224 */ /* 0x000fce00078e0007 */
[----:B------:R-:W-:Y:S05]  /*fbd0*/  CALL.REL.NOINC `($__internal_3_$__cuda_sm20_div_rn_f64_full) ;  /* 0x000000d400587944 */ /* 0x000fea0003c00000 */
.L_x_1652:
[----:B------:R-:W-:Y:S05]  /*fbe0*/  BSYNC.RECONVERGENT B2 ;  /* 0x0000000000027941 */ /* 0x000fea0003800200 */
.L_x_1651:
        /* <DEDUP_REMOVED lines=29> */
.L_x_1656:
[----:B------:R-:W-:Y:S05]  /*fdc0*/  BSYNC.RECONVERGENT B4 ;  /* 0x0000000000047941 */ /* 0x000fea0003800200 */
.L_x_1655:
[----:B------:R-:W-:-:S07]  /*fdd0*/  VIADD R2, R2, 0x1 ;  /* 0x0000000102027836 */ /* 0x000fce0000000000 */
.L_x_1654:
[----:B------:R-:W-:Y:S05]  /*fde0*/  BSYNC.RECONVERGENT B3 ;  /* 0x0000000000037941 */ /* 0x000fea0003800200 */
.L_x_1653:
        /* <DEDUP_REMOVED lines=58> */
.L_x_1658:
[----:B------:R-:W-:Y:S01]  /*10190*/  DMUL R22, RZ, R6 ;  /* 0x00000006ff167228 */ /* 0x000fe20000000000 */
[----:B0-----:R-:W-:-:S10]  /*101a0*/  IMAD.MOV.U32 R4, RZ, RZ, RZ ;  /* 0x000000ffff047224 */ /* 0x001fd400078e00ff */
.L_x_1659:
[----:B------:R-:W-:Y:S05]  /*101b0*/  BSYNC.RECONVERGENT B3 ;  /* 0x0000000000037941 */ /* 0x000fea0003800200 */
.L_x_1657:
        /* <DEDUP_REMOVED lines=21> */
[----:B------:R-:W-:Y:S01]  /*10310*/  MOV R12, 0x652b82fe ;  /* 0x652b82fe000c7802 */ /* 0x000fe20000000f00 */
[----:B------:R-:W-:-:S06]  /*10320*/  IMAD.MOV.U32 R13, RZ, RZ, 0x3ff71547 ;  /* 0x3ff71547ff0d7424 */ /* 0x000fcc00078e00ff */
        /* <DEDUP_REMOVED lines=79> */
.L_x_1661:
[----:B------:R-:W-:Y:S05]  /*10820*/  BSYNC.RECONVERGENT B1 ;  /* 0x0000000000017941 */ /* 0x000fea0003800200 */
.L_x_1660:
[----:B------:R-:W-:Y:S04]  /*10830*/  BSSY.RECONVERGENT B2, `(.L_x_1662) ;  /* 0x0000006000027945 */ /* 0x000fe80003800200 */
[----:B------:R-:W-:Y:S05]  /*10840*/  @P2 BRA P3, `(.L_x_1663) ;  /* 0x0000000000102947 */ /* 0x000fea0001800000 */
[----:B------:R-:W-:Y:S01]  /*10850*/  IMAD.MOV.U32 R8, RZ, RZ, R6 ;  /* 0x000000ffff087224 */ /* 0x000fe200078e0006 */
[----:B------:R-:W-:Y:S01]  /*10860*/  MOV R10, 0x10890 ;  /* 0x00010890000a7802 */ /* 0x000fe20000000f00 */
[----:B------:R-:W-:-:S07]  /*10870*/  IMAD.MOV.U32 R9, RZ, RZ, R7 ;  /* 0x000000ffff097224 */ /* 0x000fce00078e0007 */
[----:B-1----:R-:W-:Y:S05]  /*10880*/  CALL.REL.NOINC `($__internal_3_$__cuda_sm20_div_rn_f64_full) ;  /* 0x000000c8002c7944 */ /* 0x002fea0003c00000 */
.L_x_1663:
[----:B------:R-:W-:Y:S05]  /*10890*/  BSYNC.RECONVERGENT B2 ;  /* 0x0000000000027941 */ /* 0x000fea0003800200 */
.L_x_1662:
        /* <DEDUP_REMOVED lines=27> */
.L_x_1667:
[----:B------:R-:W-:Y:S05]  /*10a50*/  BSYNC.RECONVERGENT B4 ;  /* 0x0000000000047941 */ /* 0x000fea0003800200 */
.L_x_1666:
[----:B------:R-:W-:Y:S01]  /*10a60*/  VIADD R20, R6, 0x1 ;  /* 0x0000000106147836 */ /* 0x000fe20000000000 */
[----:B------:R-:W-:Y:S06]  /*10a70*/  BRA `(.L_x_1668) ;  /* 0x0000000000087947 */ /* 0x000fec0003800000 */
.L_x_1665:
[----:B------:R-:W-:Y:S01]  /*10a80*/  DMUL R22, RZ, R8 ;  /* 0x00000008ff167228 */ /* 0x000fe20000000000 */
[----:B------:R-:W-:-:S10]  /*10a90*/  IMAD.MOV.U32 R20, RZ, RZ, 0x1 ;  /* 0x00000001ff147424 */ /* 0x000fd400078e00ff */
.L_x_1668:
[----:B------:R-:W-:Y:S05]  /*10aa0*/  BSYNC.RECONVERGENT B3 ;  /* 0x0000000000037941 */ /* 0x000fea0003800200 */
.L_x_1664:
        /* <DEDUP_REMOVED lines=56> */
[----:B------:R-:W-:Y:S01]  /*10e30*/  IMAD.MOV.U32 R23, RZ, RZ, R9 ;  /* 0x000000ffff177224 */ /* 0x000fe200078e0009 */
[----:B------:R-:W-:Y:S06]  /*10e40*/  BRA `(.L_x_1671) ;  /* 0x0000000000087947 */ /* 0x000fec0003800000 */
.L_x_1670:
[----:B------:R-:W-:Y:S01]  /*10e50*/  DMUL R22, RZ, R6 ;  /* 0x00000006ff167228 */ /* 0x000fe20000000000 */
[----:B0-----:R-:W-:-:S10]  /*10e60*/  IMAD.MOV.U32 R5, RZ, RZ, RZ ;  /* 0x000000ffff057224 */ /* 0x001fd400078e00ff */
.L_x_1671:
[----:B------:R-:W-:Y:S05]  /*10e70*/  BSYNC.RECONVERGENT B3 ;  /* 0x0000000000037941 */ /* 0x000fea0003800200 */
.L_x_1669:
        /* <DEDUP_REMOVED lines=102> */
.L_x_1673:
[----:B------:R-:W-:Y:S05]  /*114e0*/  BSYNC.RECONVERGENT B1 ;  /* 0x0000000000017941 */ /* 0x000fea0003800200 */
.L_x_1672:
[----:B------:R-:W-:Y:S04]  /*114f0*/  BSSY.RECONVERGENT B2, `(.L_x_1674) ;  /* 0x0000006000027945 */ /* 0x000fe80003800200 */
[----:B------:R-:W-:Y:S05]  /*11500*/  @P2 BRA P3, `(.L_x_1675) ;  /* 0x0000000000102947 */ /* 0x000fea0001800000 */
[----:B------:R-:W-:Y:S01]  /*11510*/  IMAD.MOV.U32 R8, RZ, RZ, R6 ;  /* 0x000000ffff087224 */ /* 0x000fe200078e0006 */
[----:B------:R-:W-:Y:S01]  /*11520*/  MOV R10, 0x11550 ;  /* 0x00011550000a7802 */ /* 0x000fe20000000f00 */
[----:B------:R-:W-:-:S07]  /*11530*/  IMAD.MOV.U32 R9, RZ, RZ, R7 ;  /* 0x000000ffff097224 */ /* 0x000fce00078e0007 */
[----:B-12---:R-:W-:Y:S05]  /*11540*/  CALL.REL.NOINC `($__internal_3_$__cuda_sm20_div_rn_f64_full) ;  /* 0x000000b800fc7944 */ /* 0x006fea0003c00000 */
.L_x_1675:
[----:B------:R-:W-:Y:S05]  /*11550*/  BSYNC.RECONVERGENT B2 ;  /* 0x0000000000027941 */ /* 0x000fea0003800200 */
.L_x_1674:
        /* <DEDUP_REMOVED lines=27> */
.L_x_1679:
[----:B------:R-:W-:Y:S05]  /*11710*/  BSYNC.RECONVERGENT B4 ;  /* 0x0000000000047941 */ /* 0x000fea0003800200 */
.L_x_1678:
[----:B------:R-:W-:Y:S01]  /*11720*/  IADD3 R5, PT, PT, R5, 0x1, RZ ;  /* 0x0000000105057810 */ /* 0x000fe20007ffe0ff */
[----:B------:R-:W-:Y:S06]  /*11730*/  BRA `(.L_x_1680) ;  /* 0x0000000000087947 */ /* 0x000fec0003800000 */
.L_x_1677:
[----:B------:R-:W-:Y:S01]  /*11740*/  DMUL R24, RZ, R8 ;  /* 0x00000008ff187228 */ /* 0x000fe20000000000 */
[----:B------:R-:W-:-:S10]  /*11750*/  IMAD.MOV.U32 R5, RZ, RZ, 0x1 ;  /* 0x00000001ff057424 */ /* 0x000fd400078e00ff */
.L_x_1680:
[----:B------:R-:W-:Y:S05]  /*11760*/  BSYNC.RECONVERGENT B3 ;  /* 0x0000000000037941 */ /* 0x000fea0003800200 */
.L_x_1676:
        /* <DEDUP_REMOVED lines=58> */
.L_x_1682:
[----:B0-----:R-:W-:Y:S01]  /*11b10*/  DMUL R22, RZ, R6 ;  /* 0x00000006ff167228 */ /* 0x001fe20000000000 */
[----:B------:R-:W-:-:S10]  /*11b20*/  IMAD.MOV.U32 R20, RZ, RZ, RZ ;  /* 0x000000ffff147224 */ /* 0x000fd400078e00ff */
.L_x_1683:
[----:B------:R-:W-:Y:S05]  /*11b30*/  BSYNC.RECONVERGENT B3 ;  /* 0x0000000000037941 */ /* 0x000fea0003800200 */
.L_x_1681:
        /* <DEDUP_REMOVED lines=102> */
.L_x_1685:
[----:B------:R-:W-:Y:S05]  /*121a0*/  BSYNC.RECONVERGENT B1 ;  /* 0x0000000000017941 */ /* 0x000fea0003800200 */
.L_x_1684:
[----:B------:R-:W-:Y:S04]  /*121b0*/  BSSY.RECONVERGENT B2, `(.L_x_1686) ;  /* 0x0000006000027945 */ /* 0x000fe80003800200 */
[----:B------:R-:W-:Y:S05]  /*121c0*/  @P2 BRA P3, `(.L_x_1687) ;  /* 0x0000000000102947 */ /* 0x000fea0001800000 */
[----:B------:R-:W-:Y:S01]  /*121d0*/  IMAD.MOV.U32 R8, RZ, RZ, R6 ;  /* 0x000000ffff087224 */ /* 0x000fe200078e0006 */
[----:B------:R-:W-:Y:S01]  /*121e0*/  MOV R10, 0x12210 ;  /* 0x00012210000a7802 */ /* 0x000fe20000000f00 */
[----:B------:R-:W-:-:S07]  /*121f0*/  IMAD.MOV.U32 R9, RZ, RZ, R7 ;  /* 0x000000ffff097224 */ /* 0x000fce00078e0007 */
[----:B-12---:R-:W-:Y:S05]  /*12200*/  CALL.REL.NOINC `($__internal_3_$__cuda_sm20_div_rn_f64_full) ;  /* 0x000000ac00cc7944 */ /* 0x006fea0003c00000 */
.L_x_1687:
[----:B------:R-:W-:Y:S05]  /*12210*/  BSYNC.RECONVERGENT B2 ;  /* 0x0000000000027941 */ /* 0x000fea0003800200 */
.L_x_1686:
        /* <DEDUP_REMOVED lines=26> */
.L_x_1691:
[----:B------:R-:W-:Y:S05]  /*123c0*/  BSYNC.RECONVERGENT B4 ;  /* 0x0000000000047941 */ /* 0x000fea0003800200 */
.L_x_1690:
[----:B------:R-:W-:Y:S01]  /*123d0*/  VIADD R20, R11, 0x1 ;  /* 0x000000010b147836 */ /* 0x000fe20000000000 */
[----:B------:R-:W-:Y:S06]  /*123e0*/  BRA `(.L_x_1692) ;  /* 0x0000000000087947 */ /* 0x000fec0003800000 */
.L_x_1689:
[----:B------:R-:W-:Y:S01]  /*123f0*/  DMUL R6, RZ, R8 ;  /* 0x00000008ff067228 */ /* 0x000fe20000000000 */
[----:B------:R-:W-:-:S10]  /*12400*/  IMAD.MOV.U32 R20, RZ, RZ, 0x1 ;  /* 0x00000001ff147424 */ /* 0x000fd400078e00ff */
.L_x_1692:
[----:B------:R-:W-:Y:S05]  /*12410*/  BSYNC.RECONVERGENT B3 ;  /* 0x0000000000037941 */ /* 0x000fea0003800200 */
.L_x_1688:
        /* <DEDUP_REMOVED lines=58> */
.L_x_1694:
[----:B------:R-:W-:Y:S01]  /*127c0*/  DMUL R24, RZ, R22 ;  /* 0x00000016ff187228 */ /* 0x000fe20000000000 */
[----:B0-----:R-:W-:-:S10]  /*127d0*/  IMAD.MOV.U32 R7, RZ, RZ, RZ ;  /* 0x000000ffff077224 */ /* 0x001fd400078e00ff */
.L_x_1695:
[----:B------:R-:W-:Y:S05]  /*127e0*/  BSYNC.RECONVERGENT B3 ;  /* 0x0000000000037941 */ /* 0x000fea0003800200 */
.L_x_1693:
        /* <DEDUP_REMOVED lines=102> */
.L_x_1697:
[----:B------:R-:W-:Y:S05]  /*12e50*/  BSYNC.RECONVERGENT B1 ;  /* 0x0000000000017941 */ /* 0x000fea0003800200 */
.L_x_1696:
[----:B------:R-:W-:Y:S04]  /*12e60*/  BSSY.RECONVERGENT B2, `(.L_x_1698) ;  /* 0x0000006000027945 */ /* 0x000fe80003800200 */
[----:B------:R-:W-:Y:S05]  /*12e70*/  @P2 BRA P3, `(.L_x_1699) ;  /* 0x0000000000102947 */ /* 0x000fea0001800000 */
[----:B------:R-:W-:Y:S01]  /*12e80*/  IMAD.MOV.U32 R8, RZ, RZ, R22 ;  /* 0x000000ffff087224 */ /* 0x000fe200078e0016 */
[----:B------:R-:W-:Y:S01]  /*12e90*/  MOV R10, 0x12ec0 ;  /* 0x00012ec0000a7802 */ /* 0x000fe20000000f00 */
[----:B------:R-:W-:-:S07]  /*12ea0*/  IMAD.MOV.U32 R9, RZ, RZ, R23 ;  /* 0x000000ffff097224 */ /* 0x000fce00078e0017 */
[----:B-12---:R-:W-:Y:S05]  /*12eb0*/  CALL.REL.NOINC `($__internal_3_$__cuda_sm20_div_rn_f64_full) ;  /* 0x000000a000a07944 */ /* 0x006fea0003c00000 */
.L_x_1699:
[----:B------:R-:W-:Y:S05]  /*12ec0*/  BSYNC.RECONVERGENT B2 ;  /* 0x0000000000027941 */ /* 0x000fea0003800200 */
.L_x_1698:
        /* <DEDUP_REMOVED lines=26> */
.L_x_1703:
[----:B------:R-:W-:Y:S05]  /*13070*/  BSYNC.RECONVERGENT B4 ;  /* 0x0000000000047941 */ /* 0x000fea0003800200 */
.L_x_1702:
[----:B------:R-:W-:Y:S01]  /*13080*/  VIADD R7, R11, 0x1 ;  /* 0x000000010b077836 */ /* 0x000fe20000000000 */
[----:B------:R-:W-:Y:S06]  /*13090*/  BRA `(.L_x_1704) ;  /* 0x0000000000087947 */ /* 0x000fec0003800000 */
.L_x_1701:
[----:B------:R-:W-:Y:S01]  /*130a0*/  DMUL R30, RZ, R8 ;  /* 0x00000008ff1e7228 */ /* 0x000fe20000000000 */
[----:B------:R-:W-:-:S10]  /*130b0*/  IMAD.MOV.U32 R7, RZ, RZ, 0x1 ;  /* 0x00000001ff077424 */ /* 0x000fd400078e00ff */
.L_x_1704:
[----:B------:R-:W-:Y:S05]  /*130c0*/  BSYNC.RECONVERGENT B3 ;  /* 0x0000000000037941 */ /* 0x000fea0003800200 */
.L_x_1700:
        /* <DEDUP_REMOVED lines=58> */
.L_x_1706:
[----:B0-----:R-:W-:Y:S01]  /*13470*/  DMUL R24, RZ, R22 ;  /* 0x00000016ff187228 */ /* 0x001fe20000000000 */
[----:B------:R-:W-:-:S10]  /*13480*/  IMAD.MOV.U32 R20, RZ, RZ, RZ ;  /* 0x000000ffff147224 */ /* 0x000fd400078e00ff */
.L_x_1707:
[----:B------:R-:W-:Y:S05]  /*13490*/  BSYNC.RECONVERGENT B3 ;  /* 0x0000000000037941 */ /* 0x000fea0003800200 */
.L_x_1705:
        /* <DEDUP_REMOVED lines=102> */
.L_x_1709:
[----:B------:R-:W-:Y:S05]  /*13b00*/  BSYNC.RECONVERGENT B1 ;  /* 0x0000000000017941 */ /* 0x000fea0003800200 */
.L_x_1708:
[----:B------:R-:W-:Y:S04]  /*13b10*/  BSSY.RECONVERGENT B2, `(.L_x_1710) ;  /* 0x0000006000027945 */ /* 0x000fe80003800200 */
[----:B------:R-:W-:Y:S05]  /*13b20*/  @P2 BRA P3, `(.L_x_1711) ;  /* 0x0000000000102947 */ /* 0x000fea0001800000 */
[----:B------:R-:W-:Y:S01]  /*13b30*/  IMAD.MOV.U32 R8, RZ, RZ, R22 ;  /* 0x000000ffff087224 */ /* 0x000fe200078e0016 */
[----:B------:R-:W-:Y:S01]  /*13b40*/  MOV R10, 0x13b70 ;  /* 0x00013b70000a7802 */ /* 0x000fe20000000f00 */
[----:B------:R-:W-:-:S07]  /*13b50*/  IMAD.MOV.U32 R9, RZ, RZ, R23 ;  /* 0x000000ffff097224 */ /* 0x000fce00078e0017 */
[----:B-12---:R-:W-:Y:S05]  /*13b60*/  CALL.REL.NOINC `($__internal_3_$__cuda_sm20_div_rn_f64_full) ;  /* 0x0000009400747944 */ /* 0x006fea0003c00000 */
.L_x_1711:
[----:B------:R-:W-:Y:S05]  /*13b70*/  BSYNC.RECONVERGENT B2 ;  /* 0x0000000000027941 */ /* 0x000fea0003800200 */
.L_x_1710:
        /* <DEDUP_REMOVED lines=26> */
.L_x_1715:
[----:B------:R-:W-:Y:S05]  /*13d20*/  BSYNC.RECONVERGENT B4 ;  /* 0x0000000000047941 */ /* 0x000fea0003800200 */
.L_x_1714:
[----:B------:R-:W-:Y:S01]  /*13d30*/  VIADD R20, R11, 0x1 ;  /* 0x000000010b147836 */ /* 0x000fe20000000000 */
[----:B------:R-:W-:Y:S06]  /*13d40*/  BRA `(.L_x_1716) ;  /* 0x0000000000087947 */ /* 0x000fec0003800000 */
.L_x_1713:
[----:B------:R-:W-:Y:S01]  /*13d50*/  DMUL R30, RZ, R8 ;  /* 0x00000008ff1e7228 */ /* 0x000fe20000000000 */
[----:B------:R-:W-:-:S10]  /*13d60*/  IMAD.MOV.U32 R20, RZ, RZ, 0x1 ;  /* 0x00000001ff147424 */ /* 0x000fd400078e00ff */
.L_x_1716:
[----:B------:R-:W-:Y:S05]  /*13d70*/  BSYNC.RECONVERGENT B3 ;  /* 0x0000000000037941 */ /* 0x000fea0003800200 */
.L_x_1712:
        /* <DEDUP_REMOVED lines=58> */
.L_x_1718:
[----:B0-----:R-:W-:Y:S01]  /*14120*/  DMUL R24, RZ, R22 ;  /* 0x00000016ff187228 */ /* 0x001fe20000000000 */
[----:B------:R-:W-:-:S10]  /*14130*/  IMAD.MOV.U32 R30, RZ, RZ, RZ ;  /* 0x000000ffff1e7224 */ /* 0x000fd400078e00ff */
.L_x_1719:
[----:B------:R-:W-:Y:S05]  /*14140*/  BSYNC.RECONVERGENT B3 ;  /* 0x0000000000037941 */ /* 0x000fea0003800200 */
.L_x_1717:
        /* <DEDUP_REMOVED lines=102> */
.L_x_1721:
[----:B------:R-:W-:Y:S05]  /*147b0*/  BSYNC.RECONVERGENT B1 ;  /* 0x0000000000017941 */ /* 0x000fea0003800200 */
.L_x_1720:
[----:B------:R-:W-:Y:S04]  /*147c0*/  BSSY.RECONVERGENT B2, `(.L_x_1722) ;  /* 0x0000006000027945 */ /* 0x000fe80003800200 */
[----:B------:R-:W-:Y:S05]  /*147d0*/  @P2 BRA P3, `(.L_x_1723) ;  /* 0x0000000000102947 */ /* 0x000fea0001800000 */
[----:B------:R-:W-:Y:S01]  /*147e0*/  IMAD.MOV.U32 R8, RZ, RZ, R22 ;  /* 0x000000ffff087224 */ /* 0x000fe200078e0016 */
[----:B------:R-:W-:Y:S01]  /*147f0*/  MOV R10, 0x14820 ;  /* 0x00014820000a7802 */ /* 0x000fe20000000f00 */
[----:B------:R-:W-:-:S07]  /*14800*/  IMAD.MOV.U32 R9, RZ, RZ, R23 ;  /* 0x000000ffff097224 */ /* 0x000fce00078e0017 */
[----:B-12---:R-:W-:Y:S05]  /*14810*/  CALL.REL.NOINC `($__internal_3_$__cuda_sm20_div_rn_f64_full) ;  /* 0x0000008800487944 */ /* 0x006fea0003c00000 */
.L_x_1723:
[----:B------:R-:W-:Y:S05]  /*14820*/  BSYNC.RECONVERGENT B2 ;  /* 0x0000000000027941 */ /* 0x000fea0003800200 */
.L_x_1722:
        /* <DEDUP_REMOVED lines=26> */
.L_x_1727:
[----:B------:R-:W-:Y:S05]  /*149d0*/  BSYNC.RECONVERGENT B4 ;  /* 0x0000000000047941 */ /* 0x000fea0003800200 */
.L_x_1726:
[----:B------:R-:W-:Y:S01]  /*149e0*/  IADD3 R36, PT, PT, R11, 0x1, RZ ;  /* 0x000000010b247810 */ /* 0x000fe20007ffe0ff */
[----:B------:R-:W-:Y:S06]  /*149f0*/  BRA `(.L_x_1728) ;  /* 0x0000000000087947 */ /* 0x000fec0003800000 */
.L_x_1725:
[----:B------:R-:W-:Y:S01]  /*14a00*/  DMUL R22, RZ, R8 ;  /* 0x00000008ff167228 */ /* 0x000fe20000000000 */
[----:B------:R-:W-:-:S10]  /*14a10*/  IMAD.MOV.U32 R36, RZ, RZ, 0x1 ;  /* 0x00000001ff247424 */ /* 0x000fd400078e00ff */
.L_x_1728:
[----:B------:R-:W-:Y:S05]  /*14a20*/  BSYNC.RECONVERGENT B3 ;  /* 0x0000000000037941 */ /* 0x000fea0003800200 */
.L_x_1724:
        /* <DEDUP_REMOVED lines=58> */
.L_x_1730:
[----:B0-----:R-:W-:Y:S01]  /*14dd0*/  DMUL R30, RZ, R24 ;  /* 0x00000018ff1e7228 */ /* 0x001fe20000000000 */
[----:B------:R-:W-:-:S10]  /*14de0*/  IMAD.MOV.U32 R22, RZ, RZ, RZ ;  /* 0x000000ffff167224 */ /* 0x000fd400078e00ff */
.L_x_1731:
[----:B------:R-:W-:Y:S05]  /*14df0*/  BSYNC.RECONVERGENT B3 ;  /* 0x0000000000037941 */ /* 0x000fea0003800200 */
.L_x_1729:
        /* <DEDUP_REMOVED lines=101> */
.L_x_1733:
[----:B------:R-:W-:Y:S05]  /*15450*/  BSYNC.RECONVERGENT B1 ;  /* 0x0000000000017941 */ /* 0x000fea0003800200 */
.L_x_1732:
[----:B------:R-:W-:Y:S04]  /*15460*/  BSSY.RECONVERGENT B2, `(.L_x_1734) ;  /* 0x0000006000027945 */ /* 0x000fe80003800200 */
[----:B------:R-:W-:Y:S05]  /*15470*/  @P2 BRA P3, `(.L_x_1735) ;  /* 0x0000000000102947 */ /* 0x000fea0001800000 */
[----:B------:R-:W-:Y:S01]  /*15480*/  IMAD.MOV.U32 R8, RZ, RZ, R24 ;  /* 0x000000ffff087224 */ /* 0x000fe200078e0018 */
[----:B------:R-:W-:Y:S01]  /*15490*/  MOV R10, 0x154c0 ;  /* 0x000154c0000a7802 */ /* 0x000fe20000000f00 */
[----:B------:R-:W-:-:S07]  /*154a0*/  IMAD.MOV.U32 R9, RZ, RZ, R25 ;  /* 0x000000ffff097224 */ /* 0x000fce00078e0019 */
[----:B-12---:R-:W-:Y:S05]  /*154b0*/  CALL.REL.NOINC `($__internal_3_$__cuda_sm20_div_rn_f64_full) ;  /* 0x0000007c00207944 */ /* 0x006fea0003c00000 */
.L_x_1735:
[----:B------:R-:W-:Y:S05]  /*154c0*/  BSYNC.RECONVERGENT B2 ;  /* 0x0000000000027941 */ /* 0x000fea0003800200 */
.L_x_1734:
        /* <DEDUP_REMOVED lines=26> */
.L_x_1739:
[----:B------:R-:W-:Y:S05]  /*15670*/  BSYNC.RECONVERGENT B4 ;  /* 0x0000000000047941 */ /* 0x000fea0003800200 */
.L_x_1738:
[----:B------:R-:W-:Y:S01]  /*15680*/  VIADD R22, R11, 0x1 ;  /* 0x000000010b167836 */ /* 0x000fe20000000000 */
[----:B------:R-:W-:Y:S06]  /*15690*/  BRA `(.L_x_1740) ;  /* 0x0000000000087947 */ /* 0x000fec0003800000 */
.L_x_1737:
[----:B------:R-:W-:Y:S01]  /*156a0*/  DMUL R36, RZ, R8 ;  /* 0x00000008ff247228 */ /* 0x000fe20000000000 */
[----:B------:R-:W-:-:S10]  /*156b0*/  IMAD.MOV.U32 R22, RZ, RZ, 0x1 ;  /* 0x00000001ff167424 */ /* 0x000fd400078e00ff */
.L_x_1740:
[----:B------:R-:W-:Y:S05]  /*156c0*/  BSYNC.RECONVERGENT B3 ;  /* 0x0000000000037941 */ /* 0x000fea0003800200 */
.L_x_1736:
        /* <DEDUP_REMOVED lines=58> */
.L_x_1742:
[----:B------:R-:W-:Y:S01]  /*15a70*/  DMUL R34, RZ, R24 ;  /* 0x00000018ff227228 */ /* 0x000fe20000000000 */
[----:B------:R-:W-:-:S10]  /*15a80*/  IMAD.MOV.U32 R36, RZ, RZ, RZ ;  /* 0x000000ffff247224 */ /* 0x000fd400078e00ff */
.L_x_1743:
[----:B------:R-:W-:Y:S05]  /*15a90*/  BSYNC.RECONVERGENT B3 ;  /* 0x0000000000037941 */ /* 0x000fea0003800200 */
.L_x_1741:
        /* <DEDUP_REMOVED lines=101> */
.L_x_1745:
[----:B------:R-:W-:Y:S05]  /*160f0*/  BSYNC.RECONVERGENT B1 ;  /* 0x0000000000017941 */ /* 0x000fea0003800200 */
.L_x_1744:
[----:B------:R-:W-:Y:S04]  /*16100*/  BSSY.RECONVERGENT B2, `(.L_x_1746) ;  /* 0x0000006000027945 */ /* 0x000fe80003800200 */
[----:B------:R-:W-:Y:S05]  /*16110*/  @P2 BRA P3, `(.L_x_1747) ;  /* 0x0000000000102947 */ /* 0x000fea0001800000 */
[----:B------:R-:W-:Y:S01]  /*16120*/  IMAD.MOV.U32 R8, RZ, RZ, R24 ;  /* 0x000000ffff087224 */ /* 0x000fe200078e0018 */
[----:B------:R-:W-:Y:S01]  /*16130*/  MOV R10, 0x16160 ;  /* 0x00016160000a7802 */ /* 0x000fe20000000f00 */
[----:B------:R-:W-:-:S07]  /*16140*/  IMAD.MOV.U32 R9, RZ, RZ, R25 ;  /* 0x000000ffff097224 */ /* 0x000fce00078e0019 */
[----:B-12---:R-:W-:Y:S05]  /*16150*/  CALL.REL.NOINC `($__internal_3_$__cuda_sm20_div_rn_f64_full) ;  /* 0x0000006c00f87944 */ /* 0x006fea0003c00000 */
.L_x_1747:
[----:B------:R-:W-:Y:S05]  /*16160*/  BSYNC.RECONVERGENT B2 ;  /* 0x0000000000027941 */ /* 0x000fea0003800200 */
.L_x_1746:
        /* <DEDUP_REMOVED lines=26> */
.L_x_1751:
[----:B------:R-:W-:Y:S05]  /*16310*/  BSYNC.RECONVERGENT B4 ;  /* 0x0000000000047941 */ /* 0x000fea0003800200 */
.L_x_1750:
[----:B------:R-:W-:Y:S01]  /*16320*/  VIADD R38, R11, 0x1 ;  /* 0x000000010b267836 */ /* 0x000fe20000000000 */
[----:B------:R-:W-:Y:S06]  /*16330*/  BRA `(.L_x_1752) ;  /* 0x0000000000087947 */ /* 0x000fec0003800000 */
.L_x_1749:
[----:B------:R-:W-:Y:S01]  /*16340*/  DMUL R36, RZ, R8 ;  /* 0x00000008ff247228 */ /* 0x000fe20000000000 */
[----:B------:R-:W-:-:S10]  /*16350*/  IMAD.MOV.U32 R38, RZ, RZ, 0x1 ;  /* 0x00000001ff267424 */ /* 0x000fd400078e00ff */
.L_x_1752:
[----:B------:R-:W-:Y:S05]  /*16360*/  BSYNC.RECONVERGENT B3 ;  /* 0x0000000000037941 */ /* 0x000fea0003800200 */
.L_x_1748:
        /* <DEDUP_REMOVED lines=58> */
.L_x_1754:
[----:B------:R-:W-:Y:S01]  /*16710*/  DMUL R36, RZ, R30 ;  /* 0x0000001eff247228 */ /* 0x000fe20000000000 */
[----:B------:R-:W-:-:S10]  /*16720*/  IMAD.MOV.U32 R24, RZ, RZ, RZ ;  /* 0x000000ffff187224 */ /* 0x000fd400078e00ff */
.L_x_1755:
[----:B------:R-:W-:Y:S05]  /*16730*/  BSYNC.RECONVERGENT B3 ;  /* 0x0000000000037941 */ /* 0x000fea0003800200 */
.L_x_1753:
[----:B------:R-:W-:-:S05]  /*16740*/  IMAD.SHL.U32 R8, R24, 0x40, RZ ;  /* 0x0000004018087824 */ /* 0x000fca00078e00ff */
[----:B------:R-:W-:-:S04]  /*16750*/  LOP3.LUT R8, R8, 0x40, RZ, 0xc0, !PT ;  /* 0x0000004008087812 */ /* 0x000fc800078ec0ff */
[----:B------:R-:W-:-:S04]  /*16760*/  IADD3 R38, P0, PT, R8, UR8, RZ ;  /* 0x0000000808267c10 */ /* 0x000fc8000ff1e0ff */
[----:B------:R-:W-:-:S05]  /*16770*/  IADD3.X R39, PT, PT, RZ, UR9, RZ, P0, !PT ;  /* 0x00000009ff277c10 */ /* 0x000fca00087fe4ff */
        /* <DEDUP_REMOVED lines=97> */
.L_x_1757:
[----:B------:R-:W-:Y:S05]  /*16d90*/  BSYNC.RECONVERGENT B1 ;  /* 0x0000000000017941 */ /* 0x000fea0003800200 */
.L_x_1756:
[----:B------:R-:W-:Y:S04]  /*16da0*/  BSSY.RECONVERGENT B2, `(.L_x_1758) ;  /* 0x0000006000027945 */ /* 0x000fe80003800200 */
[----:B------:R-:W-:Y:S05]  /*16db0*/  @P2 BRA P3, `(.L_x_1759) ;  /* 0x0000000000102947 */ /* 0x000fea0001800000 */
[----:B------:R-:W-:Y:S01]  /*16dc0*/  IMAD.MOV.U32 R8, RZ, RZ, R30 ;  /* 0x000000ffff087224 */ /* 0x000fe200078e001e */
[----:B------:R-:W-:Y:S01]  /*16dd0*/  MOV R10, 0x16e00 ;  /* 0x00016e00000a7802 */ /* 0x000fe20000000f00 */
[----:B------:R-:W-:-:S07]  /*16de0*/  IMAD.MOV.U32 R9, RZ, RZ, R31 ;  /* 0x000000ffff097224 */ /* 0x000fce00078e001f */
[----:B-12---:R-:W-:Y:S05]  /*16df0*/  CALL.REL.NOINC `($__internal_3_$__cuda_sm20_div_rn_f64_full) ;  /* 0x0000006000d07944 */ /* 0x006fea0003c00000 */
.L_x_1759:
[----:B------:R-:W-:Y:S05]  /*16e00*/  BSYNC.RECONVERGENT B2 ;  /* 0x0000000000027941 */ /* 0x000fea0003800200 */
.L_x_1758:
        /* <DEDUP_REMOVED lines=26> */
.L_x_1763:
[----:B------:R-:W-:Y:S05]  /*16fb0*/  BSYNC.RECONVERGENT B4 ;  /* 0x0000000000047941 */ /* 0x000fea0003800200 */
.L_x_1762:
[----:B------:R-:W-:Y:S01]  /*16fc0*/  VIADD R24, R11, 0x1 ;  /* 0x000000010b187836 */ /* 0x000fe20000000000 */
[----:B------:R-:W-:Y:S06]  /*16fd0*/  BRA `(.L_x_1764) ;  /* 0x0000000000087947 */ /* 0x000fec0003800000 */
.L_x_1761:
[----:B------:R-:W-:Y:S01]  /*16fe0*/  DMUL R38, RZ, R8 ;  /* 0x00000008ff267228 */ /* 0x000fe20000000000 */
[----:B------:R-:W-:-:S10]  /*16ff0*/  IMAD.MOV.U32 R24, RZ, RZ, 0x1 ;  /* 0x00000001ff187424 */ /* 0x000fd400078e00ff */
.L_x_1764:
[----:B------:R-:W-:Y:S05]  /*17000*/  BSYNC.RECONVERGENT B3 ;  /* 0x0000000000037941 */ /* 0x000fea0003800200 */
.L_x_1760:
        /* <DEDUP_REMOVED lines=53> */
[----:B012---:R-:W-:Y:S05]  /*17360*/  CALL.REL.NOINC `($_ZN3cub18CUB_300001_SM_10006detail6reduce28DeviceReduceSingleTileKernelINS2_10policy_hubIfjN4cuda3std3__44plusIfEEE10Policy1000EN6thrust24THRUST_300001_SM_1000_NS6detail15normal_iteratorINSD_10device_ptrIdEEEEPdjS9_df9integrateEEvT0_T1_T2_T3_T4_T6_$__internal_trig_reduction_slowpathd) ;  /* 0x0000006400087944 */ /* 0x007fea0003c00000 */
[----:B------:R-:W-:Y:S02]  /*17370*/  IMAD.MOV.U32 R38, RZ, RZ, R11 ;  /* 0x000000ffff267224 */ /* 0x000fe400078e000b */
[----:B------:R-:W-:Y:S02]  /*17380*/  IMAD.MOV.U32 R36, RZ, RZ, R8 ;  /* 0x000000ffff247224 */ /* 0x000fe400078e0008 */
[----:B------:R-:W-:Y:S01]  /*17390*/  IMAD.MOV.U32 R37, RZ, RZ, R9 ;  /* 0x000000ffff257224 */ /* 0x000fe200078e0009 */
[----:B------:R-:W-:Y:S06]  /*173a0*/  BRA `(.L_x_1767) ;  /* 0x0000000000087947 */ /* 0x000fec0003800000 */
.L_x_1766:
[----:B------:R-:W-:Y:S01]  /*173b0*/  DMUL R36, RZ, R30 ;  /* 0x0000001eff247228 */ /* 0x000fe20000000000 */
[----:B------:R-:W-:-:S10]  /*173c0*/  IMAD.MOV.U32 R38, RZ, RZ, RZ ;  /* 0x000000ffff267224 */ /* 0x000fd400078e00ff */
.L_x_1767:
[----:B------:R-:W-:Y:S05]  /*173d0*/  BSYNC.RECONVERGENT B3 ;  /* 0x0000000000037941 */ /* 0x000fea0003800200 */
.L_x_1765:
        /* <DEDUP_REMOVED lines=101> */
.L_x_1769:
[----:B------:R-:W-:Y:S05]  /*17a30*/  BSYNC.RECONVERGENT B1 ;  /* 0x0000000000017941 */ /* 0x000fea0003800200 */
.L_x_1768:
        /* <DEDUP_REMOVED lines=8> */
.L_x_1771:
[----:B------:R-:W-:Y:S05]  /*17ac0*/  BSYNC.RECONVERGENT B2 ;  /* 0x0000000000027941 */ /* 0x000fea0003800200 */
.L_x_1770:
        /* <DEDUP_REMOVED lines=23> */
[----:B------:R-:W-:Y:S01]  /*17c40*/  MOV R40, R11 ;  /* 0x0000000b00287202 */ /* 0x000fe20000000f00 */
[----:B------:R-:W-:Y:S02]  /*17c50*/  IMAD.MOV.U32 R36, RZ, RZ, R8 ;  /* 0x000000ffff247224 */ /* 0x000fe400078e0008 */
[----:B------:R-:W-:-:S07]  /*17c60*/  IMAD.MOV.U32 R37, RZ, RZ, R9 ;  /* 0x000000ffff257224 */ /* 0x000fce00078e0009 */
.L_x_1775:
[----:B------:R-:W-:Y:S05]  /*17c70*/  BSYNC.RECONVERGENT B4 ;  /* 0x0000000000047941 */ /* 0x000fea0003800200 */
.L_x_1774:
[----:B------:R-:W-:Y:S01]  /*17c80*/  VIADD R40, R40, 0x1 ;  /* 0x0000000128287836 */ /* 0x000fe20000000000 */
[----:B------:R-:W-:Y:S06]  /*17c90*/  BRA `(.L_x_1776) ;  /* 0x0000000000087947 */ /* 0x000fec0003800000 */
.L_x_1773:
[----:B------:R-:W-:Y:S01]  /*17ca0*/  DMUL R36, RZ, R34 ;  /* 0x00000022ff247228 */ /* 0x000fe20000000000 */
[----:B------:R-:W-:-:S10]  /*17cb0*/  IMAD.MOV.U32 R40, RZ, RZ, 0x1 ;  /* 0x00000001ff287424 */ /* 0x000fd400078e00ff */
.L_x_1776:
[----:B------:R-:W-:Y:S05]  /*17cc0*/  BSYNC.RECONVERGENT B3 ;  /* 0x0000000000037941 */ /* 0x000fea0003800200 */
.L_x_1772:
        /* <DEDUP_REMOVED lines=58> */
.L_x_1778:
[----:B0-----:R-:W-:Y:S01]  /*18070*/  DMUL R38, RZ, R32 ;  /* 0x00000020ff267228 */ /* 0x001fe20000000000 */
[----:B------:R-:W-:-:S10]  /*18080*/  IMAD.MOV.U32 R30, RZ, RZ, RZ ;  /* 0x000000ffff1e7224 */ /* 0x000fd400078e00ff */
.L_x_1779:
[----:B------:R-:W-:Y:S05]  /*18090*/  BSYNC.RECONVERGENT B3 ;  /* 0x0000000000037941 */ /* 0x000fea0003800200 */
.L_x_1777:
        /* <DEDUP_REMOVED lines=101> */
.L_x_1781:
[----:B------:R-:W-:Y:S05]  /*186f0*/  BSYNC.RECONVERGENT B1 ;  /* 0x0000000000017941 */ /* 0x000fea0003800200 */
.L_x_1780:
        /* <DEDUP_REMOVED lines=8> */
.L_x_1783:
[----:B------:R-:W-:Y:S05]  /*18780*/  BSYNC.RECONVERGENT B2 ;  /* 0x0000000000027941 */ /* 0x000fea0003800200 */
.L_x_1782:
        /* <DEDUP_REMOVED lines=27> */
.L_x_1787:
[----:B------:R-:W-:Y:S05]  /*18940*/  BSYNC.RECONVERGENT B4 ;  /* 0x0000000000047941 */ /* 0x000fea0003800200 */
.L_x_1786:
[----:B------:R-:W-:Y:S01]  /*18950*/  VIADD R30, R30, 0x1 ;  /* 0x000000011e1e7836 */ /* 0x000fe20000000000 */
[----:B------:R-:W-:Y:S06]  /*18960*/  BRA `(.L_x_1788) ;  /* 0x0000000000087947 */ /* 0x000fec0003800000 */
.L_x_1785:
[----:B------:R-:W-:Y:S01]  /*18970*/  DMUL R40, RZ, R12 ;  /* 0x0000000cff287228 */ /* 0x000fe20000000000 */
[----:B------:R-:W-:-:S10]  /*18980*/  IMAD.MOV.U32 R30, RZ, RZ, 0x1 ;  /* 0x00000001ff1e7424 */ /* 0x000fd400078e00ff */
.L_x_1788:
[----:B------:R-:W-:Y:S05]  /*18990*/  BSYNC.RECONVERGENT B3 ;  /* 0x0000000000037941 */ /* 0x000fea0003800200 */
.L_x_1784:
        /* <DEDUP_REMOVED lines=58> */
.L_x_1790:
[----:B0-----:R-:W-:Y:S01]  /*18d40*/  DMUL R38, RZ, R32 ;  /* 0x00000020ff267228 */ /* 0x001fe20000000000 */
[----:B------:R-:W-:-:S10]  /*18d50*/  IMAD.MOV.U32 R40, RZ, RZ, RZ ;  /* 0x000000ffff287224 */ /* 0x000fd400078e00ff */
.L_x_1791:
[----:B------:R-:W-:Y:S05]  /*18d60*/  BSYNC.RECONVERGENT B3 ;  /* 0x0000000000037941 */ /* 0x000fea0003800200 */
.L_x_1789:
        /* <DEDUP_REMOVED lines=101> */
.L_x_1793:
[----:B------:R-:W-:Y:S05]  /*193c0*/  BSYNC.RECONVERGENT B1 ;  /* 0x0000000000017941 */ /* 0x000fea0003800200 */
.L_x_1792:
        /* <DEDUP_REMOVED lines=8> */
.L_x_1795:
[----:B------:R-:W-:Y:S05]  /*19450*/  BSYNC.RECONVERGENT B2 ;  /* 0x0000000000027941 */ /* 0x000fea0003800200 */
.L_x_1794:
        /* <DEDUP_REMOVED lines=27> */
.L_x_1799:
[----:B------:R-:W-:Y:S05]  /*19610*/  BSYNC.RECONVERGENT B4 ;  /* 0x0000000000047941 */ /* 0x000fea0003800200 */
.L_x_1798:
[----:B------:R-:W-:Y:S01]  /*19620*/  VIADD R42, R42, 0x1 ;  /* 0x000000012a2a7836 */ /* 0x000fe20000000000 */
[----:B------:R-:W-:Y:S06]  /*19630*/  BRA `(.L_x_1800) ;  /* 0x0000000000087947 */ /* 0x000fec0003800000 */
.L_x_1797:
[----:B------:R-:W-:Y:S01]  /*19640*/  DMUL R36, RZ, R12 ;  /* 0x0000000cff247228 */ /* 0x000fe20000000000 */
[----:B------:R-:W-:-:S10]  /*19650*/  IMAD.MOV.U32 R42, RZ, RZ, 0x1 ;  /* 0x00000001ff2a7424 */ /* 0x000fd400078e00ff */
.L_x_1800:
[----:B------:R-:W-:Y:S05]  /*19660*/  BSYNC.RECONVERGENT B3 ;  /* 0x0000000000037941 */ /* 0x000fea0003800200 */
.L_x_1796:
        /* <DEDUP_REMOVED lines=58> */
.L_x_1802:
[----:B0-----:R-:W-:Y:S01]  /*19a10*/  DMUL R40, RZ, R38 ;  /* 0x00000026ff287228 */ /* 0x001fe20000000000 */
[----:B------:R-:W-:-:S10]  /*19a20*/  IMAD.MOV.U32 R32, RZ, RZ, RZ ;  /* 0x000000ffff207224 */ /* 0x000fd400078e00ff */
.L_x_1803:
[----:B------:R-:W-:Y:S05]  /*19a30*/  BSYNC.RECONVERGENT B3 ;  /* 0x0000000000037941 */ /* 0x000fea0003800200 */
.L_x_1801:
        /* <DEDUP_REMOVED lines=101> */
.L_x_1805:
[----:B------:R-:W-:Y:S05]  /*1a090*/  BSYNC.RECONVERGENT B1 ;  /* 0x0000000000017941 */ /* 0x000fea0003800200 */
.L_x_1804:
        /* <DEDUP_REMOVED lines=8> */
.L_x_1807:
[----:B------:R-:W-:Y:S05]  /*1a120*/  BSYNC.RECONVERGENT B2 ;  /* 0x0000000000027941 */ /* 0x000fea0003800200 */
.L_x_1806:
        /* <DEDUP_REMOVED lines=26> */
.L_x_1811:
[----:B------:R-:W-:Y:S05]  /*1a2d0*/  BSYNC.RECONVERGENT B4 ;  /* 0x0000000000047941 */ /* 0x000fea0003800200 */
.L_x_1810:
[----:B------:R-:W-:Y:S01]  /*1a2e0*/  VIADD R32, R11, 0x1 ;  /* 0x000000010b207836 */ /* 0x000fe20000000000 */
[----:B------:R-:W-:Y:S06]  /*1a2f0*/  BRA `(.L_x_1812) ;  /* 0x0000000000087947 */ /* 0x000fec0003800000 */
.L_x_1809:
[----:B------:R-:W-:Y:S01]  /*1a300*/  DMUL R42, RZ, R12 ;  /* 0x0000000cff2a7228 */ /* 0x000fe20000000000 */
[----:B------:R-:W-:-:S10]  /*1a310*/  IMAD.MOV.U32 R32, RZ, RZ, 0x1 ;  /* 0x00000001ff207424 */ /* 0x000fd400078e00ff */
.L_x_1812:
[----:B------:R-:W-:Y:S05]  /*1a320*/  BSYNC.RECONVERGENT B3 ;  /* 0x0000000000037941 */ /* 0x000fea0003800200 */
.L_x_1808:
        /* <DEDUP_REMOVED lines=58> */
.L_x_1814:
[----:B0-----:R-:W-:Y:S01]  /*1a6d0*/  DMUL R40, RZ, R38 ;  /* 0x00000026ff287228 */ /* 0x001fe20000000000 */
[----:B------:R-:W-:-:S10]  /*1a6e0*/  IMAD.MOV.U32 R42, RZ, RZ, RZ ;  /* 0x000000ffff2a7224 */ /* 0x000fd400078e00ff */
.L_x_1815:
[----:B------:R-:W-:Y:S05]  /*1a6f0*/  BSYNC.RECONVERGENT B3 ;  /* 0x0000000000037941 */ /* 0x000fea0003800200 */
.L_x_1813:
        /* <DEDUP_REMOVED lines=26> */
[----:B------:R-:W-:-:S06]  /*1a8a0*/  HFMA2 R16, -RZ, RZ, 0, 5.9604644775390625e-08 ;  /* 0x00000001ff107431 */ /* 0x000fcc00000001ff */
        /* <DEDUP_REMOVED lines=74> */
.L_x_1817:
[----:B------:R-:W-:Y:S05]  /*1ad50*/  BSYNC.RECONVERGENT B1 ;  /* 0x0000000000017941 */ /* 0x000fea0003800200 */
.L_x_1816:
        /* <DEDUP_REMOVED lines=8> */
.L_x_1819:
[----:B------:R-:W-:Y:S05]  /*1ade0*/  BSYNC.RECONVERGENT B2 ;  /* 0x0000000000027941 */ /* 0x000fea0003800200 */
.L_x_1818:
        /* <DEDUP_REMOVED lines=26> */
.L_x_1823:
[----:B------:R-:W-:Y:S05]  /*1af90*/  BSYNC.RECONVERGENT B4 ;  /* 0x0000000000047941 */ /* 0x000fea0003800200 */
.L_x_1822:
[----:B------:R-:W-:Y:S01]  /*1afa0*/  VIADD R44, R11, 0x1 ;  /* 0x000000010b2c7836 */ /* 0x000fe20000000000 */
[----:B------:R-:W-:Y:S06]  /*1afb0*/  BRA `(.L_x_1824) ;  /* 0x0000000000087947 */ /* 0x000fec0003800000 */
.L_x_1821:
[----:B------:R-:W-:Y:S01]  /*1afc0*/  DMUL R34, RZ, R12 ;  /* 0x0000000cff227228 */ /* 0x000fe20000000000 */
[----:B------:R-:W-:-:S10]  /*1afd0*/  IMAD.MOV.U32 R44, RZ, RZ, 0x1 ;  /* 0x00000001ff2c7424 */ /* 0x000fd400078e00ff */
.L_x_1824:
[----:B------:R-:W-:Y:S05]  /*1afe0*/  BSYNC.RECONVERGENT B3 ;  /* 0x0000000000037941 */ /* 0x000fea0003800200 */
.L_x_1820:
        /* <DEDUP_REMOVED lines=58> */
.L_x_1826:
[----:B0-----:R-:W-:Y:S01]  /*1b390*/  DMUL R40, RZ, R38 ;  /* 0x00000026ff287228 */ /* 0x001fe20000000000 */
[----:B------:R-:W-:-:S10]  /*1b3a0*/  IMAD.MOV.U32 R28, RZ, RZ, RZ ;  /* 0x000000ffff1c7224 */ /* 0x000fd400078e00ff */
.L_x_1827:
[----:B------:R-:W-:Y:S05]  /*1b3b0*/  BSYNC.RECONVERGENT B3 ;  /* 0x0000000000037941 */ /* 0x000fea0003800200 */
.L_x_1825:
[----:B------:R-:W-:-:S05]  /*1b3c0*/  IMAD.SHL.U32 R8, R28, 0x40, RZ ;  /* 0x000000401c087824 */ /* 0x000fca00078e00ff */
[----:B------:R-:W-:-:S04]  /*1b3d0*/  LOP3.LUT R8, R8, 0x40, RZ, 0xc0, !PT ;  /* 0x0000004008087812 */ /* 0x000fc800078ec0ff */
[----:B------:R-:W-:-:S04]  /*1b3e0*/  IADD3 R42, P0, PT, R8, UR8, RZ ;  /* 0x00000008082a7c10 */ /* 0x000fc8000ff1e0ff */
[----:B------:R-:W-:-:S05]  /*1b3f0*/  IADD3.X R43, PT, PT, RZ, UR9, RZ, P0, !PT ;  /* 0x00000009ff2b7c10 */ /* 0x000fca00087fe4ff */
        /* <DEDUP_REMOVED lines=97> */
.L_x_1829:
[----:B------:R-:W-:Y:S05]  /*1ba10*/  BSYNC.RECONVERGENT B1 ;  /* 0x0000000000017941 */ /* 0x000fea0003800200 */
.L_x_1828:
        /* <DEDUP_REMOVED lines=8> */
.L_x_1831:
[----:B------:R-:W-:Y:S05]  /*1baa0*/  BSYNC.RECONVERGENT B2 ;  /* 0x0000000000027941 */ /* 0x000fea0003800200 */
.L_x_1830:
        /* <DEDUP_REMOVED lines=26> */
.L_x_1835:
[----:B------:R-:W-:Y:S05]  /*1bc50*/  BSYNC.RECONVERGENT B4 ;  /* 0x0000000000047941 */ /* 0x000fea0003800200 */
.L_x_1834:
[----:B------:R-:W-:Y:S01]  /*1bc60*/  VIADD R28, R11, 0x1 ;  /* 0x000000010b1c7836 */ /* 0x000fe20000000000 */
[----:B------:R-:W-:Y:S06]  /*1bc70*/  BRA `(.L_x_1836) ;  /* 0x0000000000087947 */ /* 0x000fec0003800000 */
.L_x_1833:
[----:B------:R-:W-:Y:S01]  /*1bc80*/  DMUL R38, RZ, R12 ;  /* 0x0000000cff267228 */ /* 0x000fe20000000000 */
[----:B------:R-:W-:-:S10]  /*1bc90*/  IMAD.MOV.U32 R28, RZ, RZ, 0x1 ;  /* 0x00000001ff1c7424 */ /* 0x000fd400078e00ff */
.L_x_1836:
[----:B------:R-:W-:Y:S05]  /*1bca0*/  BSYNC.RECONVERGENT B3 ;  /* 0x0000000000037941 */ /* 0x000fea0003800200 */
.L_x_1832:
        /* <DEDUP_REMOVED lines=12> */
[----:B------:R-:W-:Y:S01]  /*1bd70*/  FADD R5, R4, R5 ;  /* 0x0000000504057221 */ /* 0x000fe20000000000 */
[----:B------:R-:W-:Y:S01]  /*1bd80*/  MOV R34, 0x20fd8164 ;  /* 0x20fd816400227802 */ /* 0x000fe20000000f00 */
        /* <DEDUP_REMOVED lines=8> */
[----:B------:R-:W-:Y:S01]  /*1be10*/  UIADD3 UR12, UPT, UPT, -UR10, UR5, URZ ;  /* 0x000000050a0c7290 */ /* 0x000fe2000fffe1ff */
[----:B------:R-:W-:Y:S01]  /*1be20*/  FADD R2, R2, R5 ;  /* 0x0000000502027221 */ /* 0x000fe20000000000 */
[----:B------:R-:W-:Y:S01]  /*1be30*/  FADD R23, R6, R23 ;  /* 0x0000001706177221 */ /* 0x000fe20000000000 */
[----:B------:R-:W-:Y:S01]  /*1be40*/  FADD R22, R22, R31 ;  /* 0x0000001f16167221 */ /* 0x000fe20000000000 */
[----:B------:R-:W-:Y:S01]  /*1be50*/  FADD R29, R30, R29 ;  /* 0x0000001d1e1d7221 */ /* 0x000fe20000000000 */
[----:B------:R-:W-:Y:S01]  /*1be60*/  UISETP.GE.U32.AND UP0, UPT, UR12, 0x2000, UPT ;  /* 0x000020000c00788c */ /* 0x000fe2000bf06070 */
[----:B------:R-:W-:-:S02]  /*1be70*/  FADD R2, R2, R23 ;  /* 0x0000001702027221 */ /* 0x000fc40000000000 */
        /* <DEDUP_REMOVED lines=18> */
[----:B0-----:R-:W-:Y:S01]  /*1bfa0*/  FADD R21, R8, R29 ;  /* 0x0000001d08157221 */ /* 0x001fe20000000000 */
[----:B------:R-:W-:Y:S06]  /*1bfb0*/  BRA.U !UP0, `(.L_x_1837) ;  /* 0x0000000d08747547 */ /* 0x000fec000b800000 */
[----:B------:R-:W-:-:S04]  /*1bfc0*/  UIADD3 UR10, UPT, UPT, UR10, 0x2000, URZ ;  /* 0x000020000a0a7890 */ /* 0x000fc8000fffe0ff */
[----:B------:R-:W-:-:S09]  /*1bfd0*/  UISETP.GT.U32.AND UP0, UPT, UR10, UR11, UPT ;  /* 0x0000000b0a00728c */ /* 0x000fd2000bf04070 */
[----:B------:R-:W-:Y:S05]  /*1bfe0*/  BRA.U !UP0, `(.L_x_1838) ;  /* 0xffffff3108c87547 */ /* 0x000fea000b83ffff */
.L_x_1646:
[----:B------:R-:W-:-:S09]  /*1bff0*/  UISETP.GE.U32.AND UP0, UPT, UR10, UR5, UPT ;  /* 0x000000050a00728c */ /* 0x000fd2000bf06070 */
[----:B------:R-:W-:Y:S05]  /*1c000*/  BRA.U UP0, `(.L_x_1837) ;  /* 0x0000000d00607547 */ /* 0x000fea000b800000 */
[----:B------:R-:W-:Y:S01]  /*1c010*/  UIADD3 UR5, UPT, UPT, -UR10, UR5, URZ ;  /* 0x000000050a057290 */ /* 0x000fe2000fffe1ff */
[----:B------:R-:W-:Y:S01]  /*1c020*/  BSSY.RECONVERGENT B3, `(.L_x_1837) ;  /* 0x00000d6000037945 */ /* 0x000fe20003800200 */
[----:B------:R-:W0:Y:S04]  /*1c030*/  LDCU.64 UR12, c[0x4][0x160] ;  /* 0x01002c00ff0c77ac */ /* 0x000e280008000a00 */
[----:B------:R-:W-:-:S13]  /*1c040*/  ISETP.GE.AND P0, PT, R0, UR5, PT ;  /* 0x0000000500007c0c */ /* 0x000fda000bf06270 */
[----:B------:R-:W-:Y:S05]  /*1c050*/  @P0 BRA `(.L_x_1839) ;  /* 0x0000000c00480947 */ /* 0x000fea0003800000 */
[----:B------:R-:W1:Y:S01]  /*1c060*/  LDC.64 R6, c[0x0][0x380] ;  /* 0x0000e000ff067b82 */ /* 0x000e620000000a00 */
[----:B------:R-:W-:Y:S02]  /*1c070*/  VIADD R4, R0, UR10 ;  /* 0x0000000a00047c36 */ /* 0x000fe40008000000 */
[----:B------:R-:W-:-:S07]  /*1c080*/  IMAD.MOV.U32 R2, RZ, RZ, R0 ;  /* 0x000000ffff027224 */ /* 0x000fce00078e0000 */
.L_x_1850:
        /* <DEDUP_REMOVED lines=26> */
[----:B0-----:R-:W-:Y:S05]  /*1c230*/  CALL.REL.NOINC `($_ZN3cub18CUB_300001_SM_10006detail6reduce28DeviceReduceSingleTileKernelINS2_10policy_hubIfjN4cuda3std3__44plusIfEEE10Policy1000EN6thrust24THRUST_300001_SM_1000_NS6detail15normal_iteratorINSD_10device_ptrIdEEEEPdjS9_df9integrateEEvT0_T1_T2_T3_T4_T6_$__internal_trig_reduction_slowpathd) ;  /* 0x0000001400547944 */ /* 0x001fea0003c00000 */
[----:B------:R-:W-:Y:S02]  /*1c240*/  IMAD.MOV.U32 R5, RZ, RZ, R11 ;  /* 0x000000ffff057224 */ /* 0x000fe400078e000b */
[----:B------:R-:W-:Y:S02]  /*1c250*/  IMAD.MOV.U32 R22, RZ, RZ, R8 ;  /* 0x000000ffff167224 */ /* 0x000fe400078e0008 */
[----:B------:R-:W-:-:S07]  /*1c260*/  IMAD.MOV.U32 R23, RZ, RZ, R9 ;  /* 0x000000ffff177224 */ /* 0x000fce00078e0009 */
.L_x_1841:
[----:B0-----:R-:W-:Y:S05]  /*1c270*/  BSYNC.RECONVERGENT B4 ;  /* 0x0000000000047941 */ /* 0x001fea0003800200 */
.L_x_1840:
        /* <DEDUP_REMOVED lines=102> */
.L_x_1843:
[----:B------:R-:W-:Y:S05]  /*1c8e0*/  BSYNC.RECONVERGENT B1 ;  /* 0x0000000000017941 */ /* 0x000fea0003800200 */
.L_x_1842:
[----:B------:R-:W-:Y:S04]  /*1c8f0*/  BSSY.RECONVERGENT B2, `(.L_x_1844) ;  /* 0x0000006000027945 */ /* 0x000fe80003800200 */
[----:B------:R-:W-:Y:S05]  /*1c900*/  @P2 BRA P3, `(.L_x_1845) ;  /* 0x0000000000102947 */ /* 0x000fea0001800000 */
[----:B------:R-:W-:Y:S01]  /*1c910*/  MOV R8, R24 ;  /* 0x0000001800087202 */ /* 0x000fe20000000f00 */
[----:B------:R-:W-:Y:S01]  /*1c920*/  IMAD.MOV.U32 R9, RZ, RZ, R25 ;  /* 0x000000ffff097224 */ /* 0x000fe200078e0019 */
[----:B------:R-:W-:-:S07]  /*1c930*/  MOV R10, 0x1c950 ;  /* 0x0001c950000a7802 */ /* 0x000fce0000000f00 */
[----:B------:R-:W-:Y:S05]  /*1c940*/  CALL.REL.NOINC `($__internal_3_$__cuda_sm20_div_rn_f64_full) ;  /* 0x0000000400fc7944 */ /* 0x000fea0003c00000 */
.L_x_1845:
[----:B------:R-:W-:Y:S05]  /*1c950*/  BSYNC.RECONVERGENT B2 ;  /* 0x0000000000027941 */ /* 0x000fea0003800200 */
.L_x_1844:
        /* <DEDUP_REMOVED lines=28> */
.L_x_1849:
[----:B------:R-:W-:Y:S05]  /*1cb20*/  BSYNC.RECONVERGENT B5 ;  /* 0x0000000000057941 */ /* 0x000fea0003800200 */
.L_x_1848:
[----:B------:R-:W-:-:S07]  /*1cb30*/  VIADD R5, R11, 0x1 ;  /* 0x000000010b057836 */ /* 0x000fce0000000000 */
.L_x_1847:
[----:B------:R-:W-:Y:S05]  /*1cb40*/  BSYNC.RECONVERGENT B4 ;  /* 0x0000000000047941 */ /* 0x000fea0003800200 */
.L_x_1846:
        /* <DEDUP_REMOVED lines=12> */
[----:B------:R-:W-:-:S02]  /*1cc10*/  IMAD.MOV.U32 R20, RZ, RZ, 0x3da8ff83 ;  /* 0x3da8ff83ff147424 */ /* 0x000fc400078e00ff */
[----:B------:R-:W-:Y:S01]  /*1cc20*/  VIADD R4, R4, 0x200 ;  /* 0x0000020004047836 */ /* 0x000fe20000000000 */
        /* <DEDUP_REMOVED lines=21> */
.L_x_1839:
[----:B0-----:R-:W-:Y:S05]  /*1cd80*/  BSYNC.RECONVERGENT B3 ;  /* 0x0000000000037941 */ /* 0x001fea0003800200 */
.L_x_1837:
        /* <DEDUP_REMOVED lines=33> */
[----:B0-----:R-:W0:Y:S04]  /*1cfa0*/  LDS.128 R4, [UR4+0x30] ;  /* 0x00003004ff047984 */ /* 0x001e280008000c00 */
[----:B------:R-:W3:Y:S01]  /*1cfb0*/  LDS.128 R8, [UR4+0x40] ;  /* 0x00004004ff087984 */ /* 0x000ee20008000c00 */
[----:B-1----:R-:W-:-:S04]  /*1cfc0*/  FADD R3, R2, R17 ;  /* 0x0000001102037221 */ /* 0x002fc80000000000 */
        /* <DEDUP_REMOVED lines=10> */
[----:B---3--:R-:W-:-:S04]  /*1d070*/  FADD R8, R7, R8 ;  /* 0x0000000807087221 */ /* 0x008fc80000000000 */
[----:B------:R-:W-:-:S04]  /*1d080*/  FADD R9, R8, R9 ;  /* 0x0000000908097221 */ /* 0x000fc80000000000 */
[----:B------:R-:W-:-:S04]  /*1d090*/  FADD R10, R9, R10 ;  /* 0x0000000a090a7221 */ /* 0x000fc80000000000 */
[----:B------:R-:W-:-:S07]  /*1d0a0*/  FADD R2, R10, R11 ;  /* 0x0000000b0a027221 */ /* 0x000fce0000000000 */
.L_x_1455:
[----:B------:R-:W-:Y:S05]  /*1d0b0*/  BSYNC.RECONVERGENT B0 ;  /* 0x0000000000007941 */ /* 0x000fea0003800200 */
.L_x_1427:
        /* <DEDUP_REMOVED lines=8> */
        .weak           $__internal_3_$__cuda_sm20_div_rn_f64_full
        .type           $__internal_3_$__cuda_sm20_div_rn_f64_full,@function
        .size           $__internal_3_$__cuda_sm20_div_rn_f64_full,($_ZN3cub18CUB_300001_SM_10006detail6reduce28DeviceReduceSingleTileKernelINS2_10policy_hubIfjN4cuda3std3__44plusIfEEE10Policy1000EN6thrust24THRUST_300001_SM_1000_NS6detail15normal_iteratorINSD_10device_ptrIdEEEEPdjS9_df9integrateEEvT0_T1_T2_T3_T4_T6_$__internal_trig_reduction_slowpathd - $__internal_3_$__cuda_sm20_div_rn_f64_full)
$__internal_3_$__cuda_sm20_div_rn_f64_full:
        /* <DEDUP_REMOVED lines=47> */
[----:B------:R-:W-:-:S04]  /*1d430*/  SEL R9, R9, 0x63400000, !P0 ;  /* 0x6340000009097807 */ /* 0x000fc80004000000 */
[----:B------:R-:W-:Y:S01]  /*1d440*/  IADD3 R9, PT, PT, -R9, R12, RZ ;  /* 0x0000000c09097210 */ /* 0x000fe20007ffe1ff */
[----:B------:R-:W-:-:S04]  /*1d450*/  IMAD.MOV.U32 R12, RZ, RZ, RZ ;  /* 0x000000ffff0c7224 */ /* 0x000fc800078e00ff */
        /* <DEDUP_REMOVED lines=22> */
.L_x_1852:
        /* <DEDUP_REMOVED lines=17> */
.L_x_1855:
[----:B------:R-:W-:Y:S01]  /*1d6d0*/  LOP3.LUT R9, R17, 0x80000, RZ, 0xfc, !PT ;  /* 0x0008000011097812 */ /* 0x000fe200078efcff */
[----:B------:R-:W-:-:S04]  /*1d6e0*/  IMAD.MOV.U32 R44, RZ, RZ, R16 ;  /* 0x000000ffff2c7224 */ /* 0x000fc800078e0010 */
[----:B------:R-:W-:Y:S01]  /*1d6f0*/  IMAD.MOV.U32 R45, RZ, RZ, R9 ;  /* 0x000000ffff2d7224 */ /* 0x000fe200078e0009 */
[----:B------:R-:W-:Y:S06]  /*1d700*/  BRA `(.L_x_1853) ;  /* 0x00000000000c7947 */ /* 0x000fec0003800000 */
.L_x_1854:
[----:B------:R-:W-:Y:S01]  /*1d710*/  LOP3.LUT R9, R37, 0x80000, RZ, 0xfc, !PT ;  /* 0x0008000025097812 */ /* 0x000fe200078efcff */
[----:B------:R-:W-:-:S04]  /*1d720*/  IMAD.MOV.U32 R44, RZ, RZ, R36 ;  /* 0x000000ffff2c7224 */ /* 0x000fc800078e0024 */
[----:B------:R-:W-:-:S07]  /*1d730*/  IMAD.MOV.U32 R45, RZ, RZ, R9 ;  /* 0x000000ffff2d7224 */ /* 0x000fce00078e0009 */
.L_x_1853:
[----:B------:R-:W-:Y:S05]  /*1d740*/  BSYNC.RECONVERGENT B1 ;  /* 0x0000000000017941 */ /* 0x000fea0003800200 */
.L_x_1851:
[----:B------:R-:W-:Y:S02]  /*1d750*/  IMAD.MOV.U32 R11, RZ, RZ, 0x0 ;  /* 0x00000000ff0b7424 */ /* 0x000fe400078e00ff */
[----:B------:R-:W-:Y:S02]  /*1d760*/  IMAD.MOV.U32 R8, RZ, RZ, R44 ;  /* 0x000000ffff087224 */ /* 0x000fe400078e002c */
[----:B------:R-:W-:Y:S01]  /*1d770*/  IMAD.MOV.U32 R9, RZ, RZ, R45 ;  /* 0x000000ffff097224 */ /* 0x000fe200078e002d */
[----:B------:R-:W-:Y:S06]  /*1d780*/  RET.REL.NODEC R10 `(_ZN3cub18CUB_300001_SM_10006detail6reduce28DeviceReduceSingleTileKernelINS2_10policy_hubIfjN4cuda3std3__44plusIfEEE10Policy1000EN6thrust24THRUST_300001_SM_1000_NS6detail15normal_iteratorINSD_10device_ptrIdEEEEPdjS9_df9integrateEEvT0_T1_T2_T3_T4_T6_) ;  /* 0xfffffe280a1c7950 */ /* 0x000fec0003c3ffff */
        .type           $_ZN3cub18CUB_300001_SM_10006detail6reduce28DeviceReduceSingleTileKernelINS2_10policy_hubIfjN4cuda3std3__44plusIfEEE10Policy1000EN6thrust24THRUST_300001_SM_1000_NS6detail15normal_iteratorINSD_10device_ptrIdEEEEPdjS9_df9integrateEEvT0_T1_T2_T3_T4_T6_$__internal_trig_reduction_slowpathd,@function
        .size           $_ZN3cub18CUB_300001_SM_10006detail6reduce28DeviceReduceSingleTileKernelINS2_10policy_hubIfjN4cuda3std3__44plusIfEEE10Policy1000EN6thrust24THRUST_300001_SM_1000_NS6detail15normal_iteratorINSD_10device_ptrIdEEEEPdjS9_df9integrateEEvT0_T1_T2_T3_T4_T6_$__internal_trig_reduction_slowpathd,(.L_x_1872 - $_ZN3cub18CUB_300001_SM_10006detail6reduce28DeviceReduceSingleTileKernelINS2_10policy_hubIfjN4cuda3std3__44plusIfEEE10Policy1000EN6thrust24THRUST_300001_SM_1000_NS6detail15normal_iteratorINSD_10device_ptrIdEEEEPdjS9_df9integrateEEvT0_T1_T2_T3_T4_T6_$__internal_trig_reduction_slowpathd)
$_ZN3cub18CUB_300001_SM_10006detail6reduce28DeviceReduceSingleTileKernelINS2_10policy_hubIfjN4cuda3std3__44plusIfEEE10Policy1000EN6thrust24THRUST_300001_SM_1000_NS6detail15normal_iteratorINSD_10device_ptrIdEEEEPdjS9_df9integrateEEvT0_T1_T2_T3_T4_T6_$__internal_trig_reduction_slowpathd:
        /* <DEDUP_REMOVED lines=24> */
.L_x_1860:
[----:B0-----:R-:W-:Y:S01]  /*1d910*/  R2UR UR14, R44 ;  /* 0x000000002c0e72ca */ /* 0x001fe200000e0000 */
[----:B-1----:R-:W-:Y:S01]  /*1d920*/  IMAD.WIDE R46, R17, 0x8, R42 ;  /* 0x00000008112e7825 */ /* 0x002fe200078e022a */
[----:B------:R-:W-:-:S13]  /*1d930*/  R2UR UR15, R45 ;  /* 0x000000002d0f72ca */ /* 0x000fda00000e0000 */
[----:B------:R-:W2:Y:S01]  /*1d940*/  LDG.E.64.CONSTANT R46, desc[UR14][R46.64] ;  /* 0x0000000e2e2e7981 */ /* 0x000ea2000c1e9b00 */
[----:B------:R-:W-:Y:S01]  /*1d950*/  IADD3 R19, PT, PT, R19, 0x1, RZ ;  /* 0x0000000113137810 */ /* 0x000fe20007ffe0ff */
[C---:B------:R-:W-:Y:S02]  /*1d960*/  IMAD R36, R18.reuse, 0x8, R1 ;  /* 0x0000000812247824 */ /* 0x040fe400078e0201 */
[----:B------:R-:W-:Y:S02]  /*1d970*/  VIADD R17, R17, 0x1 ;  /* 0x0000000111117836 */ /* 0x000fe40000000000 */
[----:B------:R-:W-:Y:S02]  /*1d980*/  VIADD R18, R18, 0x1 ;  /* 0x0000000112127836 */ /* 0x000fe40000000000 */
[----:B--2---:R-:W-:-:S04]  /*1d990*/  IMAD.WIDE.U32 R48, P2, R46, R14, R48 ;  /* 0x0000000e2e307225 */ /* 0x004fc80007840030 */
[CC--:B------:R-:W-:Y:S02]  /*1d9a0*/  IMAD R10, R46.reuse, R12.reuse, RZ ;  /* 0x0000000c2e0a7224 */ /* 0x0c0fe400078e02ff */
[----:B------:R-:W-:-:S03]  /*1d9b0*/  IMAD.HI.U32 R16, R46, R12, RZ ;  /* 0x0000000c2e107227 */ /* 0x000fc600078e00ff */
[----:B------:R-:W-:Y:S01]  /*1d9c0*/  IADD3 R10, P0, PT, R10, R49, RZ ;  /* 0x000000310a0a7210 */ /* 0x000fe20007f1e0ff */
[CC--:B------:R-:W-:Y:S02]  /*1d9d0*/  IMAD R9, R47.reuse, R14.reuse, RZ ;  /* 0x0000000e2f097224 */ /* 0x0c0fe400078e02ff */
[----:B------:R-:W-:-:S03]  /*1d9e0*/  IMAD.HI.U32 R11, R47, R14, RZ ;  /* 0x0000000e2f0b7227 */ /* 0x000fc600078e00ff */
[----:B------:R-:W-:Y:S01]  /*1d9f0*/  IADD3 R49, P1, PT, R9, R10, RZ ;  /* 0x0000000a09317210 */ /* 0x000fe20007f3e0ff */
[----:B------:R-:W-:Y:S02]  /*1da00*/  IMAD.X R16, RZ, RZ, R16, P2 ;  /* 0x000000ffff107224 */ /* 0x000fe400010e0610 */
[CC--:B------:R-:W-:Y:S02]  /*1da10*/  IMAD R9, R47.reuse, R12.reuse, RZ ;  /* 0x0000000c2f097224 */ /* 0x0c0fe400078e02ff */
[----:B------:R-:W-:Y:S01]  /*1da20*/  IMAD.HI.U32 R10, R47, R12, RZ ;  /* 0x0000000c2f0a7227 */ /* 0x000fe200078e00ff */
[----:B------:R-:W-:Y:S01]  /*1da30*/  IADD3.X R16, P0, PT, R11, R16, RZ, P0, !PT ;  /* 0x000000100b107210 */ /* 0x000fe2000071e4ff */
[----:B------:R0:W-:Y:S03]  /*1da40*/  STL.64 [R36], R48 ;  /* 0x0000003024007387 */ /* 0x0001e60000100a00 */
[----:B------:R-:W-:Y:S01]  /*1da50*/  IADD3.X R16, P1, PT, R9, R16, RZ, P1, !PT ;  /* 0x0000001009107210 */ /* 0x000fe20000f3e4ff */
[----:B------:R-:W-:Y:S01]  /*1da60*/  IMAD.X R9, RZ, RZ, R10, P0 ;  /* 0x000000ffff097224 */ /* 0x000fe200000e060a */
[----:B------:R-:W-:-:S03]  /*1da70*/  ISETP.NE.AND P0, PT, R19, -0xf, PT ;  /* 0xfffffff11300780c */ /* 0x000fc60003f05270 */
[----:B------:R-:W-:Y:S02]  /*1da80*/  IMAD.X R9, RZ, RZ, R9, P1 ;  /* 0x000000ffff097224 */ /* 0x000fe400008e0609 */
[----:B0-----:R-:W-:Y:S02]  /*1da90*/  IMAD.MOV.U32 R48, RZ, RZ, R16 ;  /* 0x000000ffff307224 */ /* 0x001fe400078e0010 */
[----:B------:R-:W-:-:S06]  /*1daa0*/  IMAD.MOV.U32 R49, RZ, RZ, R9 ;  /* 0x000000ffff317224 */ /* 0x000fcc00078e0009 */
[----:B------:R-:W-:Y:S05]  /*1dab0*/  @P0 BRA `(.L_x_1860) ;  /* 0xfffffffc00940947 */ /* 0x000fea000383ffff */
[----:B------:R-:W-:Y:S05]  /*1dac0*/  BSYNC.RECONVERGENT B2 ;  /* 0x0000000000027941 */ /* 0x000fea0003800200 */
.L_x_1859:
[----:B------:R-:W-:-:S07]  /*1dad0*/  IMAD.MOV.U32 R17, RZ, RZ, R13 ;  /* 0x000000ffff117224 */ /* 0x000fce00078e000d */
.L_x_1858:
[----:B------:R-:W-:Y:S05]  /*1dae0*/  BSYNC.RECONVERGENT B1 ;  /* 0x0000000000017941 */ /* 0x000fea0003800200 */
.L_x_1857:
        /* <DEDUP_REMOVED lines=11> */
[--C-:B---3--:R-:W-:Y:S02]  /*1dba0*/  @P0 SHF.R.U32.HI R14, RZ, 0x1, R9.reuse ;  /* 0x00000001ff0e0819 */ /* 0x108fe40000011609 */
[C-C-:B------:R-:W-:Y:S02]  /*1dbb0*/  @P0 SHF.R.U64 R15, R8.reuse, 0x1, R9.reuse ;  /* 0x00000001080f0819 */ /* 0x140fe40000001209 */
[----:B------:R-:W-:Y:S02]  /*1dbc0*/  @P0 SHF.L.U32 R17, R8, R13, RZ ;  /* 0x0000000d08110219 */ /* 0x000fe400000006ff */
[----:B------:R-:W-:Y:S02]  /*1dbd0*/  @P0 SHF.R.U64 R18, R18, R37, R12 ;  /* 0x0000002512120219 */ /* 0x000fe4000000120c */
[----:B------:R-:W-:-:S02]  /*1dbe0*/  @P0 SHF.L.U64.HI R16, R8, R13, R9 ;  /* 0x0000000d08100219 */ /* 0x000fc40000010209 */
[----:B0-----:R-:W-:Y:S02]  /*1dbf0*/  @P0 SHF.R.U32.HI R19, RZ, R37, R12 ;  /* 0x00000025ff130219 */ /* 0x001fe4000001160c */
[----:B----4-:R-:W-:Y:S02]  /*1dc00*/  @P0 SHF.L.U32 R12, R10, R13, RZ ;  /* 0x0000000d0a0c0219 */ /* 0x010fe400000006ff */
[----:B------:R-:W-:Y:S02]  /*1dc10*/  @P0 SHF.R.U64 R15, R15, R37, R14 ;  /* 0x000000250f0f0219 */ /* 0x000fe4000000120e */
[----:B------:R-:W-:Y:S02]  /*1dc20*/  @P0 LOP3.LUT R8, R17, R18, RZ, 0xfc, !PT ;  /* 0x0000001211080212 */ /* 0x000fe400078efcff */
[----:B------:R-:W-:Y:S02]  /*1dc30*/  @P0 LOP3.LUT R9, R16, R19, RZ, 0xfc, !PT ;  /* 0x0000001310090212 */ /* 0x000fe400078efcff */
[----:B------:R-:W-:-:S02]  /*1dc40*/  @P0 SHF.L.U64.HI R13, R10, R13, R11 ;  /* 0x0000000d0a0d0219 */ /* 0x000fc4000001020b */
[----:B------:R-:W-:Y:S01]  /*1dc50*/  @P0 LOP3.LUT R10, R12, R15, RZ, 0xfc, !PT ;  /* 0x0000000f0c0a0212 */ /* 0x000fe200078efcff */
[C---:B------:R-:W-:Y:S01]  /*1dc60*/  IMAD.SHL.U32 R12, R8.reuse, 0x4, RZ ;  /* 0x00000004080c7824 */ /* 0x040fe200078e00ff */
[----:B------:R-:W-:Y:S02]  /*1dc70*/  @P0 SHF.R.U32.HI R14, RZ, R37, R14 ;  /* 0x00000025ff0e0219 */ /* 0x000fe4000001160e */
[----:B------:R-:W-:Y:S02]  /*1dc80*/  SHF.L.U64.HI R8, R8, 0x2, R9 ;  /* 0x0000000208087819 */ /* 0x000fe40000010209 */
[----:B------:R-:W-:Y:S02]  /*1dc90*/  @P0 LOP3.LUT R11, R13, R14, RZ, 0xfc, !PT ;  /* 0x0000000e0d0b0212 */ /* 0x000fe400078efcff */
[----:B------:R-:W-:Y:S02]  /*1dca0*/  SHF.L.W.U32.HI R9, R9, 0x2, R10 ;  /* 0x0000000209097819 */ /* 0x000fe40000010e0a */
[----:B------:R-:W-:-:S02]  /*1dcb0*/  IADD3 RZ, P0, PT, RZ, -R12, RZ ;  /* 0x8000000cffff7210 */ /* 0x000fc40007f1e0ff */
[----:B------:R-:W-:Y:S02]  /*1dcc0*/  LOP3.LUT R13, RZ, R8, RZ, 0x33, !PT ;  /* 0x00000008ff0d7212 */ /* 0x000fe400078e33ff */
[----:B------:R-:W-:Y:S02]  /*1dcd0*/  SHF.L.W.U32.HI R14, R10, 0x2, R11 ;  /* 0x000000020a0e7819 */ /* 0x000fe40000010e0b */
[----:B------:R-:W-:Y:S02]  /*1dce0*/  LOP3.LUT R16, RZ, R9, RZ, 0x33, !PT ;  /* 0x00000009ff107212 */ /* 0x000fe400078e33ff */
[----:B------:R-:W-:Y:S02]  /*1dcf0*/  IADD3.X R13, P0, PT, RZ, R13, RZ, P0, !PT ;  /* 0x0000000dff0d7210 */ /* 0x000fe4000071e4ff */
[----:B------:R-:W-:Y:S02]  /*1dd00*/  LOP3.LUT R15, RZ, R14, RZ, 0x33, !PT ;  /* 0x0000000eff0f7212 */ /* 0x000fe400078e33ff */
[----:B------:R-:W-:-:S02]  /*1dd10*/  IADD3.X R16, P1, PT, RZ, R16, RZ, P0, !PT ;  /* 0x00000010ff107210 */ /* 0x000fc4000073e4ff */
        /* <DEDUP_REMOVED lines=25> */
.L_x_1862:
[----:B------:R-:W-:Y:S05]  /*1deb0*/  BSYNC.RECONVERGENT B1 ;  /* 0x0000000000017941 */ /* 0x000fea0003800200 */
.L_x_1861:
        /* <DEDUP_REMOVED lines=36> */
.L_x_1856:
[----:B------:R-:W-:Y:S02]  /*1e100*/  IMAD.MOV.U32 R9, RZ, RZ, R35 ;  /* 0x000000ffff097224 */ /* 0x000fe400078e0023 */
[----:B------:R-:W-:Y:S02]  /*1e110*/  IMAD.MOV.U32 R35, RZ, RZ, 0x0 ;  /* 0x00000000ff237424 */ /* 0x000fe400078e00ff */
[----:B------:R-:W-:Y:S02]  /*1e120*/  IMAD.MOV.U32 R8, RZ, RZ, R10 ;  /* 0x000000ffff087224 */ /* 0x000fe400078e000a */
[----:B------:R-:W-:Y:S05]  /*1e130*/  RET.REL.NODEC R34 `(_ZN3cub18CUB_300001_SM_10006detail6reduce28DeviceReduceSingleTileKernelINS2_10policy_hubIfjN4cuda3std3__44plusIfEEE10Policy1000EN6thrust24THRUST_300001_SM_1000_NS6detail15normal_iteratorINSD_10device_ptrIdEEEEPdjS9_df9integrateEEvT0_T1_T2_T3_T4_T6_) ;  /* 0xfffffe1c22b07950 */ /* 0x000fea0003c3ffff */
.L_x_1863:
        /* <DEDUP_REMOVED lines=12> */
.L_x_1872:


//--------------------- .text._ZN3cub18CUB_300001_SM_10006detail11EmptyKernelIvEEvv --------------------------
	.section	.text._ZN3cub18CUB_300001_SM_10006detail11EmptyKernelIvEEvv,"ax",@progbits
	.align	128
        .global         _ZN3cub18CUB_300001_SM_10006detail11EmptyKernelIvEEvv
        .type           _ZN3cub18CUB_300001_SM_10006detail11EmptyKernelIvEEvv,@function
        .size           _ZN3cub18CUB_300001_SM_10006detail11EmptyKernelIvEEvv,(.L_x_1879 - _ZN3cub18CUB_300001_SM_10006detail11EmptyKernelIvEEvv)
        .other          _ZN3cub18CUB_300001_SM_10006detail11EmptyKernelIvEEvv,@"STO_CUDA_ENTRY STV_DEFAULT"
_ZN3cub18CUB_300001_SM_10006detail11EmptyKernelIvEEvv:
.text._ZN3cub18CUB_300001_SM_10006detail11EmptyKernelIvEEvv:
[----:B------:R-:W-:Y:S01]  /*0000*/  LDC R1, c[0x0][0x37c] ;  /* 0x0000df00ff017b82 */ /* 0x000fe20000000800 */
[----:B------:R-:W-:Y:S05]  /*0010*/  EXIT ;  /* 0x000000000000794d */ /* 0x000fea0003800000 */
.L_x_1864:
        /* <DEDUP_REMOVED lines=14> */
.L_x_1879:


//--------------------- .nv.global.init           --------------------------
	.section	.nv.global.init,"aw",@progbits
	.align	16
.nv.global.init:
	.type		__cudart_sin_cos_coeffs,@object
	.size		__cudart_sin_cos_coeffs,(__cudart_i2opi_d - __cudart_sin_cos_coeffs)
__cudart_sin_cos_coeffs:
        /*0000*/ 	.byte	0x46, 0xd2, 0xb0, 0x2c, 0xf1, 0xe5, 0x5a, 0xbe, 0x92, 0xe3, 0xac, 0x69, 0xe3, 0x1d, 0xc7, 0x3e
        /*0010*/ 	.byte	0xa1, 0x62, 0xdb, 0x19, 0xa0, 0x01, 0x2a, 0xbf, 0x18, 0x08, 0x11, 0x11, 0x11, 0x11, 0x81, 0x3f
        /*0020*/ 	.byte	0x54, 0x55, 0x55, 0x55, 0x55, 0x55, 0xc5, 0xbf, 0x00, 0x00, 0x00, 0x00, 0x00, 0x00, 0x00, 0x00
        /*0030*/ 	.byte	0x00, 0x00, 0x00, 0x00, 0x00, 0x00, 0x00, 0x00, 0x64, 0x81, 0xfd, 0x20, 0x83, 0xff, 0xa8, 0xbd
        /*0040*/ 	.byte	0x28, 0x85, 0xef, 0xc1, 0xa7, 0xee, 0x21, 0x3e, 0xd9, 0xe6, 0x06, 0x8e, 0x4f, 0x7e, 0x92, 0xbe
        /*0050*/ 	.byte	0xe9, 0xbc, 0xdd, 0x19, 0xa0, 0x01, 0xfa, 0x3e, 0x47, 0x5d, 0xc1, 0x16, 0x6c, 0xc1, 0x56, 0xbf
        /*0060*/ 	.byte	0x51, 0x55, 0x55, 0x55, 0x55, 0x55, 0xa5, 0x3f, 0x00, 0x00, 0x00, 0x00, 0x00, 0x00, 0xe0, 0xbf
        /*0070*/ 	.byte	0x00, 0x00, 0x00, 0x00, 0x00, 0x00, 0xf0, 0x3f, 0x00, 0x00, 0x00, 0x00, 0x00, 0x00, 0x00, 0x00
	.type		__cudart_i2opi_d,@object
	.size		__cudart_i2opi_d,(.L_43 - __cudart_i2opi_d)
__cudart_i2opi_d:
        /* <DEDUP_REMOVED lines=9> */
.L_43:


//--------------------- .nv.shared._ZN3cub18CUB_300001_SM_10006detail6reduce28DeviceReduceSingleTileKernelINS2_10policy_hubIfyN4cuda3std3__44plusIfEEE10Policy1000EPfPdiS9_dfNS7_10__identityEEEvT0_T1_T2_T3_T4_T6_ --------------------------
	.section	.nv.shared._ZN3cub18CUB_300001_SM_10006detail6reduce28DeviceReduceSingleTileKernelINS2_10policy_hubIfyN4cuda3std3__44plusIfEEE10Policy1000EPfPdiS9_dfNS7_10__identityEEEvT0_T1_T2_T3_T4_T6_,"aw",@nobits
	.sectionflags	@""
	.align	4
.nv.shared._ZN3cub18CUB_300001_SM_10006detail6reduce28DeviceReduceSingleTileKernelINS2_10policy_hubIfyN4cuda3std3__44plusIfEEE10Policy1000EPfPdiS9_dfNS7_10__identityEEEvT0_T1_T2_T3_T4_T6_:
	.zero		1068


//--------------------- .nv.shared.reserved.0     --------------------------
	.section	.nv.shared.reserved.0,"aw",@nobits
	.weak		__nv_reservedSMEM_offset_0_alias
	.size		__nv_reservedSMEM_offset_0_alias, 0, 64
	.other		__nv_reservedSMEM_offset_0_alias,@"STO_CUDA_RESERVED_SHARED STV_DEFAULT"
__nv_reservedSMEM_offset_0_alias:
	.zero		0
	.zero		64


//--------------------- .nv.global                --------------------------
	.section	.nv.global,"aw",@nobits
.nv.global:
	.type		_ZN31_INTERNAL_d2e5a77a_4_k_cu__Z1fd6thrust24THRUST_300001_SM_1000_NS3seqE,@object
	.size		_ZN31_INTERNAL_d2e5a77a_4_k_cu__Z1fd6thrust24THRUST_300001_SM_1000_NS3seqE,(_ZN31_INTERNAL_d2e5a77a_4_k_cu__Z1fd4cuda3std3__48in_placeE - _ZN31_INTERNAL_d2e5a77a_4_k_cu__Z1fd6thrust24THRUST_300001_SM_1000_NS3seqE)
_ZN31_INTERNAL_d2e5a77a_4_k_cu__Z1fd6thrust24THRUST_300001_SM_1000_NS3seqE:
	.zero		1
	.type		_ZN31_INTERNAL_d2e5a77a_4_k_cu__Z1fd4cuda3std3__48in_placeE,@object
	.size		_ZN31_INTERNAL_d2e5a77a_4_k_cu__Z1fd4cuda3std3__48in_placeE,(_ZN31_INTERNAL_d2e5a77a_4_k_cu__Z1fd4cuda3std6ranges3__45__cpo4sizeE - _ZN31_INTERNAL_d2e5a77a_4_k_cu__Z1fd4cuda3std3__48in_placeE)
_ZN31_INTERNAL_d2e5a77a_4_k_cu__Z1fd4cuda3std3__48in_placeE:
	.zero		1
	.type		_ZN31_INTERNAL_d2e5a77a_4_k_cu__Z1fd4cuda3std6ranges3__45__cpo4sizeE,@object
	.size		_ZN31_INTERNAL_d2e5a77a_4_k_cu__Z1fd4cuda3std6ranges3__45__cpo4sizeE,(_ZN31_INTERNAL_d2e5a77a_4_k_cu__Z1fd6thrust24THRUST_300001_SM_1000_NS12placeholders2_3E - _ZN31_INTERNAL_d2e5a77a_4_k_cu__Z1fd4cuda3std6ranges3__45__cpo4sizeE)
_ZN31_INTERNAL_d2e5a77a_4_k_cu__Z1fd4cuda3std6ranges3__45__cpo4sizeE:
	.zero		1
	.type		_ZN31_INTERNAL_d2e5a77a_4_k_cu__Z1fd6thrust24THRUST_300001_SM_1000_NS12placeholders2_3E,@object
	.size		_ZN31_INTERNAL_d2e5a77a_4_k_cu__Z1fd6thrust24THRUST_300001_SM_1000_NS12placeholders2_3E,(_ZN31_INTERNAL_d2e5a77a_4_k_cu__Z1fd4cuda3std3__45__cpo6cbeginE - _ZN31_INTERNAL_d2e5a77a_4_k_cu__Z1fd6thrust24THRUST_300001_SM_1000_NS12placeholders2_3E)
_ZN31_INTERNAL_d2e5a77a_4_k_cu__Z1fd6thrust24THRUST_300001_SM_1000_NS12placeholders2_3E:
	.zero		1
	.type		_ZN31_INTERNAL_d2e5a77a_4_k_cu__Z1fd4cuda3std3__45__cpo6cbeginE,@object
	.size		_ZN31_INTERNAL_d2e5a77a_4_k_cu__Z1fd4cuda3std3__45__cpo6cbeginE,(_ZN31_INTERNAL_d2e5a77a_4_k_cu__Z1fd4cuda3std6ranges3__45__cpo6cbeginE - _ZN31_INTERNAL_d2e5a77a_4_k_cu__Z1fd4cuda3std3__45__cpo6cbeginE)
_ZN31_INTERNAL_d2e5a77a_4_k_cu__Z1fd4cuda3std3__45__cpo6cbeginE:
	.zero		1
	.type		_ZN31_INTERNAL_d2e5a77a_4_k_cu__Z1fd4cuda3std6ranges3__45__cpo6cbeginE,@object
	.size		_ZN31_INTERNAL_d2e5a77a_4_k_cu__Z1fd4cuda3std6ranges3__45__cpo6cbeginE,(_ZN31_INTERNAL_d2e5a77a_4_k_cu__Z1fd6thrust24THRUST_300001_SM_1000_NS12placeholders2_7E - _ZN31_INTERNAL_d2e5a77a_4_k_cu__Z1fd4cuda3std6ranges3__45__cpo6cbeginE)
_ZN31_INTERNAL_d2e5a77a_4_k_cu__Z1fd4cuda3std6ranges3__45__cpo6cbeginE:
	.zero		1
	.type		_ZN31_INTERNAL_d2e5a77a_4_k_cu__Z1fd6thrust24THRUST_300001_SM_1000_NS12placeholders2_7E,@object
	.size		_ZN31_INTERNAL_d2e5a77a_4_k_cu__Z1fd6thrust24THRUST_300001_SM_1000_NS12placeholders2_7E,(_ZN31_INTERNAL_d2e5a77a_4_k_cu__Z1fd4cuda3std3__45__cpo7crbeginE - _ZN31_INTERNAL_d2e5a77a_4_k_cu__Z1fd6thrust24THRUST_300001_SM_1000_NS12placeholders2_7E)
_ZN31_INTERNAL_d2e5a77a_4_k_cu__Z1fd6thrust24THRUST_300001_SM_1000_NS12placeholders2_7E:
	.zero		1
	.type		_ZN31_INTERNAL_d2e5a77a_4_k_cu__Z1fd4cuda3std3__45__cpo7crbeginE,@object
	.size		_ZN31_INTERNAL_d2e5a77a_4_k_cu__Z1fd4cuda3std3__45__cpo7crbeginE,(_ZN31_INTERNAL_d2e5a77a_4_k_cu__Z1fd4cuda3std6ranges3__45__cpo4nextE - _ZN31_INTERNAL_d2e5a77a_4_k_cu__Z1fd4cuda3std3__45__cpo7crbeginE)
_ZN31_INTERNAL_d2e5a77a_4_k_cu__Z1fd4cuda3std3__45__cpo7crbeginE:
	.zero		1
	.type		_ZN31_INTERNAL_d2e5a77a_4_k_cu__Z1fd4cuda3std6ranges3__45__cpo4nextE,@object
	.size		_ZN31_INTERNAL_d2e5a77a_4_k_cu__Z1fd4cuda3std6ranges3__45__cpo4nextE,(_ZN31_INTERNAL_d2e5a77a_4_k_cu__Z1fd4cuda3std6ranges3__45__cpo4swapE - _ZN31_INTERNAL_d2e5a77a_4_k_cu__Z1fd4cuda3std6ranges3__45__cpo4nextE)
_ZN31_INTERNAL_d2e5a77a_4_k_cu__Z1fd4cuda3std6ranges3__45__cpo4nextE:
	.zero		1
	.type		_ZN31_INTERNAL_d2e5a77a_4_k_cu__Z1fd4cuda3std6ranges3__45__cpo4swapE,@object
	.size		_ZN31_INTERNAL_d2e5a77a_4_k_cu__Z1fd4cuda3std6ranges3__45__cpo4swapE,(_ZN31_INTERNAL_d2e5a77a_4_k_cu__Z1fd6thrust24THRUST_300001_SM_1000_NS8cuda_cub10par_nosyncE - _ZN31_INTERNAL_d2e5a77a_4_k_cu__Z1fd4cuda3std6ranges3__45__cpo4swapE)
_ZN31_INTERNAL_d2e5a77a_4_k_cu__Z1fd4cuda3std6ranges3__45__cpo4swapE:
	.zero		1
	.type		_ZN31_INTERNAL_d2e5a77a_4_k_cu__Z1fd6thrust24THRUST_300001_SM_1000_NS8cuda_cub10par_nosyncE,@object
	.size		_ZN31_INTERNAL_d2e5a77a_4_k_cu__Z1fd6thrust24THRUST_300001_SM_1000_NS8cuda_cub10par_nosyncE,(_ZN31_INTERNAL_d2e5a77a_4_k_cu__Z1fd6thrust24THRUST_300001_SM_1000_NS12placeholders2_9E - _ZN31_INTERNAL_d2e5a77a_4_k_cu__Z1fd6thrust24THRUST_300001_SM_1000_NS8cuda_cub10par_nosyncE)
_ZN31_INTERNAL_d2e5a77a_4_k_cu__Z1fd6thrust24THRUST_300001_SM_1000_NS8cuda_cub10par_nosyncE:
	.zero		1
	.type		_ZN31_INTERNAL_d2e5a77a_4_k_cu__Z1fd6thrust24THRUST_300001_SM_1000_NS12placeholders2_9E,@object
	.size		_ZN31_INTERNAL_d2e5a77a_4_k_cu__Z1fd6thrust24THRUST_300001_SM_1000_NS12placeholders2_9E,(_ZN31_INTERNAL_d2e5a77a_4_k_cu__Z1fd4cuda3std3__433_GLOBAL__N__d2e5a77a_4_k_cu__Z1fd6ignoreE - _ZN31_INTERNAL_d2e5a77a_4_k_cu__Z1fd6thrust24THRUST_300001_SM_1000_NS12placeholders2_9E)
_ZN31_INTERNAL_d2e5a77a_4_k_cu__Z1fd6thrust24THRUST_300001_SM_1000_NS12placeholders2_9E:
	.zero		1
	.type		_ZN31_INTERNAL_d2e5a77a_4_k_cu__Z1fd4cuda3std3__433_GLOBAL__N__d2e5a77a_4_k_cu__Z1fd6ignoreE,@object
	.size		_ZN31_INTERNAL_d2e5a77a_4_k_cu__Z1fd4cuda3std3__433_GLOBAL__N__d2e5a77a_4_k_cu__Z1fd6ignoreE,(_ZN31_INTERNAL_d2e5a77a_4_k_cu__Z1fd4cuda3std6ranges3__45__cpo4dataE - _ZN31_INTERNAL_d2e5a77a_4_k_cu__Z1fd4cuda3std3__433_GLOBAL__N__d2e5a77a_4_k_cu__Z1fd6ignoreE)
_ZN31_INTERNAL_d2e5a77a_4_k_cu__Z1fd4cuda3std3__433_GLOBAL__N__d2e5a77a_4_k_cu__Z1fd6ignoreE:
	.zero		1
	.type		_ZN31_INTERNAL_d2e5a77a_4_k_cu__Z1fd4cuda3std6ranges3__45__cpo4dataE,@object
	.size		_ZN31_INTERNAL_d2e5a77a_4_k_cu__Z1fd4cuda3std6ranges3__45__cpo4dataE,(_ZN31_INTERNAL_d2e5a77a_4_k_cu__Z1fd6thrust24THRUST_300001_SM_1000_NS12placeholders2_1E - _ZN31_INTERNAL_d2e5a77a_4_k_cu__Z1fd4cuda3std6ranges3__45__cpo4dataE)
_ZN31_INTERNAL_d2e5a77a_4_k_cu__Z1fd4cuda3std6ranges3__45__cpo4dataE:
	.zero		1
	.type		_ZN31_INTERNAL_d2e5a77a_4_k_cu__Z1fd6thrust24THRUST_300001_SM_1000_NS12placeholders2_1E,@object
	.size		_ZN31_INTERNAL_d2e5a77a_4_k_cu__Z1fd6thrust24THRUST_300001_SM_1000_NS12placeholders2_1E,(_ZN31_INTERNAL_d2e5a77a_4_k_cu__Z1fd4cuda3std3__45__cpo5beginE - _ZN31_INTERNAL_d2e5a77a_4_k_cu__Z1fd6thrust24THRUST_300001_SM_1000_NS12placeholders2_1E)
_ZN31_INTERNAL_d2e5a77a_4_k_cu__Z1fd6thrust24THRUST_300001_SM_1000_NS12placeholders2_1E:
	.zero		1
	.type		_ZN31_INTERNAL_d2e5a77a_4_k_cu__Z1fd4cuda3std3__45__cpo5beginE,@object
	.size		_ZN31_INTERNAL_d2e5a77a_4_k_cu__Z1fd4cuda3std3__45__cpo5beginE,(_ZN31_INTERNAL_d2e5a77a_4_k_cu__Z1fd4cuda3std6ranges3__45__cpo5beginE - _ZN31_INTERNAL_d2e5a77a_4_k_cu__Z1fd4cuda3std3__45__cpo5beginE)
_ZN31_INTERNAL_d2e5a77a_4_k_cu__Z1fd4cuda3std3__45__cpo5beginE:
	.zero		1
	.type		_ZN31_INTERNAL_d2e5a77a_4_k_cu__Z1fd4cuda3std6ranges3__45__cpo5beginE,@object
	.size		_ZN31_INTERNAL_d2e5a77a_4_k_cu__Z1fd4cuda3std6ranges3__45__cpo5beginE,(_ZN31_INTERNAL_d2e5a77a_4_k_cu__Z1fd6thrust24THRUST_300001_SM_1000_NS12placeholders2_5E - _ZN31_INTERNAL_d2e5a77a_4_k_cu__Z1fd4cuda3std6ranges3__45__cpo5beginE)
_ZN31_INTERNAL_d2e5a77a_4_k_cu__Z1fd4cuda3std6ranges3__45__cpo5beginE:
	.zero		1
	.type		_ZN31_INTERNAL_d2e5a77a_4_k_cu__Z1fd6thrust24THRUST_300001_SM_1000_NS12placeholders2_5E,@object
	.size		_ZN31_INTERNAL_d2e5a77a_4_k_cu__Z1fd6thrust24THRUST_300001_SM_1000_NS12placeholders2_5E,(_ZN31_INTERNAL_d2e5a77a_4_k_cu__Z1fd4cuda3std3__45__cpo6rbeginE - _ZN31_INTERNAL_d2e5a77a_4_k_cu__Z1fd6thrust24THRUST_300001_SM_1000_NS12placeholders2_5E)
_ZN31_INTERNAL_d2e5a77a_4_k_cu__Z1fd6thrust24THRUST_300001_SM_1000_NS12placeholders2_5E:
	.zero		1
	.type		_ZN31_INTERNAL_d2e5a77a_4_k_cu__Z1fd4cuda3std3__45__cpo6rbeginE,@object
	.size		_ZN31_INTERNAL_d2e5a77a_4_k_cu__Z1fd4cuda3std3__45__cpo6rbeginE,(_ZN31_INTERNAL_d2e5a77a_4_k_cu__Z1fd4cuda3std6ranges3__45__cpo7advanceE - _ZN31_INTERNAL_d2e5a77a_4_k_cu__Z1fd4cuda3std3__45__cpo6rbeginE)
_ZN31_INTERNAL_d2e5a77a_4_k_cu__Z1fd4cuda3std3__45__cpo6rbeginE:
	.zero		1
	.type		_ZN31_INTERNAL_d2e5a77a_4_k_cu__Z1fd4cuda3std6ranges3__45__cpo7advanceE,@object
	.size		_ZN31_INTERNAL_d2e5a77a_4_k_cu__Z1fd4cuda3std6ranges3__45__cpo7advanceE,(_ZN31_INTERNAL_d2e5a77a_4_k_cu__Z1fd4cuda3std3__47nulloptE - _ZN31_INTERNAL_d2e5a77a_4_k_cu__Z1fd4cuda3std6ranges3__45__cpo7advanceE)
_ZN31_INTERNAL_d2e5a77a_4_k_cu__Z1fd4cuda3std6ranges3__45__cpo7advanceE:
	.zero		1
	.type		_ZN31_INTERNAL_d2e5a77a_4_k_cu__Z1fd4cuda3std3__47nulloptE,@object
	.size		_ZN31_INTERNAL_d2e5a77a_4_k_cu__Z1fd4cuda3std3__47nulloptE,(_ZN31_INTERNAL_d2e5a77a_4_k_cu__Z1fd4cuda3std6ranges3__45__cpo8distanceE - _ZN31_INTERNAL_d2e5a77a_4_k_cu__Z1fd4cuda3std3__47nulloptE)
_ZN31_INTERNAL_d2e5a77a_4_k_cu__Z1fd4cuda3std3__47nulloptE:
	.zero		1
	.type		_ZN31_INTERNAL_d2e5a77a_4_k_cu__Z1fd4cuda3std6ranges3__45__cpo8distanceE,@object
	.size		_ZN31_INTERNAL_d2e5a77a_4_k_cu__Z1fd4cuda3std6ranges3__45__cpo8distanceE,(_ZN31_INTERNAL_d2e5a77a_4_k_cu__Z1fd6thrust24THRUST_300001_SM_1000_NS12placeholders3_10E - _ZN31_INTERNAL_d2e5a77a_4_k_cu__Z1fd4cuda3std6ranges3__45__cpo8distanceE)
_ZN31_INTERNAL_d2e5a77a_4_k_cu__Z1fd4cuda3std6ranges3__45__cpo8distanceE:
	.zero		1
	.type		_ZN31_INTERNAL_d2e5a77a_4_k_cu__Z1fd6thrust24THRUST_300001_SM_1000_NS12placeholders3_10E,@object
	.size		_ZN31_INTERNAL_d2e5a77a_4_k_cu__Z1fd6thrust24THRUST_300001_SM_1000_NS12placeholders3_10E,(_ZN31_INTERNAL_d2e5a77a_4_k_cu__Z1fd4cuda3std3__419piecewise_constructE - _ZN31_INTERNAL_d2e5a77a_4_k_cu__Z1fd6thrust24THRUST_300001_SM_1000_NS12placeholders3_10E)
_ZN31_INTERNAL_d2e5a77a_4_k_cu__Z1fd6thrust24THRUST_300001_SM_1000_NS12placeholders3_10E:
	.zero		1
	.type		_ZN31_INTERNAL_d2e5a77a_4_k_cu__Z1fd4cuda3std3__419piecewise_constructE,@object
	.size		_ZN31_INTERNAL_d2e5a77a_4_k_cu__Z1fd4cuda3std3__419piecewise_constructE,(_ZN31_INTERNAL_d2e5a77a_4_k_cu__Z1fd4cuda3std6ranges3__45__cpo5cdataE - _ZN31_INTERNAL_d2e5a77a_4_k_cu__Z1fd4cuda3std3__419piecewise_constructE)
_ZN31_INTERNAL_d2e5a77a_4_k_cu__Z1fd4cuda3std3__419piecewise_constructE:
	.zero		1
	.type		_ZN31_INTERNAL_d2e5a77a_4_k_cu__Z1fd4cuda3std6ranges3__45__cpo5cdataE,@object
	.size		_ZN31_INTERNAL_d2e5a77a_4_k_cu__Z1fd4cuda3std6ranges3__45__cpo5cdataE,(_ZN31_INTERNAL_d2e5a77a_4_k_cu__Z1fd6thrust24THRUST_300001_SM_1000_NS12placeholders2_2E - _ZN31_INTERNAL_d2e5a77a_4_k_cu__Z1fd4cuda3std6ranges3__45__cpo5cdataE)
_ZN31_INTERNAL_d2e5a77a_4_k_cu__Z1fd4cuda3std6ranges3__45__cpo5cdataE:
	.zero		1
	.type		_ZN31_INTERNAL_d2e5a77a_4_k_cu__Z1fd6thrust24THRUST_300001_SM_1000_NS12placeholders2_2E,@object
	.size		_ZN31_INTERNAL_d2e5a77a_4_k_cu__Z1fd6thrust24THRUST_300001_SM_1000_NS12placeholders2_2E,(_ZN31_INTERNAL_d2e5a77a_4_k_cu__Z1fd4cuda3std3__45__cpo3endE - _ZN31_INTERNAL_d2e5a77a_4_k_cu__Z1fd6thrust24THRUST_300001_SM_1000_NS12placeholders2_2E)
_ZN31_INTERNAL_d2e5a77a_4_k_cu__Z1fd6thrust24THRUST_300001_SM_1000_NS12placeholders2_2E:
	.zero		1
	.type		_ZN31_INTERNAL_d2e5a77a_4_k_cu__Z1fd4cuda3std3__45__cpo3endE,@object
	.size		_ZN31_INTERNAL_d2e5a77a_4_k_cu__Z1fd4cuda3std3__45__cpo3endE,(_ZN31_INTERNAL_d2e5a77a_4_k_cu__Z1fd4cuda3std6ranges3__45__cpo3endE - _ZN31_INTERNAL_d2e5a77a_4_k_cu__Z1fd4cuda3std3__45__cpo3endE)
_ZN31_INTERNAL_d2e5a77a_4_k_cu__Z1fd4cuda3std3__45__cpo3endE:
	.zero		1
	.type		_ZN31_INTERNAL_d2e5a77a_4_k_cu__Z1fd4cuda3std6ranges3__45__cpo3endE,@object
	.size		_ZN31_INTERNAL_d2e5a77a_4_k_cu__Z1fd4cuda3std6ranges3__45__cpo3endE,(_ZN31_INTERNAL_d2e5a77a_4_k_cu__Z1fd6thrust24THRUST_300001_SM_1000_NS12placeholders2_6E - _ZN31_INTERNAL_d2e5a77a_4_k_cu__Z1fd4cuda3std6ranges3__45__cpo3endE)
_ZN31_INTERNAL_d2e5a77a_4_k_cu__Z1fd4cuda3std6ranges3__45__cpo3endE:
	.zero		1
	.type		_ZN31_INTERNAL_d2e5a77a_4_k_cu__Z1fd6thrust24THRUST_300001_SM_1000_NS12placeholders2_6E,@object
	.size		_ZN31_INTERNAL_d2e5a77a_4_k_cu__Z1fd6thrust24THRUST_300001_SM_1000_NS12placeholders2_6E,(_ZN31_INTERNAL_d2e5a77a_4_k_cu__Z1fd4cuda3std3__45__cpo4rendE - _ZN31_INTERNAL_d2e5a77a_4_k_cu__Z1fd6thrust24THRUST_300001_SM_1000_NS12placeholders2_6E)
_ZN31_INTERNAL_d2e5a77a_4_k_cu__Z1fd6thrust24THRUST_300001_SM_1000_NS12placeholders2_6E:
	.zero		1
	.type		_ZN31_INTERNAL_d2e5a77a_4_k_cu__Z1fd4cuda3std3__45__cpo4rendE,@object
	.size		_ZN31_INTERNAL_d2e5a77a_4_k_cu__Z1fd4cuda3std3__45__cpo4rendE,(_ZN31_INTERNAL_d2e5a77a_4_k_cu__Z1fd4cuda3std6ranges3__45__cpo9iter_swapE - _ZN31_INTERNAL_d2e5a77a_4_k_cu__Z1fd4cuda3std3__45__cpo4rendE)
_ZN31_INTERNAL_d2e5a77a_4_k_cu__Z1fd4cuda3std3__45__cpo4rendE:
	.zero		1
	.type		_ZN31_INTERNAL_d2e5a77a_4_k_cu__Z1fd4cuda3std6ranges3__45__cpo9iter_swapE,@object
	.size		_ZN31_INTERNAL_d2e5a77a_4_k_cu__Z1fd4cuda3std6ranges3__45__cpo9iter_swapE,(_ZN31_INTERNAL_d2e5a77a_4_k_cu__Z1fd4cuda3std3__48unexpectE - _ZN31_INTERNAL_d2e5a77a_4_k_cu__Z1fd4cuda3std6ranges3__45__cpo9iter_swapE)
_ZN31_INTERNAL_d2e5a77a_4_k_cu__Z1fd4cuda3std6ranges3__45__cpo9iter_swapE:
	.zero		1
	.type		_ZN31_INTERNAL_d2e5a77a_4_k_cu__Z1fd4cuda3std3__48unexpectE,@object
	.size		_ZN31_INTERNAL_d2e5a77a_4_k_cu__Z1fd4cuda3std3__48unexpectE,(_ZN31_INTERNAL_d2e5a77a_4_k_cu__Z1fd6thrust24THRUST_300001_SM_1000_NS8cuda_cub3parE - _ZN31_INTERNAL_d2e5a77a_4_k_cu__Z1fd4cuda3std3__48unexpectE)
_ZN31_INTERNAL_d2e5a77a_4_k_cu__Z1fd4cuda3std3__48unexpectE:
	.zero		1
	.type		_ZN31_INTERNAL_d2e5a77a_4_k_cu__Z1fd6thrust24THRUST_300001_SM_1000_NS8cuda_cub3parE,@object
	.size		_ZN31_INTERNAL_d2e5a77a_4_k_cu__Z1fd6thrust24THRUST_300001_SM_1000_NS8cuda_cub3parE,(_ZN31_INTERNAL_d2e5a77a_4_k_cu__Z1fd6thrust24THRUST_300001_SM_1000_NS12placeholders2_4E - _ZN31_INTERNAL_d2e5a77a_4_k_cu__Z1fd6thrust24THRUST_300001_SM_1000_NS8cuda_cub3parE)
_ZN31_INTERNAL_d2e5a77a_4_k_cu__Z1fd6thrust24THRUST_300001_SM_1000_NS8cuda_cub3parE:
	.zero		1
	.type		_ZN31_INTERNAL_d2e5a77a_4_k_cu__Z1fd6thrust24THRUST_300001_SM_1000_NS12placeholders2_4E,@object
	.size		_ZN31_INTERNAL_d2e5a77a_4_k_cu__Z1fd6thrust24THRUST_300001_SM_1000_NS12placeholders2_4E,(_ZN31_INTERNAL_d2e5a77a_4_k_cu__Z1fd4cuda3std3__45__cpo4cendE - _ZN31_INTERNAL_d2e5a77a_4_k_cu__Z1fd6thrust24THRUST_300001_SM_1000_NS12placeholders2_4E)
_ZN31_INTERNAL_d2e5a77a_4_k_cu__Z1fd6thrust24THRUST_300001_SM_1000_NS12placeholders2_4E:
	.zero		1
	.type		_ZN31_INTERNAL_d2e5a77a_4_k_cu__Z1fd4cuda3std3__45__cpo4cendE,@object
	.size		_ZN31_INTERNAL_d2e5a77a_4_k_cu__Z1fd4cuda3std3__45__cpo4cendE,(_ZN31_INTERNAL_d2e5a77a_4_k_cu__Z1fd4cuda3std6ranges3__45__cpo4cendE - _ZN31_INTERNAL_d2e5a77a_4_k_cu__Z1fd4cuda3std3__45__cpo4cendE)
_ZN31_INTERNAL_d2e5a77a_4_k_cu__Z1fd4cuda3std3__45__cpo4cendE:
	.zero		1
	.type		_ZN31_INTERNAL_d2e5a77a_4_k_cu__Z1fd4cuda3std6ranges3__45__cpo4cendE,@object
	.size		_ZN31_INTERNAL_d2e5a77a_4_k_cu__Z1fd4cuda3std6ranges3__45__cpo4cendE,(_ZN31_INTERNAL_d2e5a77a_4_k_cu__Z1fd4cuda3std3__420unreachable_sentinelE - _ZN31_INTERNAL_d2e5a77a_4_k_cu__Z1fd4cuda3std6ranges3__45__cpo4cendE)
_ZN31_INTERNAL_d2e5a77a_4_k_cu__Z1fd4cuda3std6ranges3__45__cpo4cendE:
	.zero		1
	.type		_ZN31_INTERNAL_d2e5a77a_4_k_cu__Z1fd4cuda3std3__420unreachable_sentinelE,@object
	.size		_ZN31_INTERNAL_d2e5a77a_4_k_cu__Z1fd4cuda3std3__420unreachable_sentinelE,(_ZN31_INTERNAL_d2e5a77a_4_k_cu__Z1fd4cuda3std6ranges3__45__cpo5ssizeE - _ZN31_INTERNAL_d2e5a77a_4_k_cu__Z1fd4cuda3std3__420unreachable_sentinelE)
_ZN31_INTERNAL_d2e5a77a_4_k_cu__Z1fd4cuda3std3__420unreachable_sentinelE:
	.zero		1
	.type		_ZN31_INTERNAL_d2e5a77a_4_k_cu__Z1fd4cuda3std6ranges3__45__cpo5ssizeE,@object
	.size		_ZN31_INTERNAL_d2e5a77a_4_k_cu__Z1fd4cuda3std6ranges3__45__cpo5ssizeE,(_ZN31_INTERNAL_d2e5a77a_4_k_cu__Z1fd6thrust24THRUST_300001_SM_1000_NS12placeholders2_8E - _ZN31_INTERNAL_d2e5a77a_4_k_cu__Z1fd4cuda3std6ranges3__45__cpo5ssizeE)
_ZN31_INTERNAL_d2e5a77a_4_k_cu__Z1fd4cuda3std6ranges3__45__cpo5ssizeE:
	.zero		1
	.type		_ZN31_INTERNAL_d2e5a77a_4_k_cu__Z1fd6thrust24THRUST_300001_SM_1000_NS12placeholders2_8E,@object
	.size		_ZN31_INTERNAL_d2e5a77a_4_k_cu__Z1fd6thrust24THRUST_300001_SM_1000_NS12placeholders2_8E,(_ZN31_INTERNAL_d2e5a77a_4_k_cu__Z1fd4cuda3std3__45__cpo5crendE - _ZN31_INTERNAL_d2e5a77a_4_k_cu__Z1fd6thrust24THRUST_300001_SM_1000_NS12placeholders2_8E)
_ZN31_INTERNAL_d2e5a77a_4_k_cu__Z1fd6thrust24THRUST_300001_SM_1000_NS12placeholders2_8E:
	.zero		1
	.type		_ZN31_INTERNAL_d2e5a77a_4_k_cu__Z1fd4cuda3std3__45__cpo5crendE,@object
	.size		_ZN31_INTERNAL_d2e5a77a_4_k_cu__Z1fd4cuda3std3__45__cpo5crendE,(_ZN31_INTERNAL_d2e5a77a_4_k_cu__Z1fd4cuda3std6ranges3__45__cpo4prevE - _ZN31_INTERNAL_d2e5a77a_4_k_cu__Z1fd4cuda3std3__45__cpo5crendE)
_ZN31_INTERNAL_d2e5a77a_4_k_cu__Z1fd4cuda3std3__45__cpo5crendE:
	.zero		1
	.type		_ZN31_INTERNAL_d2e5a77a_4_k_cu__Z1fd4cuda3std6ranges3__45__cpo4prevE,@object
	.size		_ZN31_INTERNAL_d2e5a77a_4_k_cu__Z1fd4cuda3std6ranges3__45__cpo4prevE,(_ZN31_INTERNAL_d2e5a77a_4_k_cu__Z1fd4cuda3std6ranges3__45__cpo9iter_moveE - _ZN31_INTERNAL_d2e5a77a_4_k_cu__Z1fd4cuda3std6ranges3__45__cpo4prevE)
_ZN31_INTERNAL_d2e5a77a_4_k_cu__Z1fd4cuda3std6ranges3__45__cpo4prevE:
	.zero		1
	.type		_ZN31_INTERNAL_d2e5a77a_4_k_cu__Z1fd4cuda3std6ranges3__45__cpo9iter_moveE,@object
	.size		_ZN31_INTERNAL_d2e5a77a_4_k_cu__Z1fd4cuda3std6ranges3__45__cpo9iter_moveE,(_ZN31_INTERNAL_d2e5a77a_4_k_cu__Z1fd6thrust24THRUST_300001_SM_1000_NS6system6detail10sequential3seqE - _ZN31_INTERNAL_d2e5a77a_4_k_cu__Z1fd4cuda3std6ranges3__45__cpo9iter_moveE)
_ZN31_INTERNAL_d2e5a77a_4_k_cu__Z1fd4cuda3std6ranges3__45__cpo9iter_moveE:
	.zero		1
	.type		_ZN31_INTERNAL_d2e5a77a_4_k_cu__Z1fd6thrust24THRUST_300001_SM_1000_NS6system6detail10sequential3seqE,@object
	.size		_ZN31_INTERNAL_d2e5a77a_4_k_cu__Z1fd6thrust24THRUST_300001_SM_1000_NS6system6detail10sequential3seqE,(.L_31 - _ZN31_INTERNAL_d2e5a77a_4_k_cu__Z1fd6thrust24THRUST_300001_SM_1000_NS6system6detail10sequential3seqE)
_ZN31_INTERNAL_d2e5a77a_4_k_cu__Z1fd6thrust24THRUST_300001_SM_1000_NS6system6detail10sequential3seqE:
	.zero		1
.L_31:


//--------------------- .nv.shared._ZN3cub18CUB_300001_SM_10006detail6reduce18DeviceReduceKernelINS2_10policy_hubIfyN4cuda3std3__44plusIfEEE10Policy1000EN6thrust24THRUST_300001_SM_1000_NS6detail15normal_iteratorINSD_10device_ptrIdEEEEyS9_f9integrateEEvT0_PT3_T1_NS0_13GridEvenShareISN_EET2_T4_ --------------------------
	.section	.nv.shared._ZN3cub18CUB_300001_SM_10006detail6reduce18DeviceReduceKernelINS2_10policy_hubIfyN4cuda3std3__44plusIfEEE10Policy1000EN6thrust24THRUST_300001_SM_1000_NS6detail15normal_iteratorINSD_10device_ptrIdEEEEyS9_f9integrateEEvT0_PT3_T1_NS0_13GridEvenShareISN_EET2_T4_,"aw",@nobits
	.sectionflags	@""
	.align	4
.nv.shared._ZN3cub18CUB_300001_SM_10006detail6reduce18DeviceReduceKernelINS2_10policy_hubIfyN4cuda3std3__44plusIfEEE10Policy1000EN6thrust24THRUST_300001_SM_1000_NS6detail15normal_iteratorINSD_10device_ptrIdEEEEyS9_f9integrateEEvT0_PT3_T1_NS0_13GridEvenShareISN_EET2_T4_:
	.zero		1068


//--------------------- .nv.shared._ZN3cub18CUB_300001_SM_10006detail6reduce28DeviceReduceSingleTileKernelINS2_10policy_hubIfyN4cuda3std3__44plusIfEEE10Policy1000EN6thrust24THRUST_300001_SM_1000_NS6detail15normal_iteratorINSD_10device_ptrIdEEEEPdyS9_df9integrateEEvT0_T1_T2_T3_T4_T6_ --------------------------
	.section	.nv.shared._ZN3cub18CUB_300001_SM_10006detail6reduce28DeviceReduceSingleTileKernelINS2_10policy_hubIfyN4cuda3std3__44plusIfEEE10Policy1000EN6thrust24THRUST_300001_SM_1000_NS6detail15normal_iteratorINSD_10device_ptrIdEEEEPdyS9_df9integrateEEvT0_T1_T2_T3_T4_T6_,"aw",@nobits
	.sectionflags	@""
	.align	4
.nv.shared._ZN3cub18CUB_300001_SM_10006detail6reduce28DeviceReduceSingleTileKernelINS2_10policy_hubIfyN4cuda3std3__44plusIfEEE10Policy1000EN6thrust24THRUST_300001_SM_1000_NS6detail15normal_iteratorINSD_10device_ptrIdEEEEPdyS9_df9integrateEEvT0_T1_T2_T3_T4_T6_:
	.zero		1068


//--------------------- .nv.shared._ZN3cub18CUB_300001_SM_10006detail6reduce28DeviceReduceSingleTileKernelINS2_10policy_hubIfjN4cuda3std3__44plusIfEEE10Policy1000EPfPdiS9_dfNS7_10__identityEEEvT0_T1_T2_T3_T4_T6_ --------------------------
	.section	.nv.shared._ZN3cub18CUB_300001_SM_10006detail6reduce28DeviceReduceSingleTileKernelINS2_10policy_hubIfjN4cuda3std3__44plusIfEEE10Policy1000EPfPdiS9_dfNS7_10__identityEEEvT0_T1_T2_T3_T4_T6_,"aw",@nobits
	.sectionflags	@""
	.align	4
.nv.shared._ZN3cub18CUB_300001_SM_10006detail6reduce28DeviceReduceSingleTileKernelINS2_10policy_hubIfjN4cuda3std3__44plusIfEEE10Policy1000EPfPdiS9_dfNS7_10__identityEEEvT0_T1_T2_T3_T4_T6_:
	.zero		1108


//--------------------- .nv.shared._ZN3cub18CUB_300001_SM_10006detail6reduce18DeviceReduceKernelINS2_10policy_hubIfjN4cuda3std3__44plusIfEEE10Policy1000EN6thrust24THRUST_300001_SM_1000_NS6detail15normal_iteratorINSD_10device_ptrIdEEEEjS9_f9integrateEEvT0_PT3_T1_NS0_13GridEvenShareISN_EET2_T4_ --------------------------
	.section	.nv.shared._ZN3cub18CUB_300001_SM_10006detail6reduce18DeviceReduceKernelINS2_10policy_hubIfjN4cuda3std3__44plusIfEEE10Policy1000EN6thrust24THRUST_300001_SM_1000_NS6detail15normal_iteratorINSD_10device_ptrIdEEEEjS9_f9integrateEEvT0_PT3_T1_NS0_13GridEvenShareISN_EET2_T4_,"aw",@nobits
	.sectionflags	@""
	.align	4
.nv.shared._ZN3cub18CUB_300001_SM_10006detail6reduce18DeviceReduceKernelINS2_10policy_hubIfjN4cuda3std3__44plusIfEEE10Policy1000EN6thrust24THRUST_300001_SM_1000_NS6detail15normal_iteratorINSD_10device_ptrIdEEEEjS9_f9integrateEEvT0_PT3_T1_NS0_13GridEvenShareISN_EET2_T4_:
	.zero		1108


//--------------------- .nv.shared._ZN3cub18CUB_300001_SM_10006detail6reduce28DeviceReduceSingleTileKernelINS2_10policy_hubIfjN4cuda3std3__44plusIfEEE10Policy1000EN6thrust24THRUST_300001_SM_1000_NS6detail15normal_iteratorINSD_10device_ptrIdEEEEPdjS9_df9integrateEEvT0_T1_T2_T3_T4_T6_ --------------------------
	.section	.nv.shared._ZN3cub18CUB_300001_SM_10006detail6reduce28DeviceReduceSingleTileKernelINS2_10policy_hubIfjN4cuda3std3__44plusIfEEE10Policy1000EN6thrust24THRUST_300001_SM_1000_NS6detail15normal_iteratorINSD_10device_ptrIdEEEEPdjS9_df9integrateEEvT0_T1_T2_T3_T4_T6_,"aw",@nobits
	.sectionflags	@""
	.align	4
.nv.shared._ZN3cub18CUB_300001_SM_10006detail6reduce28DeviceReduceSingleTileKernelINS2_10policy_hubIfjN4cuda3std3__44plusIfEEE10Policy1000EN6thrust24THRUST_300001_SM_1000_NS6detail15normal_iteratorINSD_10device_ptrIdEEEEPdjS9_df9integrateEEvT0_T1_T2_T3_T4_T6_:
	.zero		1108


//--------------------- .nv.constant0._ZN3cub18CUB_300001_SM_10006detail6reduce28DeviceReduceSingleTileKernelINS2_10policy_hubIfyN4cuda3std3__44plusIfEEE10Policy1000EPfPdiS9_dfNS7_10__identityEEEvT0_T1_T2_T3_T4_T6_ --------------------------
	.section	.nv.constant0._ZN3cub18CUB_300001_SM_10006detail6reduce28DeviceReduceSingleTileKernelINS2_10policy_hubIfyN4cuda3std3__44plusIfEEE10Policy1000EPfPdiS9_dfNS7_10__identityEEEvT0_T1_T2_T3_T4_T6_,"a",@progbits
	.sectionflags	@""
	.align	4
.nv.constant0._ZN3cub18CUB_300001_SM_10006detail6reduce28DeviceReduceSingleTileKernelINS2_10policy_hubIfyN4cuda3std3__44plusIfEEE10Policy1000EPfPdiS9_dfNS7_10__identityEEEvT0_T1_T2_T3_T4_T6_:
	.zero		929


//--------------------- .nv.constant0._ZN3cub18CUB_300001_SM_10006detail6reduce18DeviceReduceKernelINS2_10policy_hubIfyN4cuda3std3__44plusIfEEE10Policy1000EN6thrust24THRUST_300001_SM_1000_NS6detail15normal_iteratorINSD_10device_ptrIdEEEEyS9_f9integrateEEvT0_PT3_T1_NS0_13GridEvenShareISN_EET2_T4_ --------------------------
	.section	.nv.constant0._ZN3cub18CUB_300001_SM_10006detail6reduce18DeviceReduceKernelINS2_10policy_hubIfyN4cuda3std3__44plusIfEEE10Policy1000EN6thrust24THRUST_300001_SM_1000_NS6detail15normal_iteratorINSD_10device_ptrIdEEEEyS9_f9integrateEEvT0_PT3_T1_NS0_13GridEvenShareISN_EET2_T4_,"a",@progbits
	.sectionflags	@""
	.align	4
.nv.constant0._ZN3cub18CUB_300001_SM_10006detail6reduce18DeviceReduceKernelINS2_10policy_hubIfyN4cuda3std3__44plusIfEEE10Policy1000EN6thrust24THRUST_300001_SM_1000_NS6detail15normal_iteratorINSD_10device_ptrIdEEEEyS9_f9integrateEEvT0_PT3_T1_NS0_13GridEvenShareISN_EET2_T4_:
	.zero		994


//--------------------- .nv.constant0._ZN3cub18CUB_300001_SM_10006detail6reduce28DeviceReduceSingleTileKernelINS2_10policy_hubIfyN4cuda3std3__44plusIfEEE10Policy1000EN6thrust24THRUST_300001_SM_1000_NS6detail15normal_iteratorINSD_10device_ptrIdEEEEPdyS9_df9integrateEEvT0_T1_T2_T3_T4_T6_ --------------------------
	.section	.nv.constant0._ZN3cub18CUB_300001_SM_10006detail6reduce28DeviceReduceSingleTileKernelINS2_10policy_hubIfyN4cuda3std3__44plusIfEEE10Policy1000EN6thrust24THRUST_300001_SM_1000_NS6detail15normal_iteratorINSD_10device_ptrIdEEEEPdyS9_df9integrateEEvT0_T1_T2_T3_T4_T6_,"a",@progbits
	.sectionflags	@""
	.align	4
.nv.constant0._ZN3cub18CUB_300001_SM_10006detail6reduce28DeviceReduceSingleTileKernelINS2_10policy_hubIfyN4cuda3std3__44plusIfEEE10Policy1000EN6thrust24THRUST_300001_SM_1000_NS6detail15normal_iteratorINSD_10device_ptrIdEEEEPdyS9_df9integrateEEvT0_T1_T2_T3_T4_T6_:
	.zero		937


//--------------------- .nv.constant0._ZN3cub18CUB_300001_SM_10006detail6reduce28DeviceReduceSingleTileKernelINS2_10policy_hubIfjN4cuda3std3__44plusIfEEE10Policy1000EPfPdiS9_dfNS7_10__identityEEEvT0_T1_T2_T3_T4_T6_ --------------------------
	.section	.nv.constant0._ZN3cub18CUB_300001_SM_10006detail6reduce28DeviceReduceSingleTileKernelINS2_10policy_hubIfjN4cuda3std3__44plusIfEEE10Policy1000EPfPdiS9_dfNS7_10__identityEEEvT0_T1_T2_T3_T4_T6_,"a",@progbits
	.sectionflags	@""
	.align	4
.nv.constant0._ZN3cub18CUB_300001_SM_10006detail6reduce28DeviceReduceSingleTileKernelINS2_10policy_hubIfjN4cuda3std3__44plusIfEEE10Policy1000EPfPdiS9_dfNS7_10__identityEEEvT0_T1_T2_T3_T4_T6_:
	.zero		929


//--------------------- .nv.constant0._ZN3cub18CUB_300001_SM_10006detail6reduce18DeviceReduceKernelINS2_10policy_hubIfjN4cuda3std3__44plusIfEEE10Policy1000EN6thrust24THRUST_300001_SM_1000_NS6detail15normal_iteratorINSD_10device_ptrIdEEEEjS9_f9integrateEEvT0_PT3_T1_NS0_13GridEvenShareISN_EET2_T4_ --------------------------
	.section	.nv.constant0._ZN3cub18CUB_300001_SM_10006detail6reduce18DeviceReduceKernelINS2_10policy_hubIfjN4cuda3std3__44plusIfEEE10Policy1000EN6thrust24THRUST_300001_SM_1000_NS6detail15normal_iteratorINSD_10device_ptrIdEEEEjS9_f9integrateEEvT0_PT3_T1_NS0_13GridEvenShareISN_EET2_T4_,"a",@progbits
	.sectionflags	@""
	.align	4
.nv.constant0._ZN3cub18CUB_300001_SM_10006detail6reduce18DeviceReduceKernelINS2_10policy_hubIfjN4cuda3std3__44plusIfEEE10Policy1000EN6thrust24THRUST_300001_SM_1000_NS6detail15normal_iteratorINSD_10device_ptrIdEEEEjS9_f9integrateEEvT0_PT3_T1_NS0_13GridEvenShareISN_EET2_T4_:
	.zero		958


//--------------------- .nv.constant0._ZN3cub18CUB_300001_SM_10006detail6reduce28DeviceReduceSingleTileKernelINS2_10policy_hubIfjN4cuda3std3__44plusIfEEE10Policy1000EN6thrust24THRUST_300001_SM_1000_NS6detail15normal_iteratorINSD_10device_ptrIdEEEEPdjS9_df9integrateEEvT0_T1_T2_T3_T4_T6_ --------------------------
	.section	.nv.constant0._ZN3cub18CUB_300001_SM_10006detail6reduce28DeviceReduceSingleTileKernelINS2_10policy_hubIfjN4cuda3std3__44plusIfEEE10Policy1000EN6thrust24THRUST_300001_SM_1000_NS6detail15normal_iteratorINSD_10device_ptrIdEEEEPdjS9_df9integrateEEvT0_T1_T2_T3_T4_T6_,"a",@progbits
	.sectionflags	@""
	.align	4
.nv.constant0._ZN3cub18CUB_300001_SM_10006detail6reduce28DeviceReduceSingleTileKernelINS2_10policy_hubIfjN4cuda3std3__44plusIfEEE10Policy1000EN6thrust24THRUST_300001_SM_1000_NS6detail15normal_iteratorINSD_10device_ptrIdEEEEPdjS9_df9integrateEEvT0_T1_T2_T3_T4_T6_:
	.zero		929


//--------------------- .nv.constant0._ZN3cub18CUB_300001_SM_10006detail11EmptyKernelIvEEvv --------------------------
	.section	.nv.constant0._ZN3cub18CUB_300001_SM_10006detail11EmptyKernelIvEEvv,"a",@progbits
	.sectionflags	@""
	.align	4
.nv.constant0._ZN3cub18CUB_300001_SM_10006detail11EmptyKernelIvEEvv:
	.zero		896


//--------------------- SYMBOLS --------------------------

	.type		.nv.reservedSmem.offset0,@object
	.size		.nv.reservedSmem.offset0,0x4
	.type		.nv.reservedSmem.cap,@object
	.size		.nv.reservedSmem.cap,0x4
